def matmul_kernel(
    a_ptr,
    b_ptr,
    c_ptr,
    M,
    N,
    K,
    stride_am,
    stride_ak,
    stride_bk,
    stride_bn,
    stride_cm,
    stride_cn,
    BLOCK_M: tl.constexpr,
    BLOCK_N: tl.constexpr,
    BLOCK_K: tl.constexpr,
    GROUP_M: tl.constexpr,
):
    pid = tl.program_id(axis=0)
    num_pid_m = tl.cdiv(M, BLOCK_M)
    num_pid_n = tl.cdiv(N, BLOCK_N)
    num_pid_in_group = GROUP_M * num_pid_n
    group_id = pid // num_pid_in_group
    first_pid_m = group_id * GROUP_M
    group_size_m = min(num_pid_m - first_pid_m, GROUP_M)
    pid_m = first_pid_m + ((pid % num_pid_in_group) % group_size_m)
    pid_n = (pid % num_pid_in_group) // group_size_m

    offs_am = (pid_m * BLOCK_M + tl.arange(0, BLOCK_M)) % M
    offs_bn = (pid_n * BLOCK_N + tl.arange(0, BLOCK_N)) % N
    offs_k = tl.arange(0, BLOCK_K)
    a_ptrs = a_ptr + offs_am[:, None] * stride_am + offs_k[None, :] * stride_ak
    b_ptrs = b_ptr + offs_k[:, None] * stride_bk + offs_bn[None, :] * stride_bn

    acc = tl.zeros((BLOCK_M, BLOCK_N), dtype=tl.float32)
    for kk in range(0, tl.cdiv(K, BLOCK_K)):
        a = tl.load(a_ptrs, mask=offs_k[None, :] < K - kk * BLOCK_K, other=0.0)
        b = tl.load(b_ptrs, mask=offs_k[:, None] < K - kk * BLOCK_K, other=0.0)
        acc = tl.dot(a, b, acc)
        a_ptrs += BLOCK_K * stride_ak
        b_ptrs += BLOCK_K * stride_bk

    c = acc.to(c_ptr.dtype.element_ty)
    offs_cm = pid_m * BLOCK_M + tl.arange(0, BLOCK_M)
    offs_cn = pid_n * BLOCK_N + tl.arange(0, BLOCK_N)
    c_ptrs = c_ptr + offs_cm[:, None] * stride_cm + offs_cn[None, :] * stride_cn
    mask = (offs_cm[:, None] < M) & (offs_cn[None, :] < N)
    tl.store(c_ptrs, c, mask=mask)

# config = {"BLOCK_K": 32, "BLOCK_M": 256, "BLOCK_N": 128, "GROUP_M": 8, "arch": "sm_100", "dtype": "fp16", "num_ctas": 1, "num_stages": 3, "num_warps": 1}
# arch = sm_100


// ===== COMPILED SASS (sm_100a) =====

	.target	sm_100a

	.elftype	@"ET_EXEC"


//--------------------- .note.nv.tkinfo           --------------------------
	.section	.note.nv.tkinfo,"",@"SHT_NOTE"
	.sectionflags	@"SHF_NOTE_NV_TKINFO"
	.tkinfo
        /*0018*/ 	.word	0x00000081
        /*0030*/ 	.string	""
        /*0030*/ 	.string	"ptxas-blackwell"
        /*0030*/ 	.string	"Cuda compilation tools, release 12.9, V12.9.86"
        /*0030*/ 	.string	"Build cuda_12.9.r12.9/compiler.36037853_0"
        /*0030*/ 	.string	"-v  -suppress-debug-info  -lineinfo  -arch sm_100a "



//--------------------- .note.nv.cuver            --------------------------
	.section	.note.nv.cuver,"",@"SHT_NOTE"
	.sectionflags	@"SHF_NOTE_NV_CUVER"
        /*0018*/ 	.short	0x0001
        /*001a*/ 	.short	0x0064
        /*001c*/ 	.short	0x0001
        /*001e*/ 	.short	0x0000
        /*0020*/ 	.short	0x0001
        /*0022*/ 	.short	0x0000


//--------------------- .nv.info                  --------------------------
	.section	.nv.info,"",@"SHT_CUDA_INFO"
	.align	4


	//----- nvinfo : EIATTR_REGCOUNT
	.align		4
        /*0000*/ 	.byte	0x04, 0x2f
        /*0002*/ 	.short	(.L_1 - .L_0)
	.align		4
.L_0:
        /*0004*/ 	.word	index@(matmul_kernel)
        /*0008*/ 	.word	0x00000040


	//----- nvinfo : EIATTR_FRAME_SIZE
	.align		4
.L_1:
        /*000c*/ 	.byte	0x04, 0x11
        /*000e*/ 	.short	(.L_3 - .L_2)
	.align		4
.L_2:
        /*0010*/ 	.word	index@(matmul_kernel)
        /*0014*/ 	.word	0x00003828


	//----- nvinfo : EIATTR_MIN_STACK_SIZE
	.align		4
.L_3:
        /*0018*/ 	.byte	0x04, 0x12
        /*001a*/ 	.short	(.L_5 - .L_4)
	.align		4
.L_4:
        /*001c*/ 	.word	index@(matmul_kernel)
        /*0020*/ 	.word	0x00003828
.L_5:


//--------------------- .nv.info.matmul_kernel    --------------------------
	.section	.nv.info.matmul_kernel,"",@"SHT_CUDA_INFO"
	.sectionflags	@""
	.align	4


	//----- nvinfo : EIATTR_CUDA_API_VERSION
	.align		4
        /*0000*/ 	.byte	0x04, 0x37
        /*0002*/ 	.short	(.L_7 - .L_6)
.L_6:
        /*0004*/ 	.word	0x00000081


	//----- nvinfo : EIATTR_KPARAM_INFO
	.align		4
.L_7:
        /*0008*/ 	.byte	0x04, 0x17
        /*000a*/ 	.short	(.L_9 - .L_8)
.L_8:
        /*000c*/ 	.word	0x00000000
        /*0010*/ 	.short	0x000d
        /*0012*/ 	.short	0x0048
        /*0014*/ 	.byte	0x00, 0xf4, 0x21, 0x00


	//----- nvinfo : EIATTR_KPARAM_INFO
	.align		4
.L_9:
        /*0018*/ 	.byte	0x04, 0x17
        /*001a*/ 	.short	(.L_11 - .L_10)
.L_10:
        /*001c*/ 	.word	0x00000000
        /*0020*/ 	.short	0x000c
        /*0022*/ 	.short	0x0040
        /*0024*/ 	.byte	0x00, 0xf4, 0x21, 0x00


	//----- nvinfo : EIATTR_KPARAM_INFO
	.align		4
.L_11:
        /*0028*/ 	.byte	0x04, 0x17
        /*002a*/ 	.short	(.L_13 - .L_12)
.L_12:
        /*002c*/ 	.word	0x00000000
        /*0030*/ 	.short	0x000b
        /*0032*/ 	.short	0x0038
        /*0034*/ 	.byte	0x00, 0xf0, 0x11, 0x00


	//----- nvinfo : EIATTR_KPARAM_INFO
	.align		4
.L_13:
        /*0038*/ 	.byte	0x04, 0x17
        /*003a*/ 	.short	(.L_15 - .L_14)
.L_14:
        /*003c*/ 	.word	0x00000000
        /*0040*/ 	.short	0x000a
        /*0042*/ 	.short	0x0034
        /*0044*/ 	.byte	0x00, 0xf0, 0x11, 0x00


	//----- nvinfo : EIATTR_KPARAM_INFO
	.align		4
.L_15:
        /*0048*/ 	.byte	0x04, 0x17
        /*004a*/ 	.short	(.L_17 - .L_16)
.L_16:
        /*004c*/ 	.word	0x00000000
        /*0050*/ 	.short	0x0009
        /*0052*/ 	.short	0x0030
        /*0054*/ 	.byte	0x00, 0xf0, 0x11, 0x00


	//----- nvinfo : EIATTR_KPARAM_INFO
	.align		4
.L_17:
        /*0058*/ 	.byte	0x04, 0x17
        /*005a*/ 	.short	(.L_19 - .L_18)
.L_18:
        /*005c*/ 	.word	0x00000000
        /*0060*/ 	.short	0x0008
        /*0062*/ 	.short	0x002c
        /*0064*/ 	.byte	0x00, 0xf0, 0x11, 0x00


	//----- nvinfo : EIATTR_KPARAM_INFO
	.align		4
.L_19:
        /*0068*/ 	.byte	0x04, 0x17
        /*006a*/ 	.short	(.L_21 - .L_20)
.L_20:
        /*006c*/ 	.word	0x00000000
        /*0070*/ 	.short	0x0007
        /*0072*/ 	.short	0x0028
        /*0074*/ 	.byte	0x00, 0xf0, 0x11, 0x00


	//----- nvinfo : EIATTR_KPARAM_INFO
	.align		4
.L_21:
        /*0078*/ 	.byte	0x04, 0x17
        /*007a*/ 	.short	(.L_23 - .L_22)
.L_22:
        /*007c*/ 	.word	0x00000000
        /*0080*/ 	.short	0x0006
        /*0082*/ 	.short	0x0024
        /*0084*/ 	.byte	0x00, 0xf0, 0x11, 0x00


	//----- nvinfo : EIATTR_KPARAM_INFO
	.align		4
.L_23:
        /*0088*/ 	.byte	0x04, 0x17
        /*008a*/ 	.short	(.L_25 - .L_24)
.L_24:
        /*008c*/ 	.word	0x00000000
        /*0090*/ 	.short	0x0005
        /*0092*/ 	.short	0x0020
        /*0094*/ 	.byte	0x00, 0xf0, 0x11, 0x00


	//----- nvinfo : EIATTR_KPARAM_INFO
	.align		4
.L_25:
        /*0098*/ 	.byte	0x04, 0x17
        /*009a*/ 	.short	(.L_27 - .L_26)
.L_26:
        /*009c*/ 	.word	0x00000000
        /*00a0*/ 	.short	0x0004
        /*00a2*/ 	.short	0x001c
        /*00a4*/ 	.byte	0x00, 0xf0, 0x11, 0x00


	//----- nvinfo : EIATTR_KPARAM_INFO
	.align		4
.L_27:
        /*00a8*/ 	.byte	0x04, 0x17
        /*00aa*/ 	.short	(.L_29 - .L_28)
.L_28:
        /*00ac*/ 	.word	0x00000000
        /*00b0*/ 	.short	0x0003
        /*00b2*/ 	.short	0x0018
        /*00b4*/ 	.byte	0x00, 0xf0, 0x11, 0x00


	//----- nvinfo : EIATTR_KPARAM_INFO
	.align		4
.L_29:
        /*00b8*/ 	.byte	0x04, 0x17
        /*00ba*/ 	.short	(.L_31 - .L_30)
.L_30:
        /*00bc*/ 	.word	0x00000000
        /*00c0*/ 	.short	0x0002
        /*00c2*/ 	.short	0x0010
        /*00c4*/ 	.byte	0x00, 0xf4, 0x21, 0x00


	//----- nvinfo : EIATTR_KPARAM_INFO
	.align		4
.L_31:
        /*00c8*/ 	.byte	0x04, 0x17
        /*00ca*/ 	.short	(.L_33 - .L_32)
.L_32:
        /*00cc*/ 	.word	0x00000000
        /*00d0*/ 	.short	0x0001
        /*00d2*/ 	.short	0x0008
        /*00d4*/ 	.byte	0x00, 0xf4, 0x21, 0x00


	//----- nvinfo : EIATTR_KPARAM_INFO
	.align		4
.L_33:
        /*00d8*/ 	.byte	0x04, 0x17
        /*00da*/ 	.short	(.L_35 - .L_34)
.L_34:
        /*00dc*/ 	.word	0x00000000
        /*00e0*/ 	.short	0x0000
        /*00e2*/ 	.short	0x0000
        /*00e4*/ 	.byte	0x00, 0xf4, 0x21, 0x00


	//----- nvinfo : EIATTR_SPARSE_MMA_MASK
	.align		4
.L_35:
        /*00e8*/ 	.byte	0x03, 0x50
        /*00ea*/ 	.short	0x0000


	//----- nvinfo : EIATTR_MAXREG_COUNT
	.align		4
        /*00ec*/ 	.byte	0x03, 0x1b
        /*00ee*/ 	.short	0x00ff


	//----- nvinfo : EIATTR_NUM_BARRIERS
	.align		4
        /*00f0*/ 	.byte	0x02, 0x4c
        /*00f2*/ 	.byte	0x01
	.zero		1


	//----- nvinfo : EIATTR_ANNOTATIONS
	.align		4
        /*00f4*/ 	.byte	0x04, 0x55
        /*00f6*/ 	.short	(.L_37 - .L_36)


	//   ....[0]....
.L_36:
        /*00f8*/ 	.word	0x00000001
        /*00fc*/ 	.byte	0x90, 0x01, 0x00, 0x00, 0x01, 0x00, 0x00, 0x00, 0xd0, 0x01, 0x00, 0x00, 0x01, 0x00, 0x00, 0x00
        /* <DEDUP_REMOVED lines=2502> */
        /*9d6c*/ 	.byte	0x90, 0x69, 0x02, 0x00


	//----- nvinfo : EIATTR_COOP_GROUP_MASK_REGIDS
	.align		4
.L_37:
        /*9d70*/ 	.byte	0x04, 0x29
        /*9d72*/ 	.short	(.L_39 - .L_38)


	//   ....[0]....
.L_38:
        /*9d74*/ 	.word	0xffffffff


	//   ....[1]....
        /*9d78*/ 	.word	0xffffffff


	//   ....[2]....
        /*9d7c*/ 	.word	0xffffffff


	//   ....[3]....
        /*9d80*/ 	.word	0xffffffff


	//   ....[4]....
        /*9d84*/ 	.word	0xffffffff


	//   ....[5]....
        /*9d88*/ 	.word	0xffffffff


	//   ....[6]....
        /*9d8c*/ 	.word	0xffffffff


	//   ....[7]....
        /*9d90*/ 	.word	0xffffffff


	//   ....[8]....
        /*9d94*/ 	.word	0xffffffff


	//   ....[9]....
        /*9d98*/ 	.word	0xffffffff


	//   ....[10]....
        /*9d9c*/ 	.word	0xffffffff


	//   ....[11]....
        /*9da0*/ 	.word	0xffffffff


	//   ....[12]....
        /*9da4*/ 	.word	0xffffffff


	//   ....[13]....
        /*9da8*/ 	.word	0xffffffff


	//   ....[14]....
        /*9dac*/ 	.word	0xffffffff


	//   ....[15]....
        /*9db0*/ 	.word	0xffffffff


	//   ....[16]....
        /*9db4*/ 	.word	0xffffffff


	//   ....[17]....
        /*9db8*/ 	.word	0xffffffff


	//   ....[18]....
        /*9dbc*/ 	.word	0xffffffff


	//   ....[19]....
        /*9dc0*/ 	.word	0xffffffff


	//   ....[20]....
        /*9dc4*/ 	.word	0xffffffff


	//   ....[21]....
        /*9dc8*/ 	.word	0xffffffff


	//   ....[22]....
        /*9dcc*/ 	.word	0xffffffff


	//   ....[23]....
        /*9dd0*/ 	.word	0xffffffff


	//   ....[24]....
        /*9dd4*/ 	.word	0xffffffff


	//   ....[25]....
        /*9dd8*/ 	.word	0xffffffff


	//   ....[26]....
        /*9ddc*/ 	.word	0xffffffff


	//   ....[27]....
        /*9de0*/ 	.word	0xffffffff


	//   ....[28]....
        /*9de4*/ 	.word	0xffffffff


	//   ....[29]....
        /*9de8*/ 	.word	0xffffffff


	//   ....[30]....
        /*9dec*/ 	.word	0xffffffff


	//   ....[31]....
        /*9df0*/ 	.word	0xffffffff


	//   ....[32]....
        /*9df4*/ 	.word	0xffffffff


	//   ....[33]....
        /*9df8*/ 	.word	0xffffffff


	//   ....[34]....
        /*9dfc*/ 	.word	0xffffffff


	//   ....[35]....
        /*9e00*/ 	.word	0xffffffff


	//   ....[36]....
        /*9e04*/ 	.word	0xffffffff


	//   ....[37]....
        /*9e08*/ 	.word	0xffffffff


	//   ....[38]....
        /*9e0c*/ 	.word	0xffffffff


	//   ....[39]....
        /*9e10*/ 	.word	0xffffffff


	//   ....[40]....
        /*9e14*/ 	.word	0xffffffff


	//   ....[41]....
        /*9e18*/ 	.word	0xffffffff


	//   ....[42]....
        /*9e1c*/ 	.word	0xffffffff


	//   ....[43]....
        /*9e20*/ 	.word	0xffffffff


	//   ....[44]....
        /*9e24*/ 	.word	0xffffffff


	//   ....[45]....
        /*9e28*/ 	.word	0xffffffff


	//   ....[46]....
        /*9e2c*/ 	.word	0xffffffff


	//   ....[47]....
        /*9e30*/ 	.word	0xffffffff


	//   ....[48]....
        /*9e34*/ 	.word	0xffffffff


	//   ....[49]....
        /*9e38*/ 	.word	0xffffffff


	//   ....[50]....
        /*9e3c*/ 	.word	0xffffffff


	//   ....[51]....
        /*9e40*/ 	.word	0xffffffff


	//   ....[52]....
        /*9e44*/ 	.word	0xffffffff


	//   ....[53]....
        /*9e48*/ 	.word	0xffffffff


	//   ....[54]....
        /*9e4c*/ 	.word	0xffffffff


	//   ....[55]....
        /*9e50*/ 	.word	0xffffffff


	//   ....[56]....
        /*9e54*/ 	.word	0xffffffff


	//   ....[57]....
        /*9e58*/ 	.word	0xffffffff


	//   ....[58]....
        /*9e5c*/ 	.word	0xffffffff


	//   ....[59]....
        /*9e60*/ 	.word	0xffffffff


	//   ....[60]....
        /*9e64*/ 	.word	0xffffffff


	//   ....[61]....
        /*9e68*/ 	.word	0xffffffff


	//   ....[62]....
        /*9e6c*/ 	.word	0xffffffff


	//   ....[63]....
        /*9e70*/ 	.word	0xffffffff


	//   ....[64]....
        /*9e74*/ 	.word	0xffffffff


	//   ....[65]....
        /*9e78*/ 	.word	0xffffffff


	//   ....[66]....
        /*9e7c*/ 	.word	0xffffffff


	//   ....[67]....
        /*9e80*/ 	.word	0xffffffff


	//   ....[68]....
        /*9e84*/ 	.word	0xffffffff


	//   ....[69]....
        /*9e88*/ 	.word	0xffffffff


	//   ....[70]....
        /*9e8c*/ 	.word	0xffffffff


	//   ....[71]....
        /*9e90*/ 	.word	0xffffffff


	//   ....[72]....
        /*9e94*/ 	.word	0xffffffff


	//   ....[73]....
        /*9e98*/ 	.word	0xffffffff


	//   ....[74]....
        /*9e9c*/ 	.word	0xffffffff


	//   ....[75]....
        /*9ea0*/ 	.word	0xffffffff


	//   ....[76]....
        /*9ea4*/ 	.word	0xffffffff


	//   ....[77]....
        /*9ea8*/ 	.word	0xffffffff


	//   ....[78]....
        /*9eac*/ 	.word	0xffffffff


	//   ....[79]....
        /*9eb0*/ 	.word	0xffffffff


	//   ....[80]....
        /*9eb4*/ 	.word	0xffffffff


	//   ....[81]....
        /*9eb8*/ 	.word	0xffffffff


	//   ....[82]....
        /*9ebc*/ 	.word	0xffffffff


	//   ....[83]....
        /*9ec0*/ 	.word	0xffffffff


	//   ....[84]....
        /*9ec4*/ 	.word	0xffffffff


	//   ....[85]....
        /*9ec8*/ 	.word	0xffffffff


	//   ....[86]....
        /*9ecc*/ 	.word	0xffffffff


	//   ....[87]....
        /*9ed0*/ 	.word	0xffffffff


	//   ....[88]....
        /*9ed4*/ 	.word	0xffffffff


	//   ....[89]....
        /*9ed8*/ 	.word	0xffffffff


	//   ....[90]....
        /*9edc*/ 	.word	0xffffffff


	//   ....[91]....
        /*9ee0*/ 	.word	0xffffffff


	//   ....[92]....
        /*9ee4*/ 	.word	0xffffffff


	//   ....[93]....
        /*9ee8*/ 	.word	0xffffffff


	//   ....[94]....
        /*9eec*/ 	.word	0xffffffff


	//   ....[95]....
        /*9ef0*/ 	.word	0xffffffff


	//   ....[96]....
        /*9ef4*/ 	.word	0xffffffff


	//   ....[97]....
        /*9ef8*/ 	.word	0xffffffff


	//   ....[98]....
        /*9efc*/ 	.word	0xffffffff


	//   ....[99]....
        /*9f00*/ 	.word	0xffffffff


	//   ....[100]....
        /*9f04*/ 	.word	0xffffffff


	//   ....[101]....
        /*9f08*/ 	.word	0xffffffff


	//   ....[102]....
        /*9f0c*/ 	.word	0xffffffff


	//   ....[103]....
        /*9f10*/ 	.word	0xffffffff


	//   ....[104]....
        /*9f14*/ 	.word	0xffffffff


	//   ....[105]....
        /*9f18*/ 	.word	0xffffffff


	//   ....[106]....
        /*9f1c*/ 	.word	0xffffffff


	//   ....[107]....
        /*9f20*/ 	.word	0xffffffff


	//   ....[108]....
        /*9f24*/ 	.word	0xffffffff


	//   ....[109]....
        /*9f28*/ 	.word	0xffffffff


	//   ....[110]....
        /*9f2c*/ 	.word	0xffffffff


	//   ....[111]....
        /*9f30*/ 	.word	0xffffffff


	//   ....[112]....
        /*9f34*/ 	.word	0xffffffff


	//   ....[113]....
        /*9f38*/ 	.word	0xffffffff


	//   ....[114]....
        /*9f3c*/ 	.word	0xffffffff


	//   ....[115]....
        /*9f40*/ 	.word	0xffffffff


	//   ....[116]....
        /*9f44*/ 	.word	0xffffffff


	//   ....[117]....
        /*9f48*/ 	.word	0xffffffff


	//   ....[118]....
        /*9f4c*/ 	.word	0xffffffff


	//   ....[119]....
        /*9f50*/ 	.word	0xffffffff


	//   ....[120]....
        /*9f54*/ 	.word	0xffffffff


	//   ....[121]....
        /*9f58*/ 	.word	0xffffffff


	//   ....[122]....
        /*9f5c*/ 	.word	0xffffffff


	//   ....[123]....
        /*9f60*/ 	.word	0xffffffff


	//   ....[124]....
        /*9f64*/ 	.word	0xffffffff


	//   ....[125]....
        /*9f68*/ 	.word	0xffffffff


	//   ....[126]....
        /*9f6c*/ 	.word	0xffffffff


	//   ....[127]....
        /*9f70*/ 	.word	0xffffffff


	//   ....[128]....
        /*9f74*/ 	.word	0xffffffff


	//   ....[129]....
        /*9f78*/ 	.word	0xffffffff


	//   ....[130]....
        /*9f7c*/ 	.word	0xffffffff


	//   ....[131]....
        /*9f80*/ 	.word	0xffffffff


	//   ....[132]....
        /*9f84*/ 	.word	0xffffffff


	//   ....[133]....
        /*9f88*/ 	.word	0xffffffff


	//   ....[134]....
        /*9f8c*/ 	.word	0xffffffff


	//   ....[135]....
        /*9f90*/ 	.word	0xffffffff


	//   ....[136]....
        /*9f94*/ 	.word	0xffffffff


	//   ....[137]....
        /*9f98*/ 	.word	0xffffffff


	//   ....[138]....
        /*9f9c*/ 	.word	0xffffffff


	//   ....[139]....
        /*9fa0*/ 	.word	0xffffffff


	//   ....[140]....
        /*9fa4*/ 	.word	0xffffffff


	//   ....[141]....
        /*9fa8*/ 	.word	0xffffffff


	//   ....[142]....
        /*9fac*/ 	.word	0xffffffff


	//   ....[143]....
        /*9fb0*/ 	.word	0xffffffff


	//   ....[144]....
        /*9fb4*/ 	.word	0xffffffff


	//   ....[145]....
        /*9fb8*/ 	.word	0xffffffff


	//   ....[146]....
        /*9fbc*/ 	.word	0xffffffff


	//   ....[147]....
        /*9fc0*/ 	.word	0xffffffff


	//   ....[148]....
        /*9fc4*/ 	.word	0xffffffff


	//   ....[149]....
        /*9fc8*/ 	.word	0xffffffff


	//   ....[150]....
        /*9fcc*/ 	.word	0xffffffff


	//   ....[151]....
        /*9fd0*/ 	.word	0xffffffff


	//   ....[152]....
        /*9fd4*/ 	.word	0xffffffff


	//   ....[153]....
        /*9fd8*/ 	.word	0xffffffff


	//   ....[154]....
        /*9fdc*/ 	.word	0xffffffff


	//   ....[155]....
        /*9fe0*/ 	.word	0xffffffff


	//   ....[156]....
        /*9fe4*/ 	.word	0xffffffff


	//   ....[157]....
        /*9fe8*/ 	.word	0xffffffff


	//   ....[158]....
        /*9fec*/ 	.word	0xffffffff


	//   ....[159]....
        /*9ff0*/ 	.word	0xffffffff


	//   ....[160]....
        /*9ff4*/ 	.word	0xffffffff


	//   ....[161]....
        /*9ff8*/ 	.word	0xffffffff


	//   ....[162]....
        /*9ffc*/ 	.word	0xffffffff


	//   ....[163]....
        /*a000*/ 	.word	0xffffffff


	//   ....[164]....
        /*a004*/ 	.word	0xffffffff


	//   ....[165]....
        /*a008*/ 	.word	0xffffffff


	//   ....[166]....
        /*a00c*/ 	.word	0xffffffff


	//   ....[167]....
        /*a010*/ 	.word	0xffffffff


	//   ....[168]....
        /*a014*/ 	.word	0xffffffff


	//   ....[169]....
        /*a018*/ 	.word	0xffffffff


	//   ....[170]....
        /*a01c*/ 	.word	0xffffffff


	//   ....[171]....
        /*a020*/ 	.word	0xffffffff


	//   ....[172]....
        /*a024*/ 	.word	0xffffffff


	//   ....[173]....
        /*a028*/ 	.word	0xffffffff


	//   ....[174]....
        /*a02c*/ 	.word	0xffffffff


	//   ....[175]....
        /*a030*/ 	.word	0xffffffff


	//   ....[176]....
        /*a034*/ 	.word	0xffffffff


	//   ....[177]....
        /*a038*/ 	.word	0xffffffff


	//   ....[178]....
        /*a03c*/ 	.word	0xffffffff


	//   ....[179]....
        /*a040*/ 	.word	0xffffffff


	//   ....[180]....
        /*a044*/ 	.word	0xffffffff


	//   ....[181]....
        /*a048*/ 	.word	0xffffffff


	//   ....[182]....
        /*a04c*/ 	.word	0xffffffff


	//   ....[183]....
        /*a050*/ 	.word	0xffffffff


	//   ....[184]....
        /*a054*/ 	.word	0xffffffff


	//   ....[185]....
        /*a058*/ 	.word	0xffffffff


	//   ....[186]....
        /*a05c*/ 	.word	0xffffffff


	//   ....[187]....
        /*a060*/ 	.word	0xffffffff


	//   ....[188]....
        /*a064*/ 	.word	0xffffffff


	//   ....[189]....
        /*a068*/ 	.word	0xffffffff


	//   ....[190]....
        /*a06c*/ 	.word	0xffffffff


	//   ....[191]....
        /*a070*/ 	.word	0xffffffff


	//   ....[192]....
        /*a074*/ 	.word	0xffffffff


	//   ....[193]....
        /*a078*/ 	.word	0xffffffff


	//   ....[194]....
        /*a07c*/ 	.word	0xffffffff


	//   ....[195]....
        /*a080*/ 	.word	0xffffffff


	//   ....[196]....
        /*a084*/ 	.word	0xffffffff


	//   ....[197]....
        /*a088*/ 	.word	0xffffffff


	//   ....[198]....
        /*a08c*/ 	.word	0xffffffff


	//   ....[199]....
        /*a090*/ 	.word	0xffffffff


	//   ....[200]....
        /*a094*/ 	.word	0xffffffff


	//   ....[201]....
        /*a098*/ 	.word	0xffffffff


	//   ....[202]....
        /*a09c*/ 	.word	0xffffffff


	//   ....[203]....
        /*a0a0*/ 	.word	0xffffffff


	//   ....[204]....
        /*a0a4*/ 	.word	0xffffffff


	//   ....[205]....
        /*a0a8*/ 	.word	0xffffffff


	//   ....[206]....
        /*a0ac*/ 	.word	0xffffffff


	//   ....[207]....
        /*a0b0*/ 	.word	0xffffffff


	//   ....[208]....
        /*a0b4*/ 	.word	0xffffffff


	//   ....[209]....
        /*a0b8*/ 	.word	0xffffffff


	//   ....[210]....
        /*a0bc*/ 	.word	0xffffffff


	//   ....[211]....
        /*a0c0*/ 	.word	0xffffffff


	//   ....[212]....
        /*a0c4*/ 	.word	0xffffffff


	//   ....[213]....
        /*a0c8*/ 	.word	0xffffffff


	//   ....[214]....
        /*a0cc*/ 	.word	0xffffffff


	//   ....[215]....
        /*a0d0*/ 	.word	0xffffffff


	//   ....[216]....
        /*a0d4*/ 	.word	0xffffffff


	//   ....[217]....
        /*a0d8*/ 	.word	0xffffffff


	//   ....[218]....
        /*a0dc*/ 	.word	0xffffffff


	//   ....[219]....
        /*a0e0*/ 	.word	0xffffffff


	//   ....[220]....
        /*a0e4*/ 	.word	0xffffffff


	//   ....[221]....
        /*a0e8*/ 	.word	0xffffffff


	//   ....[222]....
        /*a0ec*/ 	.word	0xffffffff


	//   ....[223]....
        /*a0f0*/ 	.word	0xffffffff


	//   ....[224]....
        /*a0f4*/ 	.word	0xffffffff


	//   ....[225]....
        /*a0f8*/ 	.word	0xffffffff


	//   ....[226]....
        /*a0fc*/ 	.word	0xffffffff


	//   ....[227]....
        /*a100*/ 	.word	0xffffffff


	//   ....[228]....
        /*a104*/ 	.word	0xffffffff


	//   ....[229]....
        /*a108*/ 	.word	0xffffffff


	//   ....[230]....
        /*a10c*/ 	.word	0xffffffff


	//   ....[231]....
        /*a110*/ 	.word	0xffffffff


	//   ....[232]....
        /*a114*/ 	.word	0xffffffff


	//   ....[233]....
        /*a118*/ 	.word	0xffffffff


	//   ....[234]....
        /*a11c*/ 	.word	0xffffffff


	//   ....[235]....
        /*a120*/ 	.word	0xffffffff


	//   ....[236]....
        /*a124*/ 	.word	0xffffffff


	//   ....[237]....
        /*a128*/ 	.word	0xffffffff


	//   ....[238]....
        /*a12c*/ 	.word	0xffffffff


	//   ....[239]....
        /*a130*/ 	.word	0xffffffff


	//   ....[240]....
        /*a134*/ 	.word	0xffffffff


	//   ....[241]....
        /*a138*/ 	.word	0xffffffff


	//   ....[242]....
        /*a13c*/ 	.word	0xffffffff


	//   ....[243]....
        /*a140*/ 	.word	0xffffffff


	//   ....[244]....
        /*a144*/ 	.word	0xffffffff


	//   ....[245]....
        /*a148*/ 	.word	0xffffffff


	//   ....[246]....
        /*a14c*/ 	.word	0xffffffff


	//   ....[247]....
        /*a150*/ 	.word	0xffffffff


	//   ....[248]....
        /*a154*/ 	.word	0xffffffff


	//   ....[249]....
        /*a158*/ 	.word	0xffffffff


	//   ....[250]....
        /*a15c*/ 	.word	0xffffffff


	//   ....[251]....
        /*a160*/ 	.word	0xffffffff


	//   ....[252]....
        /*a164*/ 	.word	0xffffffff


	//   ....[253]....
        /*a168*/ 	.word	0xffffffff


	//   ....[254]....
        /*a16c*/ 	.word	0xffffffff


	//----- nvinfo : EIATTR_COOP_GROUP_INSTR_OFFSETS
	.align		4
.L_39:
        /*a170*/ 	.byte	0x04, 0x28
        /*a172*/ 	.short	(.L_41 - .L_40)


	//   ....[0]....
.L_40:
        /*a174*/ 	.word	0x0004b860


	//   ....[1]....
        /*a178*/ 	.word	0x0004b880


	//   ....[2]....
        /*a17c*/ 	.word	0x0004b8a0


	//   ....[3]....
        /*a180*/ 	.word	0x0004b8c0


	//   ....[4]....
        /*a184*/ 	.word	0x0004b8e0


	//   ....[5]....
        /*a188*/ 	.word	0x0004b900


	//   ....[6]....
        /*a18c*/ 	.word	0x0004b920


	//   ....[7]....
        /*a190*/ 	.word	0x0004b940


	//   ....[8]....
        /*a194*/ 	.word	0x0004bb90


	//   ....[9]....
        /*a198*/ 	.word	0x0004bbb0


	//   ....[10]....
        /*a19c*/ 	.word	0x0004bbd0


	//   ....[11]....
        /*a1a0*/ 	.word	0x0004bbf0


	//   ....[12]....
        /*a1a4*/ 	.word	0x0004bc10


	//   ....[13]....
        /*a1a8*/ 	.word	0x0004bc30


	//   ....[14]....
        /*a1ac*/ 	.word	0x0004bc50


	//   ....[15]....
        /*a1b0*/ 	.word	0x0004bcb0


	//   ....[16]....
        /*a1b4*/ 	.word	0x0004bd30


	//   ....[17]....
        /*a1b8*/ 	.word	0x0004bd50


	//   ....[18]....
        /*a1bc*/ 	.word	0x0004be70


	//   ....[19]....
        /*a1c0*/ 	.word	0x0004be90


	//   ....[20]....
        /*a1c4*/ 	.word	0x0004beb0


	//   ....[21]....
        /*a1c8*/ 	.word	0x0004bf80


	//   ....[22]....
        /*a1cc*/ 	.word	0x0004c100


	//   ....[23]....
        /*a1d0*/ 	.word	0x0004c120


	//   ....[24]....
        /*a1d4*/ 	.word	0x0004c160


	//   ....[25]....
        /*a1d8*/ 	.word	0x0004c180


	//   ....[26]....
        /*a1dc*/ 	.word	0x0004c200


	//   ....[27]....
        /*a1e0*/ 	.word	0x0004c220


	//   ....[28]....
        /*a1e4*/ 	.word	0x0004c260


	//   ....[29]....
        /*a1e8*/ 	.word	0x0004c280


	//   ....[30]....
        /*a1ec*/ 	.word	0x0004c300


	//   ....[31]....
        /*a1f0*/ 	.word	0x0004c320


	//   ....[32]....
        /*a1f4*/ 	.word	0x0004c360


	//   ....[33]....
        /*a1f8*/ 	.word	0x0004c380


	//   ....[34]....
        /*a1fc*/ 	.word	0x0004c3c0


	//   ....[35]....
        /*a200*/ 	.word	0x0004c3f0


	//   ....[36]....
        /*a204*/ 	.word	0x0004c440


	//   ....[37]....
        /*a208*/ 	.word	0x0004c540


	//   ....[38]....
        /*a20c*/ 	.word	0x0004c5c0


	//   ....[39]....
        /*a210*/ 	.word	0x0004c5e0


	//   ....[40]....
        /*a214*/ 	.word	0x0004c660


	//   ....[41]....
        /*a218*/ 	.word	0x0004c680


	//   ....[42]....
        /*a21c*/ 	.word	0x0004c6e0


	//   ....[43]....
        /*a220*/ 	.word	0x0004c700


	//   ....[44]....
        /*a224*/ 	.word	0x0004c720


	//   ....[45]....
        /*a228*/ 	.word	0x0004c740


	//   ....[46]....
        /*a22c*/ 	.word	0x0004c7c0


	//   ....[47]....
        /*a230*/ 	.word	0x0004c820


	//   ....[48]....
        /*a234*/ 	.word	0x0004c840


	//   ....[49]....
        /*a238*/ 	.word	0x0004c880


	//   ....[50]....
        /*a23c*/ 	.word	0x0004c8c0


	//   ....[51]....
        /*a240*/ 	.word	0x0004c920


	//   ....[52]....
        /*a244*/ 	.word	0x0004c9e0


	//   ....[53]....
        /*a248*/ 	.word	0x0004ca00


	//   ....[54]....
        /*a24c*/ 	.word	0x0004cac0


	//   ....[55]....
        /*a250*/ 	.word	0x0004cae0


	//   ....[56]....
        /*a254*/ 	.word	0x0004cb60


	//   ....[57]....
        /*a258*/ 	.word	0x0004cb80


	//   ....[58]....
        /*a25c*/ 	.word	0x0004cbe0


	//   ....[59]....
        /*a260*/ 	.word	0x0004cc00


	//   ....[60]....
        /*a264*/ 	.word	0x0004cc20


	//   ....[61]....
        /*a268*/ 	.word	0x0004cc40


	//   ....[62]....
        /*a26c*/ 	.word	0x0004ccc0


	//   ....[63]....
        /*a270*/ 	.word	0x0004cd20


	//   ....[64]....
        /*a274*/ 	.word	0x0004cd40


	//   ....[65]....
        /*a278*/ 	.word	0x0004cd80


	//   ....[66]....
        /*a27c*/ 	.word	0x0004cdc0


	//   ....[67]....
        /*a280*/ 	.word	0x0004cdf0


	//   ....[68]....
        /*a284*/ 	.word	0x0004cee0


	//   ....[69]....
        /*a288*/ 	.word	0x0004cf00


	//   ....[70]....
        /*a28c*/ 	.word	0x0004cfc0


	//   ....[71]....
        /*a290*/ 	.word	0x0004cfe0


	//   ....[72]....
        /*a294*/ 	.word	0x0004d060


	//   ....[73]....
        /*a298*/ 	.word	0x0004d080


	//   ....[74]....
        /*a29c*/ 	.word	0x0004d0e0


	//   ....[75]....
        /*a2a0*/ 	.word	0x0004d100


	//   ....[76]....
        /*a2a4*/ 	.word	0x0004d120


	//   ....[77]....
        /*a2a8*/ 	.word	0x0004d140


	//   ....[78]....
        /*a2ac*/ 	.word	0x0004d1c0


	//   ....[79]....
        /*a2b0*/ 	.word	0x0004d220


	//   ....[80]....
        /*a2b4*/ 	.word	0x0004d240


	//   ....[81]....
        /*a2b8*/ 	.word	0x0004d280


	//   ....[82]....
        /*a2bc*/ 	.word	0x0004d2c0


	//   ....[83]....
        /*a2c0*/ 	.word	0x0004d2e0


	//   ....[84]....
        /*a2c4*/ 	.word	0x0004d3e0


	//   ....[85]....
        /*a2c8*/ 	.word	0x0004d400


	//   ....[86]....
        /*a2cc*/ 	.word	0x0004d4c0


	//   ....[87]....
        /*a2d0*/ 	.word	0x0004d4e0


	//   ....[88]....
        /*a2d4*/ 	.word	0x0004d560


	//   ....[89]....
        /*a2d8*/ 	.word	0x0004d580


	//   ....[90]....
        /*a2dc*/ 	.word	0x0004d5e0


	//   ....[91]....
        /*a2e0*/ 	.word	0x0004d600


	//   ....[92]....
        /*a2e4*/ 	.word	0x0004d620


	//   ....[93]....
        /*a2e8*/ 	.word	0x0004d640


	//   ....[94]....
        /*a2ec*/ 	.word	0x0004d6c0


	//   ....[95]....
        /*a2f0*/ 	.word	0x0004d6e0


	//   ....[96]....
        /*a2f4*/ 	.word	0x0004d740


	//   ....[97]....
        /*a2f8*/ 	.word	0x0004d780


	//   ....[98]....
        /*a2fc*/ 	.word	0x0004d7c0


	//   ....[99]....
        /*a300*/ 	.word	0x0004d7e0


	//   ....[100]....
        /*a304*/ 	.word	0x0004d8e0


	//   ....[101]....
        /*a308*/ 	.word	0x0004d900


	//   ....[102]....
        /*a30c*/ 	.word	0x0004d9c0


	//   ....[103]....
        /*a310*/ 	.word	0x0004d9e0


	//   ....[104]....
        /*a314*/ 	.word	0x0004da60


	//   ....[105]....
        /*a318*/ 	.word	0x0004da80


	//   ....[106]....
        /*a31c*/ 	.word	0x0004dae0


	//   ....[107]....
        /*a320*/ 	.word	0x0004db00


	//   ....[108]....
        /*a324*/ 	.word	0x0004db20


	//   ....[109]....
        /*a328*/ 	.word	0x0004db40


	//   ....[110]....
        /*a32c*/ 	.word	0x0004dbc0


	//   ....[111]....
        /*a330*/ 	.word	0x0004dbe0


	//   ....[112]....
        /*a334*/ 	.word	0x0004dc40


	//   ....[113]....
        /*a338*/ 	.word	0x0004dc80


	//   ....[114]....
        /*a33c*/ 	.word	0x0004dcc0


	//   ....[115]....
        /*a340*/ 	.word	0x0004dce0


	//   ....[116]....
        /*a344*/ 	.word	0x0004dde0


	//   ....[117]....
        /*a348*/ 	.word	0x0004de00


	//   ....[118]....
        /*a34c*/ 	.word	0x0004dec0


	//   ....[119]....
        /*a350*/ 	.word	0x0004dee0


	//   ....[120]....
        /*a354*/ 	.word	0x0004df60


	//   ....[121]....
        /*a358*/ 	.word	0x0004df80


	//   ....[122]....
        /*a35c*/ 	.word	0x0004dfb0


	//   ....[123]....
        /*a360*/ 	.word	0x0004dfd0


	//   ....[124]....
        /*a364*/ 	.word	0x0004dff0


	//   ....[125]....
        /*a368*/ 	.word	0x0004e010


	//   ....[126]....
        /*a36c*/ 	.word	0x0004e0c0


	//   ....[127]....
        /*a370*/ 	.word	0x0004e0e0


	//   ....[128]....
        /*a374*/ 	.word	0x0004e160


	//   ....[129]....
        /*a378*/ 	.word	0x0004e180


	//   ....[130]....
        /*a37c*/ 	.word	0x0004e1c0


	//   ....[131]....
        /*a380*/ 	.word	0x0004e200


	//   ....[132]....
        /*a384*/ 	.word	0x0004e2e0


	//   ....[133]....
        /*a388*/ 	.word	0x0004e300


	//   ....[134]....
        /*a38c*/ 	.word	0x0004e380


	//   ....[135]....
        /*a390*/ 	.word	0x0004e3a0


	//   ....[136]....
        /*a394*/ 	.word	0x0004e420


	//   ....[137]....
        /*a398*/ 	.word	0x0004e440


	//   ....[138]....
        /*a39c*/ 	.word	0x0004e4a0


	//   ....[139]....
        /*a3a0*/ 	.word	0x0004e4c0


	//   ....[140]....
        /*a3a4*/ 	.word	0x0004e520


	//   ....[141]....
        /*a3a8*/ 	.word	0x0004e540


	//   ....[142]....
        /*a3ac*/ 	.word	0x0004e580


	//   ....[143]....
        /*a3b0*/ 	.word	0x0004e5a0


	//   ....[144]....
        /*a3b4*/ 	.word	0x0004e620


	//   ....[145]....
        /*a3b8*/ 	.word	0x0004e640


	//   ....[146]....
        /*a3bc*/ 	.word	0x0004e740


	//   ....[147]....
        /*a3c0*/ 	.word	0x0004e760


	//   ....[148]....
        /*a3c4*/ 	.word	0x0004e7e0


	//   ....[149]....
        /*a3c8*/ 	.word	0x0004e800


	//   ....[150]....
        /*a3cc*/ 	.word	0x0004e880


	//   ....[151]....
        /*a3d0*/ 	.word	0x0004e8a0


	//   ....[152]....
        /*a3d4*/ 	.word	0x0004e900


	//   ....[153]....
        /*a3d8*/ 	.word	0x0004e920


	//   ....[154]....
        /*a3dc*/ 	.word	0x0004e980


	//   ....[155]....
        /*a3e0*/ 	.word	0x0004e9a0


	//   ....[156]....
        /*a3e4*/ 	.word	0x0004e9e0


	//   ....[157]....
        /*a3e8*/ 	.word	0x0004ea40


	//   ....[158]....
        /*a3ec*/ 	.word	0x0004ea80


	//   ....[159]....
        /*a3f0*/ 	.word	0x0004eaa0


	//   ....[160]....
        /*a3f4*/ 	.word	0x0004eba0


	//   ....[161]....
        /*a3f8*/ 	.word	0x0004ebc0


	//   ....[162]....
        /*a3fc*/ 	.word	0x0004ec40


	//   ....[163]....
        /*a400*/ 	.word	0x0004ec60


	//   ....[164]....
        /*a404*/ 	.word	0x0004ece0


	//   ....[165]....
        /*a408*/ 	.word	0x0004ed00


	//   ....[166]....
        /*a40c*/ 	.word	0x0004ed60


	//   ....[167]....
        /*a410*/ 	.word	0x0004ed80


	//   ....[168]....
        /*a414*/ 	.word	0x0004ede0


	//   ....[169]....
        /*a418*/ 	.word	0x0004ee00


	//   ....[170]....
        /*a41c*/ 	.word	0x0004ee40


	//   ....[171]....
        /*a420*/ 	.word	0x0004ee90


	//   ....[172]....
        /*a424*/ 	.word	0x0004eee0


	//   ....[173]....
        /*a428*/ 	.word	0x0004ef00


	//   ....[174]....
        /*a42c*/ 	.word	0x0004f000


	//   ....[175]....
        /*a430*/ 	.word	0x0004f020


	//   ....[176]....
        /*a434*/ 	.word	0x0004f0a0


	//   ....[177]....
        /*a438*/ 	.word	0x0004f0c0


	//   ....[178]....
        /*a43c*/ 	.word	0x0004f140


	//   ....[179]....
        /*a440*/ 	.word	0x0004f160


	//   ....[180]....
        /*a444*/ 	.word	0x0004f1c0


	//   ....[181]....
        /*a448*/ 	.word	0x0004f1e0


	//   ....[182]....
        /*a44c*/ 	.word	0x0004f240


	//   ....[183]....
        /*a450*/ 	.word	0x0004f260


	//   ....[184]....
        /*a454*/ 	.word	0x0004f2a0


	//   ....[185]....
        /*a458*/ 	.word	0x0004f300


	//   ....[186]....
        /*a45c*/ 	.word	0x0004f340


	//   ....[187]....
        /*a460*/ 	.word	0x0004f360


	//   ....[188]....
        /*a464*/ 	.word	0x0004f460


	//   ....[189]....
        /*a468*/ 	.word	0x0004f480


	//   ....[190]....
        /*a46c*/ 	.word	0x0004f500


	//   ....[191]....
        /*a470*/ 	.word	0x0004f520


	//   ....[192]....
        /*a474*/ 	.word	0x0004f5a0


	//   ....[193]....
        /*a478*/ 	.word	0x0004f5c0


	//   ....[194]....
        /*a47c*/ 	.word	0x0004f620


	//   ....[195]....
        /*a480*/ 	.word	0x0004f640


	//   ....[196]....
        /*a484*/ 	.word	0x0004f6a0


	//   ....[197]....
        /*a488*/ 	.word	0x0004f6c0


	//   ....[198]....
        /*a48c*/ 	.word	0x0004f700


	//   ....[199]....
        /*a490*/ 	.word	0x0004f740


	//   ....[200]....
        /*a494*/ 	.word	0x0004f7a0


	//   ....[201]....
        /*a498*/ 	.word	0x0004f7c0


	//   ....[202]....
        /*a49c*/ 	.word	0x0004f8c0


	//   ....[203]....
        /*a4a0*/ 	.word	0x0004f8e0


	//   ....[204]....
        /*a4a4*/ 	.word	0x0004f960


	//   ....[205]....
        /*a4a8*/ 	.word	0x0004f980


	//   ....[206]....
        /*a4ac*/ 	.word	0x0004fa00


	//   ....[207]....
        /*a4b0*/ 	.word	0x0004fa20


	//   ....[208]....
        /*a4b4*/ 	.word	0x0004fa80


	//   ....[209]....
        /*a4b8*/ 	.word	0x0004faa0


	//   ....[210]....
        /*a4bc*/ 	.word	0x0004fb00


	//   ....[211]....
        /*a4c0*/ 	.word	0x0004fb20


	//   ....[212]....
        /*a4c4*/ 	.word	0x0004fb60


	//   ....[213]....
        /*a4c8*/ 	.word	0x0004fb80


	//   ....[214]....
        /*a4cc*/ 	.word	0x0004fc40


	//   ....[215]....
        /*a4d0*/ 	.word	0x0004fc60


	//   ....[216]....
        /*a4d4*/ 	.word	0x0004fca0


	//   ....[217]....
        /*a4d8*/ 	.word	0x0004fcc0


	//   ....[218]....
        /*a4dc*/ 	.word	0x0004fdd0


	//   ....[219]....
        /*a4e0*/ 	.word	0x0004fdf0


	//   ....[220]....
        /*a4e4*/ 	.word	0x0004fe70


	//   ....[221]....
        /*a4e8*/ 	.word	0x0004fe90


	//   ....[222]....
        /*a4ec*/ 	.word	0x0004fef0


	//   ....[223]....
        /*a4f0*/ 	.word	0x0004ff10


	//   ....[224]....
        /*a4f4*/ 	.word	0x0004ff30


	//   ....[225]....
        /*a4f8*/ 	.word	0x0004ff50


	//   ....[226]....
        /*a4fc*/ 	.word	0x00050010


	//   ....[227]....
        /*a500*/ 	.word	0x00050030


	//   ....[228]....
        /*a504*/ 	.word	0x000500b0


	//   ....[229]....
        /*a508*/ 	.word	0x000500d0


	//   ....[230]....
        /*a50c*/ 	.word	0x000500f0


	//   ....[231]....
        /*a510*/ 	.word	0x00050110


	//   ....[232]....
        /*a514*/ 	.word	0x000501f0


	//   ....[233]....
        /*a518*/ 	.word	0x00050210


	//   ....[234]....
        /*a51c*/ 	.word	0x00050250


	//   ....[235]....
        /*a520*/ 	.word	0x000502b0


	//   ....[236]....
        /*a524*/ 	.word	0x000502f0


	//   ....[237]....
        /*a528*/ 	.word	0x00050310


	//   ....[238]....
        /*a52c*/ 	.word	0x00050340


	//   ....[239]....
        /*a530*/ 	.word	0x00050360


	//   ....[240]....
        /*a534*/ 	.word	0x00050380


	//   ....[241]....
        /*a538*/ 	.word	0x000503a0


	//   ....[242]....
        /*a53c*/ 	.word	0x00050550


	//   ....[243]....
        /*a540*/ 	.word	0x00050570


	//   ....[244]....
        /*a544*/ 	.word	0x00050600


	//   ....[245]....
        /*a548*/ 	.word	0x00050620


	//   ....[246]....
        /*a54c*/ 	.word	0x00050640


	//   ....[247]....
        /*a550*/ 	.word	0x00050660


	//   ....[248]....
        /*a554*/ 	.word	0x00050680


	//   ....[249]....
        /*a558*/ 	.word	0x000506a0


	//   ....[250]....
        /*a55c*/ 	.word	0x000506c0


	//   ....[251]....
        /*a560*/ 	.word	0x000506e0


	//   ....[252]....
        /*a564*/ 	.word	0x000507d0


	//   ....[253]....
        /*a568*/ 	.word	0x000507f0


	//   ....[254]....
        /*a56c*/ 	.word	0x000509c0


	//----- nvinfo : EIATTR_VRC_CTA_INIT_COUNT
	.align		4
.L_41:
        /*a570*/ 	.byte	0x02, 0x4a
	.zero		1
	.zero		1


	//----- nvinfo : EIATTR_EXIT_INSTR_OFFSETS
	.align		4
        /*a574*/ 	.byte	0x04, 0x1c
        /*a576*/ 	.short	(.L_43 - .L_42)


	//   ....[0]....
.L_42:
        /*a578*/ 	.word	0x00065b60


	//   ....[1]....
        /*a57c*/ 	.word	0x00065b90


	//----- nvinfo : EIATTR_REQNTID
	.align		4
.L_43:
        /*a580*/ 	.byte	0x04, 0x10
        /*a582*/ 	.short	(.L_45 - .L_44)
.L_44:
        /*a584*/ 	.word	0x00000020
        /*a588*/ 	.word	0x00000001
        /*a58c*/ 	.word	0x00000001


	//----- nvinfo : EIATTR_CBANK_PARAM_SIZE
	.align		4
.L_45:
        /*a590*/ 	.byte	0x03, 0x19
        /*a592*/ 	.short	0x0050


	//----- nvinfo : EIATTR_PARAM_CBANK
	.align		4
        /*a594*/ 	.byte	0x04, 0x0a
        /*a596*/ 	.short	(.L_47 - .L_46)
	.align		4
.L_46:
        /*a598*/ 	.word	index@(.nv.constant0.matmul_kernel)
        /*a59c*/ 	.short	0x0380
        /*a59e*/ 	.short	0x0050


	//----- nvinfo : EIATTR_SW_WAR
	.align		4
.L_47:
        /*a5a0*/ 	.byte	0x04, 0x36
        /*a5a2*/ 	.short	(.L_49 - .L_48)
.L_48:
        /*a5a4*/ 	.word	0x00000008
.L_49:


//--------------------- .nv.compat                --------------------------
	.section	.nv.compat,"",@"SHT_CUDA_COMPAT_INFO"
	.align	4
        /*0000*/ 	.byte	0x02, 0x02, 0x01, 0x00, 0x02, 0x05, 0x05, 0x00, 0x02, 0x03, 0x00, 0x00, 0x02, 0x06, 0x01, 0x00


//--------------------- .nv.callgraph             --------------------------
	.section	.nv.callgraph,"",@"SHT_CUDA_CALLGRAPH"
	.align	4
	.sectionentsize	8
	.align		4
        /*0000*/ 	.word	0x00000000
	.align		4
        /*0004*/ 	.word	0xffffffff
	.align		4
        /*0008*/ 	.word	0x00000000
	.align		4
        /*000c*/ 	.word	0xfffffffe
	.align		4
        /*0010*/ 	.word	0x00000000
	.align		4
        /*0014*/ 	.word	0xfffffffd
	.align		4
        /*0018*/ 	.word	0x00000000
	.align		4
        /*001c*/ 	.word	0xfffffffc


//--------------------- .text.matmul_kernel       --------------------------
	.section	.text.matmul_kernel,"ax",@progbits
	.align	128
        .global         matmul_kernel
        .type           matmul_kernel,@function
        .size           matmul_kernel,(.L_x_3 - matmul_kernel)
        .other          matmul_kernel,@"STO_CUDA_ENTRY STV_DEFAULT"
matmul_kernel:
.text.matmul_kernel:
[----:B------:R-:W0:Y:S08]  /*0000*/  LDC R1, c[0x0][0x37c] ;  /* 0x0000df00ff017b82 */ /* 0x000e300000000800 */
[----:B------:R-:W1:Y:S01]  /*0010*/  LDC.64 R2, c[0x0][0x398] ;  /* 0x0000e600ff027b82 */ /* 0x000e620000000a00 */
[----:B0-----:R-:W-:Y:S01]  /*0020*/  VIADD R1, R1, 0xffffc7d8 ;  /* 0xffffc7d801017836 */ /* 0x001fe20000000000 */
[----:B------:R-:W0:Y:S01]  /*0030*/  S2R R7, SR_CTAID.X ;  /* 0x0000000000077919 */ /* 0x000e220000002500 */
[----:B------:R-:W2:Y:S01]  /*0040*/  LDCU UR4, c[0x0][0x3a0] ;  /* 0x00007400ff0477ac */ /* 0x000ea20008000800 */
[----:B------:R-:W-:-:S02]  /*0050*/  CS2R R44, SRZ ;  /* 0x00000000002c7805 */ /* 0x000fc4000001ff00 */
[----:B------:R-:W-:Y:S01]  /*0060*/  CS2R R46, SRZ ;  /* 0x00000000002e7805 */ /* 0x000fe2000001ff00 */
[----:B------:R-:W3:Y:S01]  /*0070*/  S2R R61, SR_TID.X ;  /* 0x00000000003d7919 */ /* 0x000ee20000002100 */
[----:B------:R-:W-:Y:S01]  /*0080*/  CS2R R32, SRZ ;  /* 0x0000000000207805 */ /* 0x000fe2000001ff00 */
[----:B------:R-:W4:Y:S01]  /*0090*/  S2UR UR6, SR_CgaCtaId ;  /* 0x00000000000679c3 */ /* 0x000f220000008800 */
[----:B------:R-:W-:Y:S02]  /*00a0*/  CS2R R34, SRZ ;  /* 0x0000000000227805 */ /* 0x000fe4000001ff00 */
[----:B------:R-:W-:Y:S02]  /*00b0*/  CS2R R28, SRZ ;  /* 0x00000000001c7805 */ /* 0x000fe4000001ff00 */
[----:B------:R-:W-:Y:S02]  /*00c0*/  CS2R R30, SRZ ;  /* 0x00000000001e7805 */ /* 0x000fe4000001ff00 */
[----:B------:R-:W-:-:S02]  /*00d0*/  CS2R R24, SRZ ;  /* 0x0000000000187805 */ /* 0x000fc4000001ff00 */
[----:B------:R-:W-:Y:S02]  /*00e0*/  CS2R R26, SRZ ;  /* 0x00000000001a7805 */ /* 0x000fe4000001ff00 */
[----:B------:R-:W-:Y:S02]  /*00f0*/  CS2R R20, SRZ ;  /* 0x0000000000147805 */ /* 0x000fe4000001ff00 */
[----:B------:R-:W-:Y:S02]  /*0100*/  CS2R R22, SRZ ;  /* 0x0000000000167805 */ /* 0x000fe4000001ff00 */
[----:B------:R-:W-:Y:S02]  /*0110*/  CS2R R16, SRZ ;  /* 0x0000000000107805 */ /* 0x000fe4000001ff00 */
[----:B------:R-:W-:Y:S02]  /*0120*/  CS2R R18, SRZ ;  /* 0x0000000000127805 */ /* 0x000fe4000001ff00 */
[----:B------:R-:W-:-:S02]  /*0130*/  CS2R R14, SRZ ;  /* 0x00000000000e7805 */ /* 0x000fc4000001ff00 */
[----:B------:R-:W-:Y:S02]  /*0140*/  CS2R R36, SRZ ;  /* 0x0000000000247805 */ /* 0x000fe4000001ff00 */
[----:B------:R-:W-:Y:S01]  /*0150*/  CS2R R38, SRZ ;  /* 0x0000000000267805 */ /* 0x000fe2000001ff00 */
[----:B--2---:R-:W-:Y:S01]  /*0160*/  UIADD3 UR4, UPT, UPT, UR4, 0x1f, URZ ;  /* 0x0000001f04047890 */ /* 0x004fe2000fffe0ff */
[----:B------:R-:W-:Y:S02]  /*0170*/  CS2R R40, SRZ ;  /* 0x0000000000287805 */ /* 0x000fe4000001ff00 */
[----:B------:R-:W-:Y:S01]  /*0180*/  CS2R R42, SRZ ;  /* 0x00000000002a7805 */ /* 0x000fe2000001ff00 */
[----:B-1----:R3:W-:Y:S01]  /*0190*/  STL [R1+0x1f64], R3 ;  /* 0x001f640301007387 */ /* 0x0027e20000100800 */
[----:B------:R-:W-:Y:S01]  /*01a0*/  VIADD R0, R3, 0x7f ;  /* 0x0000007f03007836 */ /* 0x000fe20000000000 */
[----:B------:R-:W-:Y:S01]  /*01b0*/  UISETP.GE.AND UP0, UPT, UR4, 0x20, UPT ;  /* 0x000000200400788c */ /* 0x000fe2000bf06270 */
[----:B------:R-:W-:Y:S01]  /*01c0*/  CS2R R48, SRZ ;  /* 0x0000000000307805 */ /* 0x000fe2000001ff00 */
[----:B------:R-:W-:Y:S01]  /*01d0*/  STL [R1+0x30], RZ ;  /* 0x000030ff01007387 */ /* 0x000fe20000100800 */
[----:B------:R-:W-:-:S02]  /*01e0*/  CS2R R50, SRZ ;  /* 0x0000000000327805 */ /* 0x000fc4000001ff00 */
[----:B------:R-:W-:Y:S02]  /*01f0*/  SHF.R.S32.HI R5, RZ, 0x1f, R0 ;  /* 0x0000001fff057819 */ /* 0x000fe40000011400 */
[----:B------:R-:W-:Y:S01]  /*0200*/  CS2R R56, SRZ ;  /* 0x0000000000387805 */ /* 0x000fe2000001ff00 */
[----:B------:R-:W-:Y:S01]  /*0210*/  STL [R1+0x34], RZ ;  /* 0x000034ff01007387 */ /* 0x000fe20000100800 */
[----:B------:R-:W-:Y:S02]  /*0220*/  CS2R R58, SRZ ;  /* 0x00000000003a7805 */ /* 0x000fe4000001ff00 */
[----:B------:R-:W-:Y:S02]  /*0230*/  LEA.HI R5, R5, R0, RZ, 0x7 ;  /* 0x0000000005057211 */ /* 0x000fe400078f38ff */
[----:B------:R-:W-:Y:S01]  /*0240*/  CS2R R52, SRZ ;  /* 0x0000000000347805 */ /* 0x000fe2000001ff00 */
[----:B------:R-:W-:Y:S01]  /*0250*/  STL [R1+0x38], RZ ;  /* 0x000038ff01007387 */ /* 0x000fe20000100800 */
[----:B0-----:R-:W-:-:S02]  /*0260*/  IABS R10, R7 ;  /* 0x00000007000a7213 */ /* 0x001fc40000000000 */
[----:B------:R-:W-:Y:S02]  /*0270*/  CS2R R54, SRZ ;  /* 0x0000000000367805 */ /* 0x000fe4000001ff00 */
[----:B------:R-:W-:Y:S01]  /*0280*/  SHF.R.S32.HI R5, RZ, 0x7, R5 ;  /* 0x00000007ff057819 */ /* 0x000fe20000011405 */
[----:B------:R-:W-:Y:S01]  /*0290*/  STL [R1+0x3c], RZ ;  /* 0x00003cff01007387 */ /* 0x000fe20000100800 */
[----:B---3--:R-:W-:Y:S01]  /*02a0*/  LOP3.LUT R3, R61, 0x1f, RZ, 0xc0, !PT ;  /* 0x0000001f3d037812 */ /* 0x008fe200078ec0ff */
[----:B------:R-:W-:Y:S01]  /*02b0*/  UMOV UR5, 0x400 ;  /* 0x0000040000057882 */ /* 0x000fe20000000000 */
[----:B------:R-:W0:Y:S01]  /*02c0*/  LDCU.64 UR66, c[0x0][0x358] ;  /* 0x00006b00ff4277ac */ /* 0x000e220008000a00 */
[----:B------:R-:W-:Y:S01]  /*02d0*/  STL [R1+0x20], RZ ;  /* 0x000020ff01007387 */ /* 0x000fe20000100800 */
[----:B------:R-:W-:Y:S01]  /*02e0*/  IMAD.SHL.U32 R6, R5, 0x8, RZ ;  /* 0x0000000805067824 */ /* 0x000fe200078e00ff */
[----:B----4-:R-:W-:Y:S02]  /*02f0*/  ULEA UR5, UR6, UR5, 0x18 ;  /* 0x0000000506057291 */ /* 0x010fe4000f8ec0ff */
[----:B------:R-:W-:Y:S02]  /*0300*/  STL [R1+0x24], RZ ;  /* 0x000024ff01007387 */ /* 0x000fe40000100800 */
[----:B------:R-:W-:-:S02]  /*0310*/  IABS R9, R6 ;  /* 0x0000000600097213 */ /* 0x000fc40000000000 */
[----:B------:R-:W-:Y:S01]  /*0320*/  STL [R1+0x28], RZ ;  /* 0x000028ff01007387 */ /* 0x000fe20000100800 */
[----:B------:R-:W-:Y:S01]  /*0330*/  IABS R12, R6 ;  /* 0x00000006000c7213 */ /* 0x000fe20000000000 */
[----:B------:R-:W1:Y:S02]  /*0340*/  I2F.RP R0, R9 ;  /* 0x0000000900007306 */ /* 0x000e640000209400 */
[----:B------:R-:W-:Y:S04]  /*0350*/  STL [R1+0x2c], RZ ;  /* 0x00002cff01007387 */ /* 0x000fe80000100800 */
[----:B------:R-:W-:Y:S04]  /*0360*/  STL [R1+0x40], RZ ;  /* 0x000040ff01007387 */ /* 0x000fe80000100800 */
[----:B------:R-:W-:Y:S04]  /*0370*/  STL [R1+0x44], RZ ;  /* 0x000044ff01007387 */ /* 0x000fe80000100800 */
[----:B------:R-:W-:Y:S01]  /*0380*/  STL [R1+0x48], RZ ;  /* 0x000048ff01007387 */ /* 0x000fe20000100800 */
[----:B-1----:R-:W1:Y:S03]  /*0390*/  MUFU.RCP R0, R0 ;  /* 0x0000000000007308 */ /* 0x002e660000001000 */
[----:B------:R-:W-:Y:S04]  /*03a0*/  STL [R1+0x4c], RZ ;  /* 0x00004cff01007387 */ /* 0x000fe80000100800 */
[----:B------:R-:W-:Y:S04]  /*03b0*/  STL [R1+0x50], RZ ;  /* 0x000050ff01007387 */ /* 0x000fe80000100800 */
[----:B------:R-:W-:Y:S04]  /*03c0*/  STL [R1+0x54], RZ ;  /* 0x000054ff01007387 */ /* 0x000fe80000100800 */
[----:B------:R-:W-:Y:S01]  /*03d0*/  STL [R1+0x58], RZ ;  /* 0x000058ff01007387 */ /* 0x000fe20000100800 */
[----:B-1----:R-:W-:-:S03]  /*03e0*/  VIADD R4, R0, 0xffffffe ;  /* 0x0ffffffe00047836 */ /* 0x002fc60000000000 */
[----:B------:R-:W-:Y:S01]  /*03f0*/  STL [R1+0x5c], RZ ;  /* 0x00005cff01007387 */ /* 0x000fe20000100800 */
[----:B------:R-:W-:Y:S01]  /*0400*/  IMAD.MOV R0, RZ, RZ, -R12 ;  /* 0x000000ffff007224 */ /* 0x000fe200078e0a0c */
[----:B------:R1:W2:Y:S02]  /*0410*/  F2I.FTZ.U32.TRUNC.NTZ R5, R4 ;  /* 0x0000000400057305 */ /* 0x0002a4000021f000 */
[----:B------:R-:W-:Y:S04]  /*0420*/  STL [R1+0x60], RZ ;  /* 0x000060ff01007387 */ /* 0x000fe80000100800 */
[----:B------:R-:W-:Y:S01]  /*0430*/  STL [R1+0x64], RZ ;  /* 0x000064ff01007387 */ /* 0x000fe20000100800 */
[----:B-1----:R-:W-:-:S03]  /*0440*/  IMAD.MOV.U32 R4, RZ, RZ, RZ ;  /* 0x000000ffff047224 */ /* 0x002fc600078e00ff */
[----:B------:R-:W-:Y:S04]  /*0450*/  STL [R1+0x68], RZ ;  /* 0x000068ff01007387 */ /* 0x000fe80000100800 */
[----:B------:R-:W-:Y:S01]  /*0460*/  STL [R1+0x6c], RZ ;  /* 0x00006cff01007387 */ /* 0x000fe20000100800 */
[----:B--2---:R-:W-:-:S03]  /*0470*/  IMAD.MOV R8, RZ, RZ, -R5 ;  /* 0x000000ffff087224 */ /* 0x004fc600078e0a05 */
[----:B------:R-:W-:Y:S01]  /*0480*/  STL [R1+0x70], RZ ;  /* 0x000070ff01007387 */ /* 0x000fe20000100800 */
[----:B------:R-:W-:Y:S02]  /*0490*/  IMAD R11, R8, R9, RZ ;  /* 0x00000009080b7224 */ /* 0x000fe400078e02ff */
[----:B------:R-:W-:Y:S01]  /*04a0*/  IMAD.MOV.U32 R8, RZ, RZ, R10 ;  /* 0x000000ffff087224 */ /* 0x000fe200078e000a */
[----:B------:R-:W-:Y:S01]  /*04b0*/  STL [R1+0x74], RZ ;  /* 0x000074ff01007387 */ /* 0x000fe20000100800 */
[----:B------:R-:W-:-:S03]  /*04c0*/  IMAD.HI.U32 R5, R5, R11, R4 ;  /* 0x0000000b05057227 */ /* 0x000fc600078e0004 */
[----:B------:R-:W-:Y:S03]  /*04d0*/  STL [R1+0x78], RZ ;  /* 0x000078ff01007387 */ /* 0x000fe60000100800 */
[----:B------:R-:W-:Y:S01]  /*04e0*/  IMAD.HI.U32 R5, R5, R8, RZ ;  /* 0x0000000805057227 */ /* 0x000fe200078e00ff */
[----:B------:R-:W-:Y:S03]  /*04f0*/  STL [R1+0x7c], RZ ;  /* 0x00007cff01007387 */ /* 0x000fe60000100800 */
[----:B------:R-:W-:Y:S01]  /*0500*/  IMAD R0, R5, R0, R8 ;  /* 0x0000000005007224 */ /* 0x000fe200078e0208 */
[----:B------:R-:W-:Y:S04]  /*0510*/  STL [R1+0xe0], RZ ;  /* 0x0000e0ff01007387 */ /* 0x000fe80000100800 */
[----:B------:R-:W-:Y:S01]  /*0520*/  STL [R1+0xe4], RZ ;  /* 0x0000e4ff01007387 */ /* 0x000fe20000100800 */
[----:B------:R-:W-:-:S03]  /*0530*/  ISETP.GT.U32.AND P1, PT, R9, R0, PT ;  /* 0x000000000900720c */ /* 0x000fc60003f24070 */
[----:B------:R-:W-:Y:S04]  /*0540*/  STL [R1+0xe8], RZ ;  /* 0x0000e8ff01007387 */ /* 0x000fe80000100800 */
[----:B------:R-:W-:Y:S04]  /*0550*/  STL [R1+0xec], RZ ;  /* 0x0000ecff01007387 */ /* 0x000fe80000100800 */
[----:B------:R-:W-:Y:S02]  /*0560*/  STL [R1+0xd0], RZ ;  /* 0x0000d0ff01007387 */ /* 0x000fe40000100800 */
[----:B------:R-:W-:-:S02]  /*0570*/  @!P1 IMAD.IADD R0, R0, 0x1, -R9 ;  /* 0x0000000100009824 */ /* 0x000fc400078e0a09 */
[----:B------:R-:W-:Y:S01]  /*0580*/  STL [R1+0xd4], RZ ;  /* 0x0000d4ff01007387 */ /* 0x000fe20000100800 */
[----:B------:R-:W-:Y:S01]  /*0590*/  @!P1 VIADD R5, R5, 0x1 ;  /* 0x0000000105059836 */ /* 0x000fe20000000000 */
[----:B------:R-:W-:Y:S02]  /*05a0*/  ISETP.NE.AND P1, PT, R6, RZ, PT ;  /* 0x000000ff0600720c */ /* 0x000fe40003f25270 */
[----:B------:R-:W-:Y:S01]  /*05b0*/  STL [R1+0xd8], RZ ;  /* 0x0000d8ff01007387 */ /* 0x000fe20000100800 */
[----:B------:R-:W-:Y:S02]  /*05c0*/  ISETP.GE.U32.AND P0, PT, R0, R9, PT ;  /* 0x000000090000720c */ /* 0x000fe40003f06070 */
[----:B------:R-:W-:Y:S01]  /*05d0*/  LOP3.LUT R0, R7, R6, RZ, 0x3c, !PT ;  /* 0x0000000607007212 */ /* 0x000fe200078e3cff */
[----:B------:R-:W-:Y:S03]  /*05e0*/  STL [R1+0xdc], RZ ;  /* 0x0000dcff01007387 */ /* 0x000fe60000100800 */
[----:B------:R-:W-:Y:S01]  /*05f0*/  ISETP.GE.AND P2, PT, R0, RZ, PT ;  /* 0x000000ff0000720c */ /* 0x000fe20003f46270 */
[----:B------:R-:W-:Y:S01]  /*0600*/  STL [R1+0x90], RZ ;  /* 0x000090ff01007387 */ /* 0x000fe20000100800 */
[----:B------:R-:W-:-:S03]  /*0610*/  VIADD R0, R2, 0xff ;  /* 0x000000ff02007836 */ /* 0x000fc60000000000 */
[----:B------:R-:W-:Y:S02]  /*0620*/  STL [R1+0x94], RZ ;  /* 0x000094ff01007387 */ /* 0x000fe40000100800 */
[----:B------:R-:W-:Y:S02]  /*0630*/  @P0 VIADD R5, R5, 0x1 ;  /* 0x0000000105050836 */ /* 0x000fe40000000000 */
[----:B------:R-:W-:Y:S02]  /*0640*/  STL [R1+0x98], RZ ;  /* 0x000098ff01007387 */ /* 0x000fe40000100800 */
[----:B------:R-:W-:Y:S01]  /*0650*/  IMAD.MOV.U32 R4, RZ, RZ, R5 ;  /* 0x000000ffff047224 */ /* 0x000fe200078e0005 */
[----:B------:R-:W-:Y:S01]  /*0660*/  SHF.R.S32.HI R5, RZ, 0x1f, R0 ;  /* 0x0000001fff057819 */ /* 0x000fe20000011400 */
[----:B------:R-:W-:Y:S02]  /*0670*/  STL [R1+0x9c], RZ ;  /* 0x00009cff01007387 */ /* 0x000fe40000100800 */
[----:B------:R-:W-:Y:S01]  /*0680*/  @!P2 IMAD.MOV R4, RZ, RZ, -R4 ;  /* 0x000000ffff04a224 */ /* 0x000fe200078e0a04 */
[----:B------:R-:W-:Y:S01]  /*0690*/  @!P1 LOP3.LUT R4, RZ, R6, RZ, 0x33, !PT ;  /* 0x00000006ff049212 */ /* 0x000fe200078e33ff */
[----:B------:R-:W-:Y:S01]  /*06a0*/  STL [R1+0x80], RZ ;  /* 0x000080ff01007387 */ /* 0x000fe20000100800 */
[----:B------:R-:W-:-:S03]  /*06b0*/  LEA.HI R5, R5, R0, RZ, 0x8 ;  /* 0x0000000005057211 */ /* 0x000fc600078f40ff */
[----:B------:R-:W-:Y:S01]  /*06c0*/  STL [R1+0x84], RZ ;  /* 0x000084ff01007387 */ /* 0x000fe20000100800 */
[----:B------:R-:W-:Y:S02]  /*06d0*/  IMAD.SHL.U32 R8, R4, 0x8, RZ ;  /* 0x0000000804087824 */ /* 0x000fe400078e00ff */
[----:B------:R-:W-:Y:S01]  /*06e0*/  IMAD.MOV R4, RZ, RZ, -R4 ;  /* 0x000000ffff047224 */ /* 0x000fe200078e0a04 */
[----:B------:R-:W-:Y:S02]  /*06f0*/  STL [R1+0x88], RZ ;  /* 0x000088ff01007387 */ /* 0x000fe40000100800 */
[----:B------:R-:W-:Y:S01]  /*0700*/  LEA.HI.SX32 R5, R5, -R8, 0x18 ;  /* 0x8000000805057211 */ /* 0x000fe200078fc2ff */
[----:B------:R-:W-:Y:S01]  /*0710*/  IMAD R6, R6, R4, R7 ;  /* 0x0000000406067224 */ /* 0x000fe200078e0207 */
[----:B------:R-:W-:Y:S02]  /*0720*/  STL [R1+0x8c], RZ ;  /* 0x00008cff01007387 */ /* 0x000fe40000100800 */
[----:B------:R-:W-:-:S02]  /*0730*/  VIMNMX R13, PT, PT, R5, 0x8, PT ;  /* 0x00000008050d7848 */ /* 0x000fc40003fe0100 */
[----:B------:R-:W-:Y:S01]  /*0740*/  STL [R1+0xf0], RZ ;  /* 0x0000f0ff01007387 */ /* 0x000fe20000100800 */
[----:B------:R-:W-:Y:S02]  /*0750*/  IABS R11, R6 ;  /* 0x00000006000b7213 */ /* 0x000fe40000000000 */
[----:B------:R-:W-:Y:S01]  /*0760*/  IABS R9, R13 ;  /* 0x0000000d00097213 */ /* 0x000fe20000000000 */
[----:B------:R-:W-:Y:S03]  /*0770*/  STL [R1+0xf4], RZ ;  /* 0x0000f4ff01007387 */ /* 0x000fe60000100800 */
[----:B------:R-:W1:Y:S01]  /*0780*/  I2F.RP R0, R9 ;  /* 0x0000000900007306 */ /* 0x000e620000209400 */
        /* <DEDUP_REMOVED lines=10> */
[----:B------:R-:W-:Y:S04]  /*0830*/  STL [R1+0x148], RZ ;  /* 0x000148ff01007387 */ /* 0x000fe80000100800 */
[----:B------:R-:W-:Y:S01]  /*0840*/  STL [R1+0x14c], RZ ;  /* 0x00014cff01007387 */ /* 0x000fe20000100800 */
[----:B------:R-:W1:Y:S03]  /*0850*/  F2I.FTZ.U32.TRUNC.NTZ R5, R5 ;  /* 0x0000000500057305 */ /* 0x000e66000021f000 */
[----:B------:R-:W-:Y:S04]  /*0860*/  STL [R1+0x150], RZ ;  /* 0x000150ff01007387 */ /* 0x000fe80000100800 */
[----:B------:R-:W-:Y:S04]  /*0870*/  STL [R1+0x154], RZ ;  /* 0x000154ff01007387 */ /* 0x000fe80000100800 */
[----:B------:R-:W-:Y:S04]  /*0880*/  STL [R1+0x158], RZ ;  /* 0x000158ff01007387 */ /* 0x000fe80000100800 */
[----:B------:R-:W-:Y:S01]  /*0890*/  STL [R1+0x15c], RZ ;  /* 0x00015cff01007387 */ /* 0x000fe20000100800 */
[----:B-1----:R-:W-:-:S03]  /*08a0*/  IMAD.MOV R10, RZ, RZ, -R5 ;  /* 0x000000ffff0a7224 */ /* 0x002fc600078e0a05 */
[----:B------:R-:W-:Y:S01]  /*08b0*/  STL [R1+0x1d0], RZ ;  /* 0x0001d0ff01007387 */ /* 0x000fe20000100800 */
[----:B------:R-:W-:Y:S01]  /*08c0*/  IMAD.MOV.U32 R4, RZ, RZ, R10 ;  /* 0x000000ffff047224 */ /* 0x000fe200078e000a */
[----:B------:R-:W-:Y:S02]  /*08d0*/  IABS R10, R13 ;  /* 0x0000000d000a7213 */ /* 0x000fe40000000000 */
[----:B------:R-:W-:Y:S01]  /*08e0*/  STL [R1+0x1d4], RZ ;  /* 0x0001d4ff01007387 */ /* 0x000fe20000100800 */
[----:B------:R-:W-:Y:S02]  /*08f0*/  IMAD R7, R4, R9, RZ ;  /* 0x0000000904077224 */ /* 0x000fe400078e02ff */
[----:B------:R-:W-:Y:S01]  /*0900*/  IMAD.MOV.U32 R4, RZ, RZ, RZ ;  /* 0x000000ffff047224 */ /* 0x000fe200078e00ff */
[----:B------:R-:W-:Y:S01]  /*0910*/  STL [R1+0x1d8], RZ ;  /* 0x0001d8ff01007387 */ /* 0x000fe20000100800 */
[----:B------:R-:W-:Y:S02]  /*0920*/  IMAD.MOV R0, RZ, RZ, -R10 ;  /* 0x000000ffff007224 */ /* 0x000fe400078e0a0a */
[----:B------:R-:W-:Y:S01]  /*0930*/  IMAD.HI.U32 R4, R5, R7, R4 ;  /* 0x0000000705047227 */ /* 0x000fe200078e0004 */
[----:B------:R-:W-:Y:S04]  /*0940*/  STL [R1+0x1dc], RZ ;  /* 0x0001dcff01007387 */ /* 0x000fe80000100800 */
[----:B------:R-:W-:Y:S01]  /*0950*/  STL [R1+0x1c0], RZ ;  /* 0x0001c0ff01007387 */ /* 0x000fe20000100800 */
[----:B------:R-:W-:Y:S01]  /*0960*/  IMAD.HI.U32 R60, R4, R11, RZ ;  /* 0x0000000b043c7227 */ /* 0x000fe200078e00ff */
[----:B------:R-:W-:-:S02]  /*0970*/  CS2R R4, SRZ ;  /* 0x0000000000047805 */ /* 0x000fc4000001ff00 */
[----:B------:R-:W-:Y:S01]  /*0980*/  STL [R1+0x1c4], RZ ;  /* 0x0001c4ff01007387 */ /* 0x000fe20000100800 */
[----:B------:R-:W-:Y:S01]  /*0990*/  IMAD R0, R60, R0, R11 ;  /* 0x000000003c007224 */ /* 0x000fe200078e020b */
[----:B------:R-:W-:Y:S02]  /*09a0*/  CS2R R10, SRZ ;  /* 0x00000000000a7805 */ /* 0x000fe4000001ff00 */
[----:B------:R-:W-:Y:S02]  /*09b0*/  STL [R1+0x1c8], RZ ;  /* 0x0001c8ff01007387 */ /* 0x000fe40000100800 */
[----:B------:R-:W-:Y:S02]  /*09c0*/  ISETP.GT.U32.AND P1, PT, R9, R0, PT ;  /* 0x000000000900720c */ /* 0x000fe40003f24070 */
[----:B------:R-:W-:Y:S04]  /*09d0*/  STL [R1+0x1cc], RZ ;  /* 0x0001ccff01007387 */ /* 0x000fe80000100800 */
[----:B------:R-:W-:Y:S04]  /*09e0*/  STL [R1+0x1b0], RZ ;  /* 0x0001b0ff01007387 */ /* 0x000fe80000100800 */
[----:B------:R-:W-:Y:S03]  /*09f0*/  STL [R1+0x1b4], RZ ;  /* 0x0001b4ff01007387 */ /* 0x000fe60000100800 */
[----:B------:R-:W-:Y:S01]  /*0a00*/  @!P1 IMAD.IADD R0, R0, 0x1, -R9 ;  /* 0x0000000100009824 */ /* 0x000fe200078e0a09 */
[----:B------:R-:W-:Y:S01]  /*0a10*/  STL [R1+0x1b8], RZ ;  /* 0x0001b8ff01007387 */ /* 0x000fe20000100800 */
[----:B------:R-:W-:Y:S01]  /*0a20*/  @!P1 VIADD R60, R60, 0x1 ;  /* 0x000000013c3c9836 */ /* 0x000fe20000000000 */
[----:B------:R-:W-:-:S02]  /*0a30*/  ISETP.NE.AND P1, PT, R13, RZ, PT ;  /* 0x000000ff0d00720c */ /* 0x000fc40003f25270 */
[----:B------:R-:W-:Y:S01]  /*0a40*/  STL [R1+0x1bc], RZ ;  /* 0x0001bcff01007387 */ /* 0x000fe20000100800 */
[----:B------:R-:W-:Y:S02]  /*0a50*/  ISETP.GE.U32.AND P0, PT, R0, R9, PT ;  /* 0x000000090000720c */ /* 0x000fe40003f06070 */
[----:B------:R-:W-:Y:S01]  /*0a60*/  LOP3.LUT R0, R6, R13, RZ, 0x3c, !PT ;  /* 0x0000000d06007212 */ /* 0x000fe200078e3cff */
[----:B------:R-:W-:Y:S03]  /*0a70*/  STL [R1+0x160], RZ ;  /* 0x000160ff01007387 */ /* 0x000fe60000100800 */
[----:B------:R-:W-:Y:S01]  /*0a80*/  ISETP.GE.AND P2, PT, R0, RZ, PT ;  /* 0x000000ff0000720c */ /* 0x000fe20003f46270 */
[----:B------:R-:W-:Y:S04]  /*0a90*/  STL [R1+0x164], RZ ;  /* 0x000164ff01007387 */ /* 0x000fe80000100800 */
[----:B------:R-:W-:Y:S02]  /*0aa0*/  STL [R1+0x168], RZ ;  /* 0x000168ff01007387 */ /* 0x000fe40000100800 */
[----:B------:R-:W-:-:S02]  /*0ab0*/  @P0 VIADD R60, R60, 0x1 ;  /* 0x000000013c3c0836 */ /* 0x000fc40000000000 */
[----:B------:R-:W-:Y:S04]  /*0ac0*/  STL [R1+0x16c], RZ ;  /* 0x00016cff01007387 */ /* 0x000fe80000100800 */
[----:B------:R-:W-:Y:S01]  /*0ad0*/  STL [R1+0x220], RZ ;  /* 0x000220ff01007387 */ /* 0x000fe20000100800 */
[----:B------:R-:W-:Y:S01]  /*0ae0*/  @!P2 IMAD.MOV R60, RZ, RZ, -R60 ;  /* 0x000000ffff3ca224 */ /* 0x000fe200078e0a3c */
[----:B------:R-:W-:Y:S02]  /*0af0*/  @!P1 LOP3.LUT R60, RZ, R13, RZ, 0x33, !PT ;  /* 0x0000000dff3c9212 */ /* 0x000fe400078e33ff */
[----:B------:R-:W-:Y:S03]  /*0b00*/  STL [R1+0x224], RZ ;  /* 0x000224ff01007387 */ /* 0x000fe60000100800 */
[----:B------:R-:W-:Y:S01]  /*0b10*/  IMAD.MOV R0, RZ, RZ, -R60 ;  /* 0x000000ffff007224 */ /* 0x000fe200078e0a3c */
[----:B------:R-:W-:Y:S01]  /*0b20*/  STL [R1+0x228], RZ ;  /* 0x000228ff01007387 */ /* 0x000fe20000100800 */
[----:B------:R-:W-:-:S02]  /*0b30*/  IMAD.SHL.U32 R60, R60, 0x80, RZ ;  /* 0x000000803c3c7824 */ /* 0x000fc400078e00ff */
[----:B------:R-:W-:Y:S01]  /*0b40*/  IMAD R0, R13, R0, R6 ;  /* 0x000000000d007224 */ /* 0x000fe200078e0206 */
[----:B------:R-:W-:Y:S01]  /*0b50*/  STL [R1+0x22c], RZ ;  /* 0x00022cff01007387 */ /* 0x000fe20000100800 */
[----:B------:R-:W-:Y:S01]  /*0b60*/  VIADD R61, R60, 0x1 ;  /* 0x000000013c3d7836 */ /* 0x000fe20000000000 */
[----:B------:R-:W-:Y:S01]  /*0b70*/  CS2R R12, SRZ ;  /* 0x00000000000c7805 */ /* 0x000fe2000001ff00 */
[----:B------:R-:W-:Y:S01]  /*0b80*/  IMAD.IADD R0, R8, 0x1, R0 ;  /* 0x0000000108007824 */ /* 0x000fe200078e0200 */
[----:B------:R-:W-:Y:S01]  /*0b90*/  STL [R1+0x230], RZ ;  /* 0x000230ff01007387 */ /* 0x000fe20000100800 */
[----:B------:R-:W-:Y:S02]  /*0ba0*/  CS2R R8, SRZ ;  /* 0x0000000000087805 */ /* 0x000fe4000001ff00 */
[----:B------:R-:W-:Y:S01]  /*0bb0*/  CS2R R6, SRZ ;  /* 0x0000000000067805 */ /* 0x000fe2000001ff00 */
[----:B------:R-:W-:Y:S01]  /*0bc0*/  IMAD R3, R0, 0x100, R3 ;  /* 0x0000010000037824 */ /* 0x000fe200078e0203 */
[----:B------:R-:W-:Y:S01]  /*0bd0*/  STL [R1+0x234], RZ ;  /* 0x000234ff01007387 */ /* 0x000fe20000100800 */
[----:B------:R-:W-:-:S02]  /*0be0*/  VIADD R0, R60, 0x60 ;  /* 0x000000603c007836 */ /* 0x000fc40000000000 */
[C---:B------:R-:W-:Y:S01]  /*0bf0*/  VIADD R0, R60.reuse, 0x62 ;  /* 0x000000623c007836 */ /* 0x040fe20000000000 */
[----:B------:R-:W-:Y:S01]  /*0c00*/  STL [R1+0x238], RZ ;  /* 0x000238ff01007387 */ /* 0x000fe20000100800 */
[C---:B------:R-:W-:Y:S02]  /*0c10*/  VIADD R0, R60.reuse, 0x64 ;  /* 0x000000643c007836 */ /* 0x040fe40000000000 */
[C---:B------:R-:W-:Y:S01]  /*0c20*/  VIADD R0, R60.reuse, 0x66 ;  /* 0x000000663c007836 */ /* 0x040fe20000000000 */
[----:B------:R-:W-:Y:S01]  /*0c30*/  STL [R1+0x23c], RZ ;  /* 0x00023cff01007387 */ /* 0x000fe20000100800 */
[C---:B------:R-:W-:Y:S02]  /*0c40*/  VIADD R0, R60.reuse, 0x68 ;  /* 0x000000683c007836 */ /* 0x040fe40000000000 */
[C---:B------:R-:W-:Y:S01]  /*0c50*/  VIADD R0, R60.reuse, 0x6a ;  /* 0x0000006a3c007836 */ /* 0x040fe20000000000 */
        /* <DEDUP_REMOVED lines=14> */
[----:B------:R-:W-:Y:S01]  /*0d40*/  VIADD R0, R60, 0x7e ;  /* 0x0000007e3c007836 */ /* 0x000fe20000000000 */
[----:B------:R-:W-:Y:S01]  /*0d50*/  STL [R1+0x2a4], RZ ;  /* 0x0002a4ff01007387 */ /* 0x000fe20000100800 */
[----:B------:R-:W-:-:S03]  /*0d60*/  VIADD R0, R3, 0x20 ;  /* 0x0000002003007836 */ /* 0x000fc60000000000 */
[----:B------:R-:W-:Y:S04]  /*0d70*/  STL [R1+0x2a8], RZ ;  /* 0x0002a8ff01007387 */ /* 0x000fe80000100800 */
        /* <DEDUP_REMOVED lines=369> */
[----:B------:R1:W-:Y:S02]  /*2490*/  STL [R1+0x3a8], R61 ;  /* 0x0003a83d01007387 */ /* 0x0003e40000100800 */
[----:B-1----:R-:W-:-:S05]  /*24a0*/  VIADD R61, R60, 0x2 ;  /* 0x000000023c3d7836 */ /* 0x002fca0000000000 */
        /* <DEDUP_REMOVED lines=186> */
[----:B------:R1:W-:Y:S04]  /*3050*/  STL [R1+0x170], R61 ;  /* 0x0001703d01007387 */ /* 0x0003e80000100800 */
[----:B------:R-:W-:Y:S01]  /*3060*/  STL [R1+0x1054], R3 ;  /* 0x0010540301007387 */ /* 0x000fe20000100800 */
[----:B-1----:R-:W-:-:S05]  /*3070*/  VIADD R61, R60, 0x61 ;  /* 0x000000613c3d7836 */ /* 0x002fca0000000000 */
[----:B------:R1:W-:Y:S02]  /*3080*/  STL [R1+0x138], R61 ;  /* 0x0001383d01007387 */ /* 0x0003e40000100800 */
[C---:B-1----:R-:W-:Y:S02]  /*3090*/  VIADD R61, R60.reuse, 0x63 ;  /* 0x000000633c3d7836 */ /* 0x042fe40000000000 */
[C---:B------:R-:W-:Y:S02]  /*30a0*/  VIADD R61, R60.reuse, 0x65 ;  /* 0x000000653c3d7836 */ /* 0x040fe40000000000 */
[C---:B------:R-:W-:Y:S02]  /*30b0*/  VIADD R61, R60.reuse, 0x67 ;  /* 0x000000673c3d7836 */ /* 0x040fe40000000000 */
[C---:B------:R-:W-:Y:S02]  /*30c0*/  VIADD R61, R60.reuse, 0x69 ;  /* 0x000000693c3d7836 */ /* 0x040fe40000000000 */
[----:B------:R-:W-:-:S02]  /*30d0*/  VIADD R61, R60, 0x6b ;  /* 0x0000006b3c3d7836 */ /* 0x000fc40000000000 */
[C---:B------:R-:W-:Y:S02]  /*30e0*/  VIADD R61, R60.reuse, 0x6d ;  /* 0x0000006d3c3d7836 */ /* 0x040fe40000000000 */
[C---:B------:R-:W-:Y:S02]  /*30f0*/  VIADD R61, R60.reuse, 0x6f ;  /* 0x0000006f3c3d7836 */ /* 0x040fe40000000000 */
[C---:B------:R-:W-:Y:S02]  /*3100*/  VIADD R61, R60.reuse, 0x71 ;  /* 0x000000713c3d7836 */ /* 0x040fe40000000000 */
[C---:B------:R-:W-:Y:S02]  /*3110*/  VIADD R61, R60.reuse, 0x73 ;  /* 0x000000733c3d7836 */ /* 0x040fe40000000000 */
[C---:B------:R-:W-:Y:S02]  /*3120*/  VIADD R61, R60.reuse, 0x75 ;  /* 0x000000753c3d7836 */ /* 0x040fe40000000000 */
[----:B------:R-:W-:-:S02]  /*3130*/  VIADD R61, R60, 0x77 ;  /* 0x000000773c3d7836 */ /* 0x000fc40000000000 */
[C---:B------:R-:W-:Y:S02]  /*3140*/  VIADD R61, R60.reuse, 0x79 ;  /* 0x000000793c3d7836 */ /* 0x040fe40000000000 */
[----:B------:R-:W-:-:S05]  /*3150*/  VIADD R61, R60, 0x7b ;  /* 0x0000007b3c3d7836 */ /* 0x000fca0000000000 */
[----:B------:R1:W-:Y:S04]  /*3160*/  STL [R1+0xc], R61 ;  /* 0x00000c3d01007387 */ /* 0x0003e80000100800 */
[----:B------:R2:W-:Y:S01]  /*3170*/  STL [R1+0x10e0], R0 ;  /* 0x0010e00001007387 */ /* 0x0005e20000100800 */
[C---:B-1----:R-:W-:Y:S02]  /*3180*/  VIADD R61, R60.reuse, 0x7d ;  /* 0x0000007d3c3d7836 */ /* 0x042fe40000000000 */
[----:B------:R-:W-:Y:S02]  /*3190*/  VIADD R61, R60, 0x7f ;  /* 0x0000007f3c3d7836 */ /* 0x000fe40000000000 */
[----:B--2---:R-:W-:-:S05]  /*31a0*/  VIADD R0, R3, 0x40 ;  /* 0x0000004003007836 */ /* 0x004fca0000000000 */
[----:B------:R1:W-:Y:S02]  /*31b0*/  STL [R1+0x10e8], R0 ;  /* 0x0010e80001007387 */ /* 0x0003e40000100800 */
[----:B-1----:R-:W-:-:S05]  /*31c0*/  VIADD R0, R3, 0x60 ;  /* 0x0000006003007836 */ /* 0x002fca0000000000 */
[----:B------:R1:W-:Y:S02]  /*31d0*/  STL [R1+0x1104], R0 ;  /* 0x0011040001007387 */ /* 0x0003e40000100800 */
[----:B-1----:R-:W-:-:S05]  /*31e0*/  VIADD R0, R3, 0x80 ;  /* 0x0000008003007836 */ /* 0x002fca0000000000 */
[----:B------:R1:W-:Y:S02]  /*31f0*/  STL [R1+0x1120], R0 ;  /* 0x0011200001007387 */ /* 0x0003e40000100800 */
[----:B-1----:R-:W-:-:S05]  /*3200*/  VIADD R0, R3, 0xa0 ;  /* 0x000000a003007836 */ /* 0x002fca0000000000 */
[----:B------:R1:W-:Y:S02]  /*3210*/  STL [R1+0x1134], R0 ;  /* 0x0011340001007387 */ /* 0x0003e40000100800 */
[C---:B-1----:R-:W-:Y:S02]  /*3220*/  VIADD R0, R3.reuse, 0xc0 ;  /* 0x000000c003007836 */ /* 0x042fe40000000000 */
[----:B------:R-:W-:-:S05]  /*3230*/  VIADD R3, R3, 0xe0 ;  /* 0x000000e003037836 */ /* 0x000fca0000000000 */
[----:B------:R1:W-:Y:S04]  /*3240*/  STL [R1+0x1178], R3 ;  /* 0x0011780301007387 */ /* 0x0003e80000100800 */
[----:B-1----:R1:W5:Y:S04]  /*3250*/  LDL.LU R3, [R1+0x1f64] ;  /* 0x001f640001037983 */ /* 0x0023680000300800 */
[----:B------:R1:W-:Y:S01]  /*3260*/  STL [R1+0x1158], R0 ;  /* 0x0011580001007387 */ /* 0x0003e20000100800 */
[----:B0-----:R-:W-:Y:S05]  /*3270*/  BRA.U !UP0, `(.L_x_0) ;  /* 0x0000048508087547 */ /* 0x001fea000b800000 */
[----:B------:R-:W2:Y:S04]  /*3280*/  LDL R46, [R1+0x1178] ;  /* 0x00117800012e7983 */ /* 0x000ea80000100800 */
[----:B------:R-:W3:Y:S04]  /*3290*/  LDL R32, [R1+0x1134] ;  /* 0x0011340001207983 */ /* 0x000ee80000100800 */
[----:B------:R-:W4:Y:S04]  /*32a0*/  LDL R33, [R1+0x1120] ;  /* 0x0011200001217983 */ /* 0x000f280000100800 */
[----:B------:R-:W4:Y:S04]  /*32b0*/  LDL R34, [R1+0x1104] ;  /* 0x0011040001227983 */ /* 0x000f280000100800 */
[----:B------:R-:W4:Y:S04]  /*32c0*/  LDL R35, [R1+0x10e8] ;  /* 0x0010e80001237983 */ /* 0x000f280000100800 */
[----:B------:R-:W4:Y:S04]  /*32d0*/  LDL R28, [R1+0x10e0] ;  /* 0x0010e000011c7983 */ /* 0x000f280000100800 */
[----:B------:R-:W4:Y:S01]  /*32e0*/  LDL R31, [R1+0x1054] ;  /* 0x00105400011f7983 */ /* 0x000f220000100800 */
[----:B------:R-:W-:Y:S01]  /*32f0*/  IMAD.MOV.U32 R47, RZ, RZ, R0 ;  /* 0x000000ffff2f7224 */ /* 0x000fe200078e0000 */
[----:B------:R-:W-:-:S02]  /*3300*/  IABS R8, R2 ;  /* 0x0000000200087213 */ /* 0x000fc40000000000 */
[----:B------:R-:W-:Y:S01]  /*3310*/  IABS R11, R60 ;  /* 0x0000003c000b7213 */ /* 0x000fe20000000000 */
[----:B-----5:R0:W-:Y:S01]  /*3320*/  STL [R1+0x2008], R3 ;  /* 0x0020080301007387 */ /* 0x0201e20000100800 */
[C---:B------:R-:W-:Y:S01]  /*3330*/  VIADD R55, R60.reuse, 0x7e ;  /* 0x0000007e3c377836 */ /* 0x040fe20000000000 */
[----:B------:R-:W-:Y:S01]  /*3340*/  ISETP.GE.AND P1, PT, R61, RZ, PT ;  /* 0x000000ff3d00720c */ /* 0x000fe20003f26270 */
[C---:B------:R-:W-:Y:S01]  /*3350*/  VIADD R53, R60.reuse, 0x7d ;  /* 0x0000007d3c357836 */ /* 0x040fe20000000000 */
[----:B------:R-:W4:Y:S01]  /*3360*/  LDL.LU R29, [R1+0xc] ;  /* 0x00000c00011d7983 */ /* 0x000f220000300800 */
[----:B-1----:R-:W-:Y:S01]  /*3370*/  IABS R0, R3 ;  /* 0x0000000300007213 */ /* 0x002fe20000000000 */
[C---:B------:R-:W-:Y:S01]  /*3380*/  VIADD R22, R60.reuse, 0x7c ;  /* 0x0000007c3c167836 */ /* 0x040fe20000000000 */
[----:B------:R-:W1:Y:S02]  /*3390*/  LDCU UR7, c[0x0][0x3ac] ;  /* 0x00007580ff0777ac */ /* 0x000e640008000800 */
[----:B------:R-:W0:Y:S01]  /*33a0*/  I2F.RP R5, R0 ;  /* 0x0000000000057306 */ /* 0x000e220000209400 */
[C---:B------:R-:W-:Y:S01]  /*33b0*/  VIADD R19, R60.reuse, 0x76 ;  /* 0x000000763c137836 */ /* 0x040fe20000000000 */
[----:B------:R-:W1:Y:S01]  /*33c0*/  LDCU.64 UR10, c[0x0][0x388] ;  /* 0x00007100ff0a77ac */ /* 0x000e620008000a00 */
[----:B------:R-:W-:-:S02]  /*33d0*/  VIADD R54, R60, 0x7a ;  /* 0x0000007a3c367836 */ /* 0x000fc40000000000 */
[C---:B------:R-:W-:Y:S01]  /*33e0*/  VIADD R56, R60.reuse, 0x79 ;  /* 0x000000793c387836 */ /* 0x040fe20000000000 */
[----:B------:R-:W1:Y:S02]  /*33f0*/  LDCU UR6, c[0x0][0x3a8] ;  /* 0x00007500ff0677ac */ /* 0x000e640008000800 */
[----:B------:R-:W1:Y:S01]  /*3400*/  I2F.RP R4, R8 ;  /* 0x0000000800047306 */ /* 0x000e620000209400 */
[C---:B------:R-:W-:Y:S01]  /*3410*/  VIADD R52, R60.reuse, 0x67 ;  /* 0x000000673c347836 */ /* 0x040fe20000000000 */
[----:B------:R-:W2:Y:S01]  /*3420*/  LDCU UR12, c[0x0][0x3a4] ;  /* 0x00007480ff0c77ac */ /* 0x000ea20008000800 */
[C---:B------:R-:W-:Y:S02]  /*3430*/  VIADD R59, R60.reuse, 0x6c ;  /* 0x0000006c3c3b7836 */ /* 0x040fe40000000000 */
[----:B------:R-:W-:Y:S01]  /*3440*/  VIADD R49, R60, 0x77 ;  /* 0x000000773c317836 */ /* 0x000fe20000000000 */
[----:B------:R-:W2:Y:S02]  /*3450*/  LDCU UR9, c[0x0][0x3b0] ;  /* 0x00007600ff0977ac */ /* 0x000ea40008000800 */
[----:B0-----:R-:W0:Y:S08]  /*3460*/  MUFU.RCP R5, R5 ;  /* 0x0000000500057308 */ /* 0x001e300000001000 */
[----:B-1----:R-:W1:Y:S01]  /*3470*/  MUFU.RCP R4, R4 ;  /* 0x0000000400047308 */ /* 0x002e620000001000 */
[----:B0-----:R-:W-:-:S07]  /*3480*/  VIADD R5, R5, 0xffffffe ;  /* 0x0ffffffe05057836 */ /* 0x001fce0000000000 */
[----:B------:R-:W0:Y:S01]  /*3490*/  F2I.FTZ.U32.TRUNC.NTZ R5, R5 ;  /* 0x0000000500057305 */ /* 0x000e22000021f000 */
[----:B-1----:R-:W-:-:S07]  /*34a0*/  VIADD R4, R4, 0xffffffe ;  /* 0x0ffffffe04047836 */ /* 0x002fce0000000000 */
[----:B------:R1:W1:Y:S01]  /*34b0*/  F2I.FTZ.U32.TRUNC.NTZ R7, R4 ;  /* 0x0000000400077305 */ /* 0x000262000021f000 */
[----:B0-----:R-:W-:Y:S02]  /*34c0*/  IMAD.MOV R6, RZ, RZ, -R5 ;  /* 0x000000ffff067224 */ /* 0x001fe400078e0a05 */
[----:B-1----:R-:W-:Y:S02]  /*34d0*/  IMAD.MOV.U32 R4, RZ, RZ, RZ ;  /* 0x000000ffff047224 */ /* 0x002fe400078e00ff */
[----:B------:R-:W-:Y:S02]  /*34e0*/  IMAD R6, R6, R0, RZ ;  /* 0x0000000006067224 */ /* 0x000fe400078e02ff */
[----:B------:R-:W-:Y:S02]  /*34f0*/  IMAD.MOV R17, RZ, RZ, -R7 ;  /* 0x000000ffff117224 */ /* 0x000fe400078e0a07 */
[----:B------:R-:W-:-:S04]  /*3500*/  IMAD.HI.U32 R4, R5, R6, R4 ;  /* 0x0000000605047227 */ /* 0x000fc800078e0004 */
[----:B------:R-:W-:Y:S02]  /*3510*/  IMAD R17, R17, R8, RZ ;  /* 0x0000000811117224 */ /* 0x000fe400078e02ff */
[----:B------:R-:W-:Y:S02]  /*3520*/  IMAD.MOV.U32 R6, RZ, RZ, RZ ;  /* 0x000000ffff067224 */ /* 0x000fe400078e00ff */
[----:B------:R-:W-:-:S04]  /*3530*/  IMAD.HI.U32 R9, R4, R11, RZ ;  /* 0x0000000b04097227 */ /* 0x000fc800078e00ff */
[----:B------:R-:W-:-:S04]  /*3540*/  IMAD.HI.U32 R17, R7, R17, R6 ;  /* 0x0000001107117227 */ /* 0x000fc800078e0006 */
[----:B------:R-:W-:-:S04]  /*3550*/  IMAD.MOV R9, RZ, RZ, -R9 ;  /* 0x000000ffff097224 */ /* 0x000fc800078e0a09 */
[----:B------:R-:W-:-:S05]  /*3560*/  IMAD R11, R0, R9, R11 ;  /* 0x00000009000b7224 */ /* 0x000fca00078e020b */
[----:B------:R-:W-:Y:S02]  /*3570*/  ISETP.GT.U32.AND P0, PT, R0, R11, PT ;  /* 0x0000000b0000720c */ /* 0x000fe40003f04070 */
[----:B------:R-:W-:-:S05]  /*3580*/  IABS R6, R47 ;  /* 0x0000002f00067213 */ /* 0x000fca0000000000 */
[----:B------:R-:W-:-:S06]  /*3590*/  IMAD.HI.U32 R16, R17, R6, RZ ;  /* 0x0000000611107227 */ /* 0x000fcc00078e00ff */
[----:B------:R-:W-:-:S05]  /*35a0*/  @!P0 IMAD.IADD R11, R11, 0x1, -R0 ;  /* 0x000000010b0b8824 */ /* 0x000fca00078e0a00 */
[----:B------:R-:W-:Y:S01]  /*35b0*/  ISETP.GT.U32.AND P6, PT, R0, R11, PT ;  /* 0x0000000b0000720c */ /* 0x000fe20003fc4070 */
[----:B------:R-:W-:-:S04]  /*35c0*/  IMAD.MOV R16, RZ, RZ, -R16 ;  /* 0x000000ffff107224 */ /* 0x000fc800078e0a10 */
[----:B------:R-:W-:-:S05]  /*35d0*/  IMAD R6, R8, R16, R6 ;  /* 0x0000001008067224 */ /* 0x000fca00078e0206 */
[----:B------:R-:W-:-:S03]  /*35e0*/  ISETP.GT.U32.AND P4, PT, R8, R6, PT ;  /* 0x000000060800720c */ /* 0x000fc60003f84070 */
[----:B------:R-:W-:-:S10]  /*35f0*/  @!P6 IMAD.IADD R11, R11, 0x1, -R0 ;  /* 0x000000010b0be824 */ /* 0x000fd400078e0a00 */
[----:B------:R-:W-:Y:S02]  /*3600*/  @!P4 IMAD.IADD R6, R6, 0x1, -R8 ;  /* 0x000000010606c824 */ /* 0x000fe400078e0a08 */
[----:B------:R-:W-:Y:S02]  /*3610*/  IMAD.MOV.U32 R3, RZ, RZ, R11 ;  /* 0x000000ffff037224 */ /* 0x000fe400078e000b */
[----:B------:R-:W-:Y:S01]  /*3620*/  IMAD.MOV.U32 R26, RZ, RZ, R19 ;  /* 0x000000ffff1a7224 */ /* 0x000fe200078e0013 */
[----:B------:R-:W-:Y:S01]  /*3630*/  STL [R1+0x1f64], R60 ;  /* 0x001f643c01007387 */ /* 0x000fe20000100800 */
[----:B------:R-:W-:Y:S01]  /*3640*/  IMAD.MOV.U32 R30, RZ, RZ, R54 ;  /* 0x000000ffff1e7224 */ /* 0x000fe200078e0036 */
[----:B--2---:R-:W-:-:S05]  /*3650*/  IABS R5, R46 ;  /* 0x0000002e00057213 */ /* 0x004fca0000000000 */
[----:B------:R-:W-:Y:S01]  /*3660*/  IMAD.HI.U32 R12, R17, R5, RZ ;  /* 0x00000005110c7227 */ /* 0x000fe200078e00ff */
[----:B---3--:R-:W-:-:S03]  /*3670*/  IABS R7, R32 ;  /* 0x0000002000077213 */ /* 0x008fc60000000000 */
[----:B------:R-:W-:Y:S01]  /*3680*/  IMAD.MOV R12, RZ, RZ, -R12 ;  /* 0x000000ffff0c7224 */ /* 0x000fe200078e0a0c */
[----:B----4-:R-:W-:Y:S01]  /*3690*/  IABS R9, R33 ;  /* 0x0000002100097213 */ /* 0x010fe20000000000 */
[----:B------:R-:W-:-:S04]  /*36a0*/  IMAD.HI.U32 R15, R17, R7, RZ ;  /* 0x00000007110f7227 */ /* 0x000fc800078e00ff */
[----:B------:R-:W-:Y:S02]  /*36b0*/  IMAD R5, R8, R12, R5 ;  /* 0x0000000c08057224 */ /* 0x000fe400078e0205 */
[----:B------:R-:W-:-:S03]  /*36c0*/  IMAD.HI.U32 R14, R17, R9, RZ ;  /* 0x00000009110e7227 */ /* 0x000fc600078e00ff */
[C---:B------:R-:W-:Y:S01]  /*36d0*/  ISETP.GT.U32.AND P2, PT, R8.reuse, R5, PT ;  /* 0x000000050800720c */ /* 0x040fe20003f44070 */
[----:B------:R-:W-:Y:S01]  /*36e0*/  IMAD.MOV R15, RZ, RZ, -R15 ;  /* 0x000000ffff0f7224 */ /* 0x000fe200078e0a0f */
[----:B------:R-:W-:Y:S01]  /*36f0*/  IABS R10, R34 ;  /* 0x00000022000a7213 */ /* 0x000fe20000000000 */
[----:B------:R-:W-:Y:S02]  /*3700*/  IMAD.MOV R14, RZ, RZ, -R14 ;  /* 0x000000ffff0e7224 */ /* 0x000fe400078e0a0e */
[C---:B------:R-:W-:Y:S01]  /*3710*/  IMAD R7, R8.reuse, R15, R7 ;  /* 0x0000000f08077224 */ /* 0x040fe200078e0207 */
[----:B------:R-:W-:Y:S01]  /*3720*/  IABS R13, R35 ;  /* 0x00000023000d7213 */ /* 0x000fe20000000000 */
[C---:B------:R-:W-:Y:S02]  /*3730*/  IMAD R9, R8.reuse, R14, R9 ;  /* 0x0000000e08097224 */ /* 0x040fe400078e0209 */
[----:B------:R-:W-:Y:S01]  /*3740*/  IMAD.HI.U32 R12, R17, R10, RZ ;  /* 0x0000000a110c7227 */ /* 0x000fe200078e00ff */
[----:B------:R-:W-:-:S02]  /*3750*/  ISETP.GT.U32.AND P3, PT, R8, R7, PT ;  /* 0x000000070800720c */ /* 0x000fc40003f64070 */
[C---:B------:R-:W-:Y:S01]  /*3760*/  ISETP.GT.U32.AND P0, PT, R8.reuse, R9, PT ;  /* 0x000000090800720c */ /* 0x040fe20003f04070 */
[----:B------:R-:W-:Y:S02]  /*3770*/  @!P2 IMAD.IADD R5, R5, 0x1, -R8 ;  /* 0x000000010505a824 */ /* 0x000fe400078e0a08 */
[----:B------:R-:W-:Y:S02]  /*3780*/  IMAD.MOV R12, RZ, RZ, -R12 ;  /* 0x000000ffff0c7224 */ /* 0x000fe400078e0a0c */
[----:B------:R-:W-:Y:S01]  /*3790*/  IMAD.HI.U32 R14, R17, R13, RZ ;  /* 0x0000000d110e7227 */ /* 0x000fe200078e00ff */
[----:B------:R-:W-:-:S03]  /*37a0*/  ISETP.GT.U32.AND P2, PT, R8, R5, PT ;  /* 0x000000050800720c */ /* 0x000fc60003f44070 */
[C---:B------:R-:W-:Y:S01]  /*37b0*/  IMAD R10, R8.reuse, R12, R10 ;  /* 0x0000000c080a7224 */ /* 0x040fe200078e020a */
[----:B------:R-:W-:Y:S01]  /*37c0*/  IABS R12, R28 ;  /* 0x0000001c000c7213 */ /* 0x000fe20000000000 */
[----:B------:R-:W-:Y:S01]  /*37d0*/  IMAD.MOV R14, RZ, RZ, -R14 ;  /* 0x000000ffff0e7224 */ /* 0x000fe200078e0a0e */
[----:B------:R-:W-:Y:S01]  /*37e0*/  IABS R16, R31 ;  /* 0x0000001f00107213 */ /* 0x000fe20000000000 */
[--C-:B------:R-:W-:Y:S02]  /*37f0*/  @!P3 IMAD.IADD R7, R7, 0x1, -R8.reuse ;  /* 0x000000010707b824 */ /* 0x100fe400078e0a08 */
[C---:B------:R-:W-:Y:S02]  /*3800*/  IMAD R13, R8.reuse, R14, R13 ;  /* 0x0000000e080d7224 */ /* 0x040fe400078e020d */
[----:B------:R-:W-:Y:S01]  /*3810*/  IMAD.HI.U32 R18, R17, R12, RZ ;  /* 0x0000000c11127227 */ /* 0x000fe200078e00ff */
[----:B------:R-:W-:Y:S02]  /*3820*/  IABS R15, R61 ;  /* 0x0000003d000f7213 */ /* 0x000fe40000000000 */
[C---:B------:R-:W-:Y:S01]  /*3830*/  ISETP.GT.U32.AND P5, PT, R8.reuse, R7, PT ;  /* 0x000000070800720c */ /* 0x040fe20003fa4070 */
[----:B------:R-:W-:Y:S01]  /*3840*/  @!P0 IMAD.IADD R9, R9, 0x1, -R8 ;  /* 0x0000000109098824 */ /* 0x000fe200078e0a08 */
[----:B------:R-:W-:Y:S01]  /*3850*/  ISETP.GT.U32.AND P6, PT, R8, R13, PT ;  /* 0x0000000d0800720c */ /* 0x000fe20003fc4070 */
[----:B------:R-:W-:-:S02]  /*3860*/  IMAD.MOV R18, RZ, RZ, -R18 ;  /* 0x000000ffff127224 */ /* 0x000fc400078e0a12 */
[----:B------:R-:W-:-:S04]  /*3870*/  IMAD.HI.U32 R17, R17, R16, RZ ;  /* 0x0000001011117227 */ /* 0x000fc800078e00ff */
[----:B------:R-:W-:Y:S01]  /*3880*/  @!P2 IMAD.IADD R5, R5, 0x1, -R8 ;  /* 0x000000010505a824 */ /* 0x000fe200078e0a08 */
[----:B------:R-:W-:Y:S01]  /*3890*/  ISETP.GT.U32.AND P2, PT, R8, R9, PT ;  /* 0x000000090800720c */ /* 0x000fe20003f44070 */
[----:B------:R-:W-:-:S04]  /*38a0*/  IMAD.HI.U32 R14, R4, R15, RZ ;  /* 0x0000000f040e7227 */ /* 0x000fc800078e00ff */
[C---:B------:R-:W-:Y:S02]  /*38b0*/  IMAD R12, R8.reuse, R18, R12 ;  /* 0x00000012080c7224 */ /* 0x040fe400078e020c */
[----:B------:R-:W-:Y:S02]  /*38c0*/  IMAD.MOV R17, RZ, RZ, -R17 ;  /* 0x000000ffff117224 */ /* 0x000fe400078e0a11 */
[----:B------:R-:W-:Y:S01]  /*38d0*/  IMAD.MOV R18, RZ, RZ, -R14 ;  /* 0x000000ffff127224 */ /* 0x000fe200078e0a0e */
[C---:B------:R-:W-:Y:S01]  /*38e0*/  ISETP.GT.U32.AND P0, PT, R8.reuse, R12, PT ;  /* 0x0000000c0800720c */ /* 0x040fe20003f04070 */
[C---:B------:R-:W-:Y:S02]  /*38f0*/  IMAD R14, R8.reuse, R17, R16 ;  /* 0x00000011080e7224 */ /* 0x040fe400078e0210 */
[--C-:B------:R-:W-:Y:S02]  /*3900*/  @!P5 IMAD.IADD R7, R7, 0x1, -R8.reuse ;  /* 0x000000010707d824 */ /* 0x100fe400078e0a08 */
[----:B------:R-:W-:Y:S01]  /*3910*/  @!P6 IMAD.IADD R13, R13, 0x1, -R8 ;  /* 0x000000010d0de824 */ /* 0x000fe200078e0a08 */
[----:B------:R-:W-:-:S02]  /*3920*/  ISETP.GT.U32.AND P5, PT, R8, R14, PT ;  /* 0x0000000e0800720c */ /* 0x000fc40003fa4070 */
[C---:B------:R-:W-:Y:S01]  /*3930*/  ISETP.GT.U32.AND P4, PT, R8.reuse, R10, PT ;  /* 0x0000000a0800720c */ /* 0x040fe20003f84070 */
[----:B------:R-:W-:Y:S01]  /*3940*/  @!P2 IMAD.IADD R9, R9, 0x1, -R8 ;  /* 0x000000010909a824 */ /* 0x000fe200078e0a08 */
[----:B------:R-:W-:-:S03]  /*3950*/  ISETP.GT.U32.AND P2, PT, R8, R13, PT ;  /* 0x0000000d0800720c */ /* 0x000fc60003f44070 */
[----:B------:R-:W-:-:S05]  /*3960*/  @!P0 IMAD.IADD R12, R12, 0x1, -R8 ;  /* 0x000000010c0c8824 */ /* 0x000fca00078e0a08 */
[----:B------:R-:W-:Y:S01]  /*3970*/  ISETP.GT.U32.AND P0, PT, R8, R12, PT ;  /* 0x0000000c0800720c */ /* 0x000fe20003f04070 */
[--C-:B------:R-:W-:Y:S01]  /*3980*/  @!P5 IMAD.IADD R14, R14, 0x1, -R8.reuse ;  /* 0x000000010e0ed824 */ /* 0x100fe200078e0a08 */
[----:B------:R-:W-:Y:S01]  /*3990*/  ISETP.GE.AND P5, PT, R60, RZ, PT ;  /* 0x000000ff3c00720c */ /* 0x000fe20003fa6270 */
[--C-:B------:R-:W-:Y:S02]  /*39a0*/  @!P4 IMAD.IADD R10, R10, 0x1, -R8.reuse ;  /* 0x000000010a0ac824 */ /* 0x100fe400078e0a08 */
[----:B------:R-:W-:Y:S01]  /*39b0*/  @!P2 IMAD.IADD R13, R13, 0x1, -R8 ;  /* 0x000000010d0da824 */ /* 0x000fe200078e0a08 */
[----:B------:R-:W-:Y:S02]  /*39c0*/  ISETP.GE.AND P2, PT, R46, RZ, PT ;  /* 0x000000ff2e00720c */ /* 0x000fe40003f46270 */
[C---:B------:R-:W-:Y:S02]  /*39d0*/  ISETP.GT.U32.AND P6, PT, R8.reuse, R10, PT ;  /* 0x0000000a0800720c */ /* 0x040fe40003fc4070 */
[----:B------:R-:W-:-:S03]  /*39e0*/  ISETP.GT.U32.AND P3, PT, R8, R6, PT ;  /* 0x000000060800720c */ /* 0x000fc60003f64070 */
[----:B------:R-:W-:Y:S01]  /*39f0*/  @!P0 IMAD.IADD R12, R12, 0x1, -R8 ;  /* 0x000000010c0c8824 */ /* 0x000fe200078e0a08 */
[----:B------:R-:W-:Y:S01]  /*3a00*/  ISETP.GE.AND P0, PT, R47, RZ, PT ;  /* 0x000000ff2f00720c */ /* 0x000fe20003f06270 */
[----:B------:R-:W-:Y:S01]  /*3a10*/  @!P5 IMAD.MOV R3, RZ, RZ, -R3 ;  /* 0x000000ffff03d224 */ /* 0x000fe200078e0a03 */
[----:B------:R-:W-:-:S03]  /*3a20*/  ISETP.GE.AND P5, PT, R33, RZ, PT ;  /* 0x000000ff2100720c */ /* 0x000fc60003fa6270 */
[----:B------:R-:W-:Y:S01]  /*3a30*/  @!P2 IMAD.MOV R5, RZ, RZ, -R5 ;  /* 0x000000ffff05a224 */ /* 0x000fe200078e0a05 */
[----:B------:R-:W-:Y:S01]  /*3a40*/  ISETP.GE.AND P2, PT, R34, RZ, PT ;  /* 0x000000ff2200720c */ /* 0x000fe20003f46270 */
[--C-:B------:R-:W-:Y:S01]  /*3a50*/  @!P6 IMAD.IADD R10, R10, 0x1, -R8.reuse ;  /* 0x000000010a0ae824 */ /* 0x100fe200078e0a08 */
[----:B------:R-:W-:Y:S01]  /*3a60*/  ISETP.GT.U32.AND P6, PT, R8, R14, PT ;  /* 0x0000000e0800720c */ /* 0x000fe20003fc4070 */
[----:B------:R-:W-:Y:S01]  /*3a70*/  @!P3 IMAD.IADD R6, R6, 0x1, -R8 ;  /* 0x000000010606b824 */ /* 0x000fe200078e0a08 */
[----:B------:R-:W-:-:S03]  /*3a80*/  IABS R17, R55 ;  /* 0x0000003700117213 */ /* 0x000fc60000000000 */
[----:B------:R-:W-:Y:S01]  /*3a90*/  @!P0 IMAD.MOV R6, RZ, RZ, -R6 ;  /* 0x000000ffff068224 */ /* 0x000fe200078e0a06 */
[----:B------:R-:W-:Y:S01]  /*3aa0*/  ISETP.GE.AND P0, PT, R35, RZ, PT ;  /* 0x000000ff2300720c */ /* 0x000fe20003f06270 */
[----:B------:R-:W-:Y:S01]  /*3ab0*/  @!P5 IMAD.MOV R9, RZ, RZ, -R9 ;  /* 0x000000ffff09d224 */ /* 0x000fe200078e0a09 */
[----:B------:R-:W-:Y:S01]  /*3ac0*/  IABS R16, R53 ;  /* 0x0000003500107213 */ /* 0x000fe20000000000 */
[----:B------:R-:W-:Y:S01]  /*3ad0*/  IMAD.HI.U32 R21, R4, R17, RZ ;  /* 0x0000001104157227 */ /* 0x000fe200078e00ff */
[----:B------:R-:W-:-:S03]  /*3ae0*/  ISETP.GE.AND P5, PT, R28, RZ, PT ;  /* 0x000000ff1c00720c */ /* 0x000fc60003fa6270 */
[----:B------:R-:W-:Y:S01]  /*3af0*/  @!P2 IMAD.MOV R10, RZ, RZ, -R10 ;  /* 0x000000ffff0aa224 */ /* 0x000fe200078e0a0a */
[----:B------:R-:W-:Y:S01]  /*3b00*/  ISETP.GE.AND P2, PT, R31, RZ, PT ;  /* 0x000000ff1f00720c */ /* 0x000fe20003f46270 */
[----:B------:R-:W-:Y:S01]  /*3b10*/  @!P6 IMAD.IADD R14, R14, 0x1, -R8 ;  /* 0x000000010e0ee824 */ /* 0x000fe200078e0a08 */
[----:B------:R-:W-:Y:S01]  /*3b20*/  ISETP.GE.AND P6, PT, R32, RZ, PT ;  /* 0x000000ff2000720c */ /* 0x000fe20003fc6270 */
[----:B------:R-:W-:Y:S02]  /*3b30*/  IMAD.MOV R21, RZ, RZ, -R21 ;  /* 0x000000ffff157224 */ /* 0x000fe400078e0a15 */
[----:B------:R-:W-:-:S04]  /*3b40*/  IMAD.HI.U32 R20, R4, R16, RZ ;  /* 0x0000001004147227 */ /* 0x000fc800078e00ff */
[C---:B------:R-:W-:Y:S01]  /*3b50*/  IMAD R15, R0.reuse, R18, R15 ;  /* 0x00000012000f7224 */ /* 0x040fe200078e020f */
[----:B------:R-:W-:Y:S01]  /*3b60*/  IABS R18, R22 ;  /* 0x0000001600127213 */ /* 0x000fe20000000000 */
[----:B------:R-:W-:Y:S02]  /*3b70*/  IMAD R17, R0, R21, R17 ;  /* 0x0000001500117224 */ /* 0x000fe400078e0211 */
[----:B------:R-:W-:Y:S02]  /*3b80*/  IMAD.MOV R20, RZ, RZ, -R20 ;  /* 0x000000ffff147224 */ /* 0x000fe400078e0a14 */
[----:B------:R-:W-:Y:S01]  /*3b90*/  @!P0 IMAD.MOV R13, RZ, RZ, -R13 ;  /* 0x000000ffff0d8224 */ /* 0x000fe200078e0a0d */
[----:B------:R-:W-:Y:S01]  /*3ba0*/  ISETP.NE.AND P0, PT, R2, RZ, PT ;  /* 0x000000ff0200720c */ /* 0x000fe20003f05270 */
[C---:B------:R-:W-:Y:S01]  /*3bb0*/  IMAD R16, R0.reuse, R20, R16 ;  /* 0x0000001400107224 */ /* 0x040fe200078e0210 */
[----:B------:R-:W-:Y:S01]  /*3bc0*/  LOP3.LUT R2, RZ, R2, RZ, 0x33, !PT ;  /* 0x00000002ff027212 */ /* 0x000fe200078e33ff */
[----:B------:R-:W-:Y:S01]  /*3bd0*/  @!P5 IMAD.MOV R12, RZ, RZ, -R12 ;  /* 0x000000ffff0cd224 */ /* 0x000fe200078e0a0c */
[----:B------:R-:W-:Y:S01]  /*3be0*/  ISETP.GT.U32.AND P5, PT, R0, R17, PT ;  /* 0x000000110000720c */ /* 0x000fe20003fa4070 */
[----:B------:R-:W-:Y:S01]  /*3bf0*/  IMAD.HI.U32 R19, R4, R18, RZ ;  /* 0x0000001204137227 */ /* 0x000fe200078e00ff */
[----:B------:R0:W-:Y:S01]  /*3c00*/  STL [R1+0x2c], R3 ;  /* 0x00002c0301007387 */ /* 0x0001e20000100800 */
[----:B------:R-:W-:-:S02]  /*3c10*/  IABS R8, R29 ;  /* 0x0000001d00087213 */ /* 0x000fc40000000000 */
[----:B------:R-:W-:Y:S01]  /*3c20*/  @!P2 IMAD.MOV R14, RZ, RZ, -R14 ;  /* 0x000000ffff0ea224 */ /* 0x000fe200078e0a0e */
[C---:B------:R-:W-:Y:S01]  /*3c30*/  ISETP.GT.U32.AND P2, PT, R0.reuse, R16, PT ;  /* 0x000000100000720c */ /* 0x040fe20003f44070 */
[----:B------:R-:W-:Y:S02]  /*3c40*/  IMAD.MOV R19, RZ, RZ, -R19 ;  /* 0x000000ffff137224 */ /* 0x000fe400078e0a13 */
[----:B------:R-:W-:Y:S01]  /*3c50*/  @!P6 IMAD.MOV R7, RZ, RZ, -R7 ;  /* 0x000000ffff07e224 */ /* 0x000fe200078e0a07 */
[----:B------:R-:W-:Y:S02]  /*3c60*/  ISETP.GT.U32.AND P6, PT, R0, R15, PT ;  /* 0x0000000f0000720c */ /* 0x000fe40003fc4070 */
[----:B0-----:R-:W-:Y:S01]  /*3c70*/  SEL R3, R2, R5, !P0 ;  /* 0x0000000502037207 */ /* 0x001fe20004000000 */
[----:B------:R-:W-:Y:S01]  /*3c80*/  IMAD R11, R0, R19, R18 ;  /* 0x00000013000b7224 */ /* 0x000fe200078e0212 */
[----:B------:R-:W-:Y:S01]  /*3c90*/  SEL R6, R2, R6, !P0 ;  /* 0x0000000602067207 */ /* 0x000fe20004000000 */
[----:B------:R-:W-:Y:S01]  /*3ca0*/  IMAD.HI.U32 R19, R4, R8, RZ ;  /* 0x0000000804137227 */ /* 0x000fe200078e00ff */
[----:B------:R-:W-:Y:S01]  /*3cb0*/  SEL R5, R2, R7, !P0 ;  /* 0x0000000702057207 */ /* 0x000fe20004000000 */
[----:B------:R0:W-:Y:S01]  /*3cc0*/  STL [R1+0x1d4], R3 ;  /* 0x0001d40301007387 */ /* 0x0001e20000100800 */
[----:B------:R-:W-:Y:S01]  /*3cd0*/  IABS R18, R30 ;  /* 0x0000001e00127213 */ /* 0x000fe20000000000 */
[----:B------:R-:W-:-:S02]  /*3ce0*/  IMAD.MOV R19, RZ, RZ, -R19 ;  /* 0x000000ffff137224 */ /* 0x000fc400078e0a13 */
[----:B------:R1:W-:Y:S01]  /*3cf0*/  STL [R1+0x1d0], R6 ;  /* 0x0001d00601007387 */ /* 0x0003e20000100800 */
[----:B------:R-:W-:Y:S01]  /*3d00*/  @!P5 IMAD.IADD R17, R17, 0x1, -R0 ;  /* 0x000000011111d824 */ /* 0x000fe200078e0a00 */
[----:B0-----:R-:W-:Y:S02]  /*3d10*/  SEL R3, R2, R9, !P0 ;  /* 0x0000000902037207 */ /* 0x001fe40004000000 */
[----:B------:R0:W-:Y:S01]  /*3d20*/  STL [R1+0x1c8], R5 ;  /* 0x0001c80501007387 */ /* 0x0001e20000100800 */
[----:B------:R-:W-:Y:S01]  /*3d30*/  IMAD R8, R0, R19, R8 ;  /* 0x0000001300087224 */ /* 0x000fe200078e0208 */
[----:B-1----:R-:W-:Y:S02]  /*3d40*/  SEL R6, R2, R10, !P0 ;  /* 0x0000000a02067207 */ /* 0x002fe40004000000 */
[----:B------:R1:W-:Y:S01]  /*3d50*/  STL [R1+0x1d8], R3 ;  /* 0x0001d80301007387 */ /* 0x0003e20000100800 */
[--C-:B------:R-:W-:Y:S01]  /*3d60*/  @!P2 IMAD.IADD R16, R16, 0x1, -R0.reuse ;  /* 0x000000011010a824 */ /* 0x100fe200078e0a00 */
[----:B------:R-:W-:Y:S01]  /*3d70*/  ISETP.GT.U32.AND P2, PT, R0, R17, PT ;  /* 0x000000110000720c */ /* 0x000fe20003f44070 */
[----:B------:R-:W-:Y:S01]  /*3d80*/  @!P6 IMAD.IADD R15, R15, 0x1, -R0 ;  /* 0x000000010f0fe824 */ /* 0x000fe200078e0a00 */
[----:B0-----:R-:W-:Y:S01]  /*3d90*/  SEL R5, R2, R13, !P0 ;  /* 0x0000000d02057207 */ /* 0x001fe20004000000 */
[----:B------:R-:W-:Y:S01]  /*3da0*/  IMAD.HI.U32 R19, R4, R18, RZ ;  /* 0x0000001204137227 */ /* 0x000fe200078e00ff */
[----:B-1----:R-:W-:-:S02]  /*3db0*/  SEL R3, R2, R12, !P0 ;  /* 0x0000000c02037207 */ /* 0x002fc40004000000 */
[----:B------:R-:W-:Y:S02]  /*3dc0*/  SEL R2, R2, R14, !P0 ;  /* 0x0000000e02027207 */ /* 0x000fe40004000000 */
[C---:B------:R-:W-:Y:S01]  /*3dd0*/  ISETP.GT.U32.AND P0, PT, R0.reuse, R11, PT ;  /* 0x0000000b0000720c */ /* 0x040fe20003f04070 */
[----:B------:R-:W-:Y:S01]  /*3de0*/  IMAD.MOV.U32 R27, RZ, RZ, R56 ;  /* 0x000000ffff1b7224 */ /* 0x000fe200078e0038 */
[C---:B------:R-:W-:Y:S01]  /*3df0*/  ISETP.GT.U32.AND P5, PT, R0.reuse, R8, PT ;  /* 0x000000080000720c */ /* 0x040fe20003fa4070 */
[----:B------:R-:W-:Y:S01]  /*3e00*/  IMAD.MOV R19, RZ, RZ, -R19 ;  /* 0x000000ffff137224 */ /* 0x000fe200078e0a13 */
[----:B------:R-:W-:Y:S01]  /*3e10*/  ISETP.GT.U32.AND P6, PT, R0, R15, PT ;  /* 0x0000000f0000720c */ /* 0x000fe20003fc4070 */
[----:B------:R-:W-:Y:S02]  /*3e20*/  IMAD.MOV.U32 R57, RZ, RZ, R52 ;  /* 0x000000ffff397224 */ /* 0x000fe400078e0034 */
[C---:B------:R-:W-:Y:S02]  /*3e30*/  VIADD R52, R60.reuse, 0x73 ;  /* 0x000000733c347836 */ /* 0x040fe40000000000 */
[----:B------:R-:W-:Y:S01]  /*3e40*/  IMAD.MOV.U32 R42, RZ, RZ, R59 ;  /* 0x000000ffff2a7224 */ /* 0x000fe200078e003b */
[----:B------:R-:W-:Y:S01]  /*3e50*/  STL [R1+0x1dc], R6 ;  /* 0x0001dc0601007387 */ /* 0x000fe20000100800 */
[----:B------:R-:W-:-:S02]  /*3e60*/  VIADD R54, R60, 0x68 ;  /* 0x000000683c367836 */ /* 0x000fc40000000000 */
[----:B------:R-:W-:Y:S02]  /*3e70*/  VIADD R59, R60, 0x72 ;  /* 0x000000723c3b7836 */ /* 0x000fe40000000000 */
[----:B------:R-:W-:Y:S02]  /*3e80*/  IMAD.MOV.U32 R31, RZ, RZ, R27 ;  /* 0x000000ffff1f7224 */ /* 0x000fe400078e001b */
[----:B------:R-:W-:Y:S01]  /*3e90*/  IMAD R18, R0, R19, R18 ;  /* 0x0000001300127224 */ /* 0x000fe200078e0212 */
[----:B------:R-:W-:Y:S01]  /*3ea0*/  STL [R1+0x220], R5 ;  /* 0x0002200501007387 */ /* 0x000fe20000100800 */
[----:B------:R-:W-:Y:S02]  /*3eb0*/  IMAD.MOV.U32 R39, RZ, RZ, R52 ;  /* 0x000000ffff277224 */ /* 0x000fe400078e0034 */
[----:B------:R-:W-:Y:S01]  /*3ec0*/  VIADD R52, R60, 0x74 ;  /* 0x000000743c347836 */ /* 0x000fe20000000000 */
[----:B------:R-:W-:Y:S01]  /*3ed0*/  STL [R1+0x224], R3 ;  /* 0x0002240301007387 */ /* 0x000fe20000100800 */
[----:B------:R-:W-:-:S02]  /*3ee0*/  IMAD.MOV.U32 R50, RZ, RZ, R54 ;  /* 0x000000ffff327224 */ /* 0x000fc400078e0036 */
[----:B------:R-:W-:Y:S01]  /*3ef0*/  IMAD.MOV.U32 R40, RZ, RZ, R59 ;  /* 0x000000ffff287224 */ /* 0x000fe200078e003b */
[----:B------:R0:W-:Y:S01]  /*3f00*/  STL [R1+0x228], R2 ;  /* 0x0002280201007387 */ /* 0x0001e20000100800 */
[----:B------:R-:W-:Y:S02]  /*3f10*/  VIADD R56, R60, 0x69 ;  /* 0x000000693c387836 */ /* 0x000fe40000000000 */
[--C-:B------:R-:W-:Y:S02]  /*3f20*/  @!P0 IMAD.IADD R11, R11, 0x1, -R0.reuse ;  /* 0x000000010b0b8824 */ /* 0x100fe400078e0a00 */
[----:B------:R-:W-:Y:S01]  /*3f30*/  @!P2 IMAD.IADD R17, R17, 0x1, -R0 ;  /* 0x000000011111a824 */ /* 0x000fe200078e0a00 */
[----:B------:R-:W-:Y:S01]  /*3f40*/  ISETP.GT.U32.AND P2, PT, R0, R18, PT ;  /* 0x000000120000720c */ /* 0x000fe20003f44070 */
[C---:B------:R-:W-:Y:S02]  /*3f50*/  VIADD R54, R60.reuse, 0x70 ;  /* 0x000000703c367836 */ /* 0x040fe40000000000 */
[----:B------:R-:W-:Y:S01]  /*3f60*/  VIADD R59, R60, 0x75 ;  /* 0x000000753c3b7836 */ /* 0x000fe20000000000 */
[----:B0-----:R-:W-:Y:S01]  /*3f70*/  IABS R2, R31 ;  /* 0x0000001f00027213 */ /* 0x001fe20000000000 */
[----:B------:R-:W-:-:S02]  /*3f80*/  IMAD.MOV.U32 R23, RZ, RZ, R52 ;  /* 0x000000ffff177224 */ /* 0x000fc400078e0034 */
[C---:B------:R-:W-:Y:S02]  /*3f90*/  VIADD R48, R60.reuse, 0x78 ;  /* 0x000000783c307836 */ /* 0x040fe40000000000 */
[----:B------:R-:W-:Y:S01]  /*3fa0*/  IMAD.MOV.U32 R25, RZ, RZ, R49 ;  /* 0x000000ffff197224 */ /* 0x000fe200078e0031 */
[----:B------:R-:W-:Y:S01]  /*3fb0*/  ISETP.GE.AND P3, PT, R55, RZ, PT ;  /* 0x000000ff3700720c */ /* 0x000fe20003f66270 */
[----:B------:R-:W-:Y:S02]  /*3fc0*/  VIADD R51, R60, 0x6a ;  /* 0x0000006a3c337836 */ /* 0x000fe40000000000 */
[----:B------:R-:W-:Y:S02]  /*3fd0*/  IMAD.MOV.U32 R49, RZ, RZ, R56 ;  /* 0x000000ffff317224 */ /* 0x000fe400078e0038 */
[----:B------:R-:W-:Y:S01]  /*3fe0*/  @!P5 IMAD.IADD R8, R8, 0x1, -R0 ;  /* 0x000000010808d824 */ /* 0x000fe200078e0a00 */
[----:B------:R-:W-:Y:S01]  /*3ff0*/  ISETP.GT.U32.AND P5, PT, R0, R11, PT ;  /* 0x0000000b0000720c */ /* 0x000fe20003fa4070 */
[----:B------:R-:W-:-:S02]  /*4000*/  IMAD.MOV.U32 R38, RZ, RZ, R54 ;  /* 0x000000ffff267224 */ /* 0x000fc400078e0036 */
[----:B------:R-:W-:Y:S02]  /*4010*/  IMAD.MOV.U32 R36, RZ, RZ, R59 ;  /* 0x000000ffff247224 */ /* 0x000fe400078e003b */
[----:B------:R-:W-:Y:S02]  /*4020*/  VIADD R56, R60, 0x6f ;  /* 0x0000006f3c387836 */ /* 0x000fe40000000000 */
[----:B------:R-:W-:Y:S01]  /*4030*/  @!P6 IMAD.IADD R15, R15, 0x1, -R0 ;  /* 0x000000010f0fe824 */ /* 0x000fe200078e0a00 */
[----:B------:R-:W-:Y:S01]  /*4040*/  ISETP.GE.AND P6, PT, R22, RZ, PT ;  /* 0x000000ff1600720c */ /* 0x000fe20003fc6270 */
[C---:B------:R-:W-:Y:S02]  /*4050*/  VIADD R54, R60.reuse, 0x66 ;  /* 0x000000663c367836 */ /* 0x040fe40000000000 */
[----:B------:R-:W-:Y:S02]  /*4060*/  VIADD R59, R60, 0x65 ;  /* 0x000000653c3b7836 */ /* 0x000fe40000000000 */
[----:B------:R-:W-:Y:S01]  /*4070*/  IMAD.HI.U32 R6, R4, R2, RZ ;  /* 0x0000000204067227 */ /* 0x000fe200078e00ff */
[----:B------:R-:W-:-:S03]  /*4080*/  ISETP.GT.U32.AND P0, PT, R0, R16, PT ;  /* 0x000000100000720c */ /* 0x000fc60003f04070 */
[----:B------:R-:W-:Y:S02]  /*4090*/  IMAD.MOV.U32 R24, RZ, RZ, R48 ;  /* 0x000000ffff187224 */ /* 0x000fe400078e0030 */
[----:B------:R-:W-:Y:S02]  /*40a0*/  IMAD.MOV.U32 R22, RZ, RZ, R23 ;  /* 0x000000ffff167224 */ /* 0x000fe400078e0017 */
[----:B------:R-:W-:Y:S02]  /*40b0*/  IMAD.MOV.U32 R48, RZ, RZ, R51 ;  /* 0x000000ffff307224 */ /* 0x000fe400078e0033 */
[----:B------:R-:W-:Y:S02]  /*40c0*/  IMAD.MOV.U32 R23, RZ, RZ, R39 ;  /* 0x000000ffff177224 */ /* 0x000fe400078e0027 */
[----:B------:R-:W-:Y:S02]  /*40d0*/  VIADD R51, R60, 0x6e ;  /* 0x0000006e3c337836 */ /* 0x000fe40000000000 */
[----:B------:R-:W-:-:S02]  /*40e0*/  IMAD.MOV.U32 R39, RZ, RZ, R56 ;  /* 0x000000ffff277224 */ /* 0x000fc400078e0038 */
[----:B------:R-:W-:Y:S02]  /*40f0*/  IMAD.MOV.U32 R58, RZ, RZ, R54 ;  /* 0x000000ffff3a7224 */ /* 0x000fe400078e0036 */
[----:B------:R-:W-:Y:S01]  /*4100*/  IMAD.MOV.U32 R56, RZ, RZ, R59 ;  /* 0x000000ffff387224 */ /* 0x000fe200078e003b */
[----:B------:R-:W-:Y:S01]  /*4110*/  IABS R59, R25 ;  /* 0x00000019003b7213 */ /* 0x000fe20000000000 */
[----:B------:R-:W-:Y:S02]  /*4120*/  IMAD.MOV R6, RZ, RZ, -R6 ;  /* 0x000000ffff067224 */ /* 0x000fe400078e0a06 */
[----:B------:R-:W-:Y:S02]  /*4130*/  IMAD.MOV.U32 R27, RZ, RZ, R36 ;  /* 0x000000ffff1b7224 */ /* 0x000fe400078e0024 */
[----:B------:R-:W-:Y:S02]  /*4140*/  IMAD.MOV.U32 R36, RZ, RZ, R40 ;  /* 0x000000ffff247224 */ /* 0x000fe400078e0028 */
[----:B------:R-:W-:-:S02]  /*4150*/  IMAD.MOV.U32 R40, RZ, RZ, R51 ;  /* 0x000000ffff287224 */ /* 0x000fc400078e0033 */
[----:B------:R-:W-:Y:S02]  /*4160*/  IMAD.MOV.U32 R3, RZ, RZ, R15 ;  /* 0x000000ffff037224 */ /* 0x000fe400078e000f */
[----:B------:R-:W-:Y:S01]  /*4170*/  IMAD.MOV.U32 R51, RZ, RZ, R58 ;  /* 0x000000ffff337224 */ /* 0x000fe200078e003a */
[----:B------:R-:W-:Y:S01]  /*4180*/  IABS R58, R26 ;  /* 0x0000001a003a7213 */ /* 0x000fe20000000000 */
[----:B------:R-:W-:Y:S02]  /*4190*/  IMAD R2, R0, R6, R2 ;  /* 0x0000000600027224 */ /* 0x000fe400078e0202 */
[----:B------:R-:W-:Y:S02]  /*41a0*/  @!P2 IMAD.IADD R18, R18, 0x1, -R0 ;  /* 0x000000011212a824 */ /* 0x000fe400078e0a00 */
[----:B------:R-:W-:Y:S01]  /*41b0*/  IMAD.MOV.U32 R10, RZ, RZ, R17 ;  /* 0x000000ffff0a7224 */ /* 0x000fe200078e0011 */
[----:B------:R-:W-:Y:S01]  /*41c0*/  ISETP.GE.AND P4, PT, R53, RZ, PT ;  /* 0x000000ff3500720c */ /* 0x000fe20003f86270 */
[----:B------:R-:W-:-:S04]  /*41d0*/  IMAD.HI.U32 R7, R4, R59, RZ ;  /* 0x0000003b04077227 */ /* 0x000fc800078e00ff */
[----:B------:R-:W-:Y:S01]  /*41e0*/  @!P1 IMAD.MOV R3, RZ, RZ, -R3 ;  /* 0x000000ffff039224 */ /* 0x000fe200078e0a03 */
[C---:B------:R-:W-:Y:S01]  /*41f0*/  ISETP.GT.U32.AND P1, PT, R0.reuse, R8, PT ;  /* 0x000000080000720c */ /* 0x040fe20003f24070 */
[----:B------:R-:W-:Y:S01]  /*4200*/  @!P5 IMAD.IADD R11, R11, 0x1, -R0 ;  /* 0x000000010b0bd824 */ /* 0x000fe200078e0a00 */
[C---:B------:R-:W-:Y:S01]  /*4210*/  ISETP.GT.U32.AND P5, PT, R0.reuse, R2, PT ;  /* 0x000000020000720c */ /* 0x040fe20003fa4070 */
[----:B------:R-:W-:Y:S01]  /*4220*/  @!P3 IMAD.MOV R10, RZ, RZ, -R10 ;  /* 0x000000ffff0ab224 */ /* 0x000fe200078e0a0a */
[----:B------:R-:W-:Y:S01]  /*4230*/  ISETP.GT.U32.AND P3, PT, R0, R18, PT ;  /* 0x000000120000720c */ /* 0x000fe20003f64070 */
[----:B------:R-:W-:Y:S01]  /*4240*/  IMAD.HI.U32 R6, R4, R58, RZ ;  /* 0x0000003a04067227 */ /* 0x000fe200078e00ff */
[----:B------:R0:W-:Y:S03]  /*4250*/  STL [R1+0x28], R3 ;  /* 0x0000280301007387 */ /* 0x0001e60000100800 */
[----:B------:R-:W-:Y:S01]  /*4260*/  IMAD.MOV R7, RZ, RZ, -R7 ;  /* 0x000000ffff077224 */ /* 0x000fe200078e0a07 */
[----:B------:R-:W-:Y:S01]  /*4270*/  IABS R5, R24 ;  /* 0x0000001800057213 */ /* 0x000fe20000000000 */
[----:B------:R-:W-:Y:S01]  /*4280*/  @!P0 IMAD.IADD R16, R16, 0x1, -R0 ;  /* 0x0000000110108824 */ /* 0x000fe200078e0a00 */
[----:B------:R1:W-:Y:S01]  /*4290*/  STL [R1+0x20], R10 ;  /* 0x0000200a01007387 */ /* 0x0003e20000100800 */
[----:B------:R-:W-:-:S02]  /*42a0*/  IMAD.MOV R6, RZ, RZ, -R6 ;  /* 0x000000ffff067224 */ /* 0x000fc400078e0a06 */
[----:B------:R-:W-:Y:S01]  /*42b0*/  IMAD R59, R0, R7, R59 ;  /* 0x00000007003b7224 */ /* 0x000fe200078e023b */
[----:B------:R-:W-:Y:S01]  /*42c0*/  ISETP.GE.AND P0, PT, R29, RZ, PT ;  /* 0x000000ff1d00720c */ /* 0x000fe20003f06270 */
[----:B0-----:R-:W-:Y:S02]  /*42d0*/  IMAD.MOV.U32 R3, RZ, RZ, R16 ;  /* 0x000000ffff037224 */ /* 0x001fe400078e0010 */
[----:B-1----:R-:W-:Y:S02]  /*42e0*/  IMAD.MOV.U32 R10, RZ, RZ, R11 ;  /* 0x000000ffff0a7224 */ /* 0x002fe400078e000b */
[----:B------:R-:W-:-:S04]  /*42f0*/  IMAD.HI.U32 R9, R4, R5, RZ ;  /* 0x0000000504097227 */ /* 0x000fc800078e00ff */
[C---:B------:R-:W-:Y:S02]  /*4300*/  IMAD R58, R0.reuse, R6, R58 ;  /* 0x00000006003a7224 */ /* 0x040fe400078e023a */
[----:B------:R-:W-:Y:S01]  /*4310*/  @!P6 IMAD.MOV R10, RZ, RZ, -R10 ;  /* 0x000000ffff0ae224 */ /* 0x000fe200078e0a0a */
[----:B------:R-:W-:Y:S01]  /*4320*/  ISETP.GT.U32.AND P6, PT, R0, R59, PT ;  /* 0x0000003b0000720c */ /* 0x000fe20003fc4070 */
[----:B------:R-:W-:Y:S02]  /*4330*/  @!P4 IMAD.MOV R3, RZ, RZ, -R3 ;  /* 0x000000ffff03c224 */ /* 0x000fe400078e0a03 */
[----:B------:R-:W-:Y:S02]  /*4340*/  VIADD R55, R60, 0x63 ;  /* 0x000000633c377836 */ /* 0x000fe40000000000 */
[----:B------:R-:W-:Y:S02]  /*4350*/  @!P1 IMAD.IADD R8, R8, 0x1, -R0 ;  /* 0x0000000108089824 */ /* 0x000fe400078e0a00 */
[----:B------:R-:W-:-:S02]  /*4360*/  IMAD.MOV R9, RZ, RZ, -R9 ;  /* 0x000000ffff097224 */ /* 0x000fc400078e0a09 */
[--C-:B------:R-:W-:Y:S02]  /*4370*/  @!P5 IMAD.IADD R2, R2, 0x1, -R0.reuse ;  /* 0x000000010202d824 */ /* 0x100fe400078e0a00 */
[----:B------:R-:W-:Y:S01]  /*4380*/  @!P3 IMAD.IADD R18, R18, 0x1, -R0 ;  /* 0x000000011212b824 */ /* 0x000fe200078e0a00 */
[----:B------:R-:W-:Y:S01]  /*4390*/  ISETP.GT.U32.AND P3, PT, R0, R58, PT ;  /* 0x0000003a0000720c */ /* 0x000fe20003f64070 */
[----:B------:R0:W-:Y:S01]  /*43a0*/  STL [R1+0x1c], R3 ;  /* 0x00001c0301007387 */ /* 0x0001e20000100800 */
[----:B------:R-:W-:Y:S01]  /*43b0*/  IMAD.MOV.U32 R53, RZ, RZ, R55 ;  /* 0x000000ffff357224 */ /* 0x000fe200078e0037 */
[----:B------:R-:W-:Y:S01]  /*43c0*/  ISETP.GE.AND P1, PT, R30, RZ, PT ;  /* 0x000000ff1e00720c */ /* 0x000fe20003f26270 */
[C---:B------:R-:W-:Y:S01]  /*43d0*/  IMAD R5, R0.reuse, R9, R5 ;  /* 0x0000000900057224 */ /* 0x040fe200078e0205 */
[----:B------:R-:W-:Y:S01]  /*43e0*/  ISETP.GT.U32.AND P4, PT, R0, R2, PT ;  /* 0x000000020000720c */ /* 0x000fe20003f84070 */
[----:B------:R-:W-:Y:S01]  /*43f0*/  VIADD R55, R60, 0x6d ;  /* 0x0000006d3c377836 */ /* 0x000fe20000000000 */
[----:B------:R-:W-:Y:S01]  /*4400*/  IABS R6, R27 ;  /* 0x0000001b00067213 */ /* 0x000fe20000000000 */
[----:B0-----:R-:W-:Y:S01]  /*4410*/  IMAD.MOV.U32 R3, RZ, RZ, R8 ;  /* 0x000000ffff037224 */ /* 0x001fe200078e0008 */
[----:B------:R-:W-:Y:S01]  /*4420*/  ISETP.GT.U32.AND P5, PT, R0, R5, PT ;  /* 0x000000050000720c */ /* 0x000fe20003fa4070 */
[----:B------:R-:W-:-:S02]  /*4430*/  IMAD.MOV.U32 R41, RZ, RZ, R55 ;  /* 0x000000ffff297224 */ /* 0x000fc400078e0037 */
[----:B------:R-:W-:Y:S01]  /*4440*/  @!P0 IMAD.MOV R3, RZ, RZ, -R3 ;  /* 0x000000ffff038224 */ /* 0x000fe200078e0a03 */
[----:B------:R-:W-:Y:S01]  /*4450*/  IABS R9, R22 ;  /* 0x0000001600097213 */ /* 0x000fe20000000000 */
[----:B------:R-:W-:Y:S02]  /*4460*/  VIADD R55, R60, 0x71 ;  /* 0x000000713c377836 */ /* 0x000fe40000000000 */
[----:B------:R-:W-:Y:S01]  /*4470*/  @!P6 IMAD.IADD R59, R59, 0x1, -R0 ;  /* 0x000000013b3be824 */ /* 0x000fe200078e0a00 */
[----:B------:R0:W-:Y:S01]  /*4480*/  STL [R1+0x10], R10 ;  /* 0x0000100a01007387 */ /* 0x0001e20000100800 */
[----:B------:R-:W-:Y:S01]  /*4490*/  IMAD.HI.U32 R7, R4, R6, RZ ;  /* 0x0000000604077227 */ /* 0x000fe200078e00ff */
[----:B------:R-:W-:Y:S02]  /*44a0*/  IABS R11, R36 ;  /* 0x00000024000b7213 */ /* 0x000fe40000000000 */
[----:B------:R1:W-:Y:S01]  /*44b0*/  STL [R1+0xc], R3 ;  /* 0x00000c0301007387 */ /* 0x0003e20000100800 */
[----:B------:R-:W-:-:S02]  /*44c0*/  IMAD.MOV.U32 R37, RZ, RZ, R55 ;  /* 0x000000ffff257224 */ /* 0x000fc400078e0037 */
[----:B------:R-:W-:Y:S01]  /*44d0*/  @!P3 IMAD.IADD R58, R58, 0x1, -R0 ;  /* 0x000000013a3ab824 */ /* 0x000fe200078e0a00 */
[----:B------:R-:W-:Y:S01]  /*44e0*/  ISETP.GT.U32.AND P3, PT, R0, R59, PT ;  /* 0x0000003b0000720c */ /* 0x000fe20003f64070 */
[----:B------:R-:W-:Y:S02]  /*44f0*/  IMAD.MOV R7, RZ, RZ, -R7 ;  /* 0x000000ffff077224 */ /* 0x000fe400078e0a07 */
[----:B0-----:R-:W-:-:S04]  /*4500*/  IMAD.HI.U32 R10, R4, R9, RZ ;  /* 0x00000009040a7227 */ /* 0x001fc800078e00ff */
[----:B-1----:R-:W-:Y:S01]  /*4510*/  IMAD.MOV.U32 R3, RZ, RZ, R18 ;  /* 0x000000ffff037224 */ /* 0x002fe200078e0012 */
[----:B------:R-:W-:Y:S01]  /*4520*/  IABS R12, R37 ;  /* 0x00000025000c7213 */ /* 0x000fe20000000000 */
[----:B------:R-:W-:Y:S01]  /*4530*/  @!P4 IMAD.IADD R2, R2, 0x1, -R0 ;  /* 0x000000010202c824 */ /* 0x000fe200078e0a00 */
[----:B------:R-:W-:Y:S01]  /*4540*/  ISETP.GE.AND P4, PT, R25, RZ, PT ;  /* 0x000000ff1900720c */ /* 0x000fe20003f86270 */
[----:B------:R-:W-:Y:S01]  /*4550*/  @!P1 IMAD.MOV R3, RZ, RZ, -R3 ;  /* 0x000000ffff039224 */ /* 0x000fe200078e0a03 */
[C---:B------:R-:W-:Y:S01]  /*4560*/  ISETP.GT.U32.AND P1, PT, R0.reuse, R58, PT ;  /* 0x0000003a0000720c */ /* 0x040fe20003f24070 */
[----:B------:R-:W-:Y:S01]  /*4570*/  IMAD R8, R0, R7, R6 ;  /* 0x0000000700087224 */ /* 0x000fe200078e0206 */
[----:B------:R-:W-:Y:S01]  /*4580*/  IABS R6, R23 ;  /* 0x0000001700067213 */ /* 0x000fe20000000000 */
[----:B------:R-:W-:Y:S02]  /*4590*/  IMAD.MOV R10, RZ, RZ, -R10 ;  /* 0x000000ffff0a7224 */ /* 0x000fe400078e0a0a */
[----:B------:R-:W-:-:S04]  /*45a0*/  IMAD.HI.U32 R14, R4, R11, RZ ;  /* 0x0000000b040e7227 */ /* 0x000fc800078e00ff */
[----:B------:R-:W-:Y:S01]  /*45b0*/  @!P5 IMAD.IADD R5, R5, 0x1, -R0 ;  /* 0x000000010505d824 */ /* 0x000fe200078e0a00 */
[----:B------:R-:W-:Y:S01]  /*45c0*/  ISETP.GE.AND P5, PT, R26, RZ, PT ;  /* 0x000000ff1a00720c */ /* 0x000fe20003fa6270 */
[----:B------:R-:W-:Y:S02]  /*45d0*/  IMAD R9, R0, R10, R9 ;  /* 0x0000000a00097224 */ /* 0x000fe400078e0209 */
[----:B------:R-:W-:-:S04]  /*45e0*/  IMAD.HI.U32 R7, R4, R12, RZ ;  /* 0x0000000c04077227 */ /* 0x000fc800078e00ff */
[----:B------:R-:W-:Y:S02]  /*45f0*/  IMAD.MOV R14, RZ, RZ, -R14 ;  /* 0x000000ffff0e7224 */ /* 0x000fe400078e0a0e */
[----:B------:R-:W-:Y:S02]  /*4600*/  IMAD.MOV.U32 R10, RZ, RZ, R6 ;  /* 0x000000ffff0a7224 */ /* 0x000fe400078e0006 */
[----:B------:R-:W-:Y:S02]  /*4610*/  @!P3 IMAD.IADD R59, R59, 0x1, -R0 ;  /* 0x000000013b3bb824 */ /* 0x000fe400078e0a00 */
[----:B------:R-:W-:Y:S02]  /*4620*/  IMAD.MOV R7, RZ, RZ, -R7 ;  /* 0x000000ffff077224 */ /* 0x000fe400078e0a07 */
[----:B------:R-:W-:Y:S02]  /*4630*/  IMAD R11, R0, R14, R11 ;  /* 0x0000000e000b7224 */ /* 0x000fe400078e020b */
[----:B------:R-:W-:Y:S01]  /*4640*/  IMAD.HI.U32 R6, R4, R10, RZ ;  /* 0x0000000a04067227 */ /* 0x000fe200078e00ff */
[----:B------:R-:W-:-:S02]  /*4650*/  ISETP.GE.AND P2, PT, R31, RZ, PT ;  /* 0x000000ff1f00720c */ /* 0x000fc40003f46270 */
[----:B------:R-:W-:Y:S01]  /*4660*/  IABS R13, R38 ;  /* 0x00000026000d7213 */ /* 0x000fe20000000000 */
[----:B------:R-:W-:Y:S02]  /*4670*/  @!P1 IMAD.IADD R58, R58, 0x1, -R0 ;  /* 0x000000013a3a9824 */ /* 0x000fe400078e0a00 */
[C---:B------:R-:W-:Y:S02]  /*4680*/  IMAD R12, R0.reuse, R7, R12 ;  /* 0x00000007000c7224 */ /* 0x040fe400078e020c */
[----:B------:R-:W-:Y:S01]  /*4690*/  @!P4 IMAD.MOV R59, RZ, RZ, -R59 ;  /* 0x000000ffff3bc224 */ /* 0x000fe200078e0a3b */
[C---:B------:R-:W-:Y:S01]  /*46a0*/  ISETP.GT.U32.AND P4, PT, R0.reuse, R11, PT ;  /* 0x0000000b0000720c */ /* 0x040fe20003f84070 */
[----:B------:R-:W-:Y:S02]  /*46b0*/  IMAD.MOV R6, RZ, RZ, -R6 ;  /* 0x000000ffff067224 */ /* 0x000fe400078e0a06 */
[----:B------:R-:W-:Y:S01]  /*46c0*/  @!P5 IMAD.MOV R58, RZ, RZ, -R58 ;  /* 0x000000ffff3ad224 */ /* 0x000fe200078e0a3a */
[C---:B------:R-:W-:Y:S01]  /*46d0*/  ISETP.GT.U32.AND P5, PT, R0.reuse, R12, PT ;  /* 0x0000000c0000720c */ /* 0x040fe20003fa4070 */
[----:B------:R-:W-:-:S02]  /*46e0*/  IMAD R10, R0, R6, R10 ;  /* 0x00000006000a7224 */ /* 0x000fc400078e020a */
[----:B------:R-:W-:-:S04]  /*46f0*/  IMAD.HI.U32 R6, R4, R13, RZ ;  /* 0x0000000d04067227 */ /* 0x000fc800078e00ff */
[----:B------:R-:W-:Y:S01]  /*4700*/  IMAD.MOV R6, RZ, RZ, -R6 ;  /* 0x000000ffff067224 */ /* 0x000fe200078e0a06 */
[C---:B------:R-:W-:Y:S01]  /*4710*/  ISETP.GT.U32.AND P6, PT, R0.reuse, R5, PT ;  /* 0x000000050000720c */ /* 0x040fe20003fc4070 */
[----:B------:R-:W-:Y:S02]  /*4720*/  @!P2 IMAD.MOV R2, RZ, RZ, -R2 ;  /* 0x000000ffff02a224 */ /* 0x000fe400078e0a02 */
[----:B------:R-:W-:Y:S01]  /*4730*/  IMAD R13, R0, R6, R13 ;  /* 0x00000006000d7224 */ /* 0x000fe200078e020d */
[----:B------:R-:W-:Y:S01]  /*4740*/  IABS R6, R40 ;  /* 0x0000002800067213 */ /* 0x000fe20000000000 */
[--C-:B------:R-:W-:Y:S01]  /*4750*/  @!P4 IMAD.IADD R11, R11, 0x1, -R0.reuse ;  /* 0x000000010b0bc824 */ /* 0x100fe200078e0a00 */
[----:B------:R-:W-:Y:S01]  /*4760*/  STL [R1+0x8], R3 ;  /* 0x0000080301007387 */ /* 0x000fe20000100800 */
[----:B------:R-:W-:-:S03]  /*4770*/  @!P5 IMAD.IADD R12, R12, 0x1, -R0 ;  /* 0x000000010c0cd824 */ /* 0x000fc600078e0a00 */
[----:B------:R0:W-:Y:S01]  /*4780*/  STL [R1+0x4], R2 ;  /* 0x0000040201007387 */ /* 0x0001e20000100800 */
[----:B------:R-:W-:Y:S02]  /*4790*/  ISETP.GT.U32.AND P5, PT, R0, R11, PT ;  /* 0x0000000b0000720c */ /* 0x000fe40003fa4070 */
[----:B------:R-:W-:Y:S02]  /*47a0*/  @!P6 IMAD.IADD R5, R5, 0x1, -R0 ;  /* 0x000000010505e824 */ /* 0x000fe400078e0a00 */
[----:B0-----:R-:W-:-:S04]  /*47b0*/  IMAD.HI.U32 R2, R4, R6, RZ ;  /* 0x0000000604027227 */ /* 0x001fc800078e00ff */
[----:B------:R-:W-:Y:S01]  /*47c0*/  IMAD.MOV R2, RZ, RZ, -R2 ;  /* 0x000000ffff027224 */ /* 0x000fe200078e0a02 */
[----:B------:R-:W-:-:S03]  /*47d0*/  ISETP.GT.U32.AND P6, PT, R0, R8, PT ;  /* 0x000000080000720c */ /* 0x000fc60003fc4070 */
[----:B------:R-:W-:Y:S02]  /*47e0*/  IMAD R15, R0, R2, R6 ;  /* 0x00000002000f7224 */ /* 0x000fe400078e0206 */
[----:B------:R-:W-:-:S03]  /*47f0*/  @!P5 IMAD.IADD R11, R11, 0x1, -R0 ;  /* 0x000000010b0bd824 */ /* 0x000fc600078e0a00 */
[----:B------:R-:W-:Y:S02]  /*4800*/  ISETP.GT.U32.AND P5, PT, R0, R15, PT ;  /* 0x0000000f0000720c */ /* 0x000fe40003fa4070 */
[----:B------:R-:W-:-:S03]  /*4810*/  IABS R16, R41 ;  /* 0x0000002900107213 */ /* 0x000fc60000000000 */
[----:B------:R-:W-:Y:S01]  /*4820*/  @!P6 IMAD.IADD R8, R8, 0x1, -R0 ;  /* 0x000000010808e824 */ /* 0x000fe200078e0a00 */
[----:B------:R-:W-:Y:S01]  /*4830*/  ISETP.GT.U32.AND P3, PT, R0, R9, PT ;  /* 0x000000090000720c */ /* 0x000fe20003f64070 */
[----:B------:R-:W-:Y:S01]  /*4840*/  IMAD.HI.U32 R2, R4, R16, RZ ;  /* 0x0000001004027227 */ /* 0x000fe200078e00ff */
[C---:B------:R-:W-:Y:S02]  /*4850*/  ISETP.GT.U32.AND P6, PT, R0.reuse, R10, PT ;  /* 0x0000000a0000720c */ /* 0x040fe40003fc4070 */
[C---:B------:R-:W-:Y:S01]  /*4860*/  ISETP.GT.U32.AND P2, PT, R0.reuse, R8, PT ;  /* 0x000000080000720c */ /* 0x040fe20003f44070 */
[----:B------:R-:W-:Y:S01]  /*4870*/  IMAD.MOV R2, RZ, RZ, -R2 ;  /* 0x000000ffff027224 */ /* 0x000fe200078e0a02 */
[----:B------:R-:W-:Y:S01]  /*4880*/  IABS R17, R42 ;  /* 0x0000002a00117213 */ /* 0x000fe20000000000 */
[----:B------:R-:W-:Y:S02]  /*4890*/  @!P5 IMAD.IADD R15, R15, 0x1, -R0 ;  /* 0x000000010f0fd824 */ /* 0x000fe400078e0a00 */
[----:B------:R-:W-:-:S02]  /*48a0*/  IMAD R16, R0, R2, R16 ;  /* 0x0000000200107224 */ /* 0x000fc400078e0210 */
[----:B------:R-:W-:Y:S01]  /*48b0*/  IMAD.HI.U32 R2, R4, R17, RZ ;  /* 0x0000001104027227 */ /* 0x000fe200078e00ff */
[----:B------:R-:W-:Y:S02]  /*48c0*/  ISETP.GT.U32.AND P5, PT, R0, R15, PT ;  /* 0x0000000f0000720c */ /* 0x000fe40003fa4070 */
[----:B------:R-:W-:Y:S01]  /*48d0*/  ISETP.GE.AND P0, PT, R24, RZ, PT ;  /* 0x000000ff1800720c */ /* 0x000fe20003f06270 */
[----:B------:R-:W-:Y:S01]  /*48e0*/  @!P3 IMAD.IADD R9, R9, 0x1, -R0 ;  /* 0x000000010909b824 */ /* 0x000fe200078e0a00 */
[----:B------:R-:W-:Y:S01]  /*48f0*/  IABS R7, R39 ;  /* 0x0000002700077213 */ /* 0x000fe20000000000 */
[----:B------:R-:W-:Y:S02]  /*4900*/  IMAD.MOV R2, RZ, RZ, -R2 ;  /* 0x000000ffff027224 */ /* 0x000fe400078e0a02 */
[----:B------:R-:W-:Y:S01]  /*4910*/  @!P2 IMAD.IADD R8, R8, 0x1, -R0 ;  /* 0x000000010808a824 */ /* 0x000fe200078e0a00 */
[----:B------:R-:W-:Y:S01]  /*4920*/  ISETP.GT.U32.AND P2, PT, R0, R13, PT ;  /* 0x0000000d0000720c */ /* 0x000fe20003f44070 */
[----:B------:R-:W-:-:S02]  /*4930*/  IMAD.MOV.U32 R3, RZ, RZ, R5 ;  /* 0x000000ffff037224 */ /* 0x000fc400078e0005 */
[--C-:B------:R-:W-:Y:S01]  /*4940*/  @!P6 IMAD.IADD R10, R10, 0x1, -R0.reuse ;  /* 0x000000010a0ae824 */ /* 0x100fe200078e0a00 */
[C---:B------:R-:W-:Y:S01]  /*4950*/  ISETP.GT.U32.AND P6, PT, R0.reuse, R9, PT ;  /* 0x000000090000720c */ /* 0x040fe20003fc4070 */
[----:B------:R-:W-:Y:S02]  /*4960*/  IMAD R17, R0, R2, R17 ;  /* 0x0000000200117224 */ /* 0x000fe400078e0211 */
[----:B------:R-:W-:Y:S01]  /*4970*/  IMAD.HI.U32 R5, R4, R7, RZ ;  /* 0x0000000704057227 */ /* 0x000fe200078e00ff */
[----:B------:R-:W-:Y:S02]  /*4980*/  ISETP.GE.AND P1, PT, R27, RZ, PT ;  /* 0x000000ff1b00720c */ /* 0x000fe40003f26270 */
[----:B------:R-:W-:Y:S01]  /*4990*/  ISETP.GE.AND P3, PT, R22, RZ, PT ;  /* 0x000000ff1600720c */ /* 0x000fe20003f66270 */
[----:B------:R-:W-:Y:S01]  /*49a0*/  @!P5 IMAD.IADD R15, R15, 0x1, -R0 ;  /* 0x000000010f0fd824 */ /* 0x000fe200078e0a00 */
[----:B------:R-:W-:Y:S01]  /*49b0*/  ISETP.GT.U32.AND P5, PT, R0, R17, PT ;  /* 0x000000110000720c */ /* 0x000fe20003fa4070 */
[----:B------:R-:W-:-:S02]  /*49c0*/  VIADD R43, R60, 0x6b ;  /* 0x0000006b3c2b7836 */ /* 0x000fc40000000000 */
[----:B------:R-:W-:Y:S02]  /*49d0*/  IMAD.MOV R5, RZ, RZ, -R5 ;  /* 0x000000ffff057224 */ /* 0x000fe400078e0a05 */
[----:B------:R-:W-:Y:S01]  /*49e0*/  @!P0 IMAD.MOV R3, RZ, RZ, -R3 ;  /* 0x000000ffff038224 */ /* 0x000fe200078e0a03 */
[C---:B------:R-:W-:Y:S01]  /*49f0*/  ISETP.GT.U32.AND P0, PT, R0.reuse, R10, PT ;  /* 0x0000000a0000720c */ /* 0x040fe20003f04070 */
[----:B------:R-:W-:Y:S01]  /*4a00*/  IMAD R14, R0, R5, R7 ;  /* 0x00000005000e7224 */ /* 0x000fe200078e0207 */
[----:B------:R-:W-:Y:S01]  /*4a10*/  IABS R5, R43 ;  /* 0x0000002b00057213 */ /* 0x000fe20000000000 */
[--C-:B------:R-:W-:Y:S02]  /*4a20*/  @!P2 IMAD.IADD R13, R13, 0x1, -R0.reuse ;  /* 0x000000010d0da824 */ /* 0x100fe400078e0a00 */
[----:B------:R-:W-:Y:S02]  /*4a30*/  @!P6 IMAD.IADD R9, R9, 0x1, -R0 ;  /* 0x000000010909e824 */ /* 0x000fe400078e0a00 */
[----:B------:R-:W-:Y:S01]  /*4a40*/  IMAD.HI.U32 R18, R4, R5, RZ ;  /* 0x0000000504127227 */ /* 0x000fe200078e00ff */
[----:B------:R-:W-:-:S02]  /*4a50*/  ISETP.GT.U32.AND P2, PT, R0, R13, PT ;  /* 0x0000000d0000720c */ /* 0x000fc40003f44070 */
[----:B------:R-:W-:Y:S01]  /*4a60*/  IABS R19, R48 ;  /* 0x0000003000137213 */ /* 0x000fe20000000000 */
[----:B------:R-:W-:Y:S01]  /*4a70*/  @!P1 IMAD.MOV R8, RZ, RZ, -R8 ;  /* 0x000000ffff089224 */ /* 0x000fe200078e0a08 */
[C---:B------:R-:W-:Y:S01]  /*4a80*/  ISETP.GT.U32.AND P1, PT, R0.reuse, R12, PT ;  /* 0x0000000c0000720c */ /* 0x040fe20003f24070 */
[----:B------:R-:W-:Y:S01]  /*4a90*/  @!P3 IMAD.MOV R9, RZ, RZ, -R9 ;  /* 0x000000ffff09b224 */ /* 0x000fe200078e0a09 */
[----:B------:R-:W-:Y:S01]  /*4aa0*/  ISETP.GT.U32.AND P3, PT, R0, R14, PT ;  /* 0x0000000e0000720c */ /* 0x000fe20003f64070 */
[----:B------:R-:W-:Y:S02]  /*4ab0*/  @!P5 IMAD.IADD R17, R17, 0x1, -R0 ;  /* 0x000000011111d824 */ /* 0x000fe400078e0a00 */
[----:B------:R-:W-:Y:S01]  /*4ac0*/  IMAD.MOV R18, RZ, RZ, -R18 ;  /* 0x000000ffff127224 */ /* 0x000fe200078e0a12 */
[----:B------:R-:W-:Y:S01]  /*4ad0*/  ISETP.GE.AND P4, PT, R37, RZ, PT ;  /* 0x000000ff2500720c */ /* 0x000fe20003f86270 */
[----:B------:R-:W-:Y:S01]  /*4ae0*/  @!P0 IMAD.IADD R10, R10, 0x1, -R0 ;  /* 0x000000010a0a8824 */ /* 0x000fe200078e0a00 */
[----:B------:R-:W-:Y:S01]  /*4af0*/  ISETP.GE.AND P0, PT, R36, RZ, PT ;  /* 0x000000ff2400720c */ /* 0x000fe20003f06270 */
[C---:B------:R-:W-:Y:S01]  /*4b00*/  IMAD R18, R0.reuse, R18, R5 ;  /* 0x0000001200127224 */ /* 0x040fe200078e0205 */
[----:B------:R-:W-:Y:S01]  /*4b10*/  ISETP.GT.U32.AND P5, PT, R0, R17, PT ;  /* 0x000000110000720c */ /* 0x000fe20003fa4070 */
[----:B------:R-:W-:-:S04]  /*4b20*/  IMAD.HI.U32 R5, R4, R19, RZ ;  /* 0x0000001304057227 */ /* 0x000fc800078e00ff */
[----:B------:R-:W-:Y:S02]  /*4b30*/  IMAD.MOV R5, RZ, RZ, -R5 ;  /* 0x000000ffff057224 */ /* 0x000fe400078e0a05 */
[--C-:B------:R-:W-:Y:S01]  /*4b40*/  @!P2 IMAD.IADD R13, R13, 0x1, -R0.reuse ;  /* 0x000000010d0da824 */ /* 0x100fe200078e0a00 */
[----:B------:R-:W-:Y:S01]  /*4b50*/  ISETP.GE.AND P2, PT, R40, RZ, PT ;  /* 0x000000ff2800720c */ /* 0x000fe20003f46270 */
[--C-:B------:R-:W-:Y:S02]  /*4b60*/  @!P1 IMAD.IADD R12, R12, 0x1, -R0.reuse ;  /* 0x000000010c0c9824 */ /* 0x100fe400078e0a00 */
[----:B------:R-:W-:Y:S02]  /*4b70*/  @!P3 IMAD.IADD R14, R14, 0x1, -R0 ;  /* 0x000000010e0eb824 */ /* 0x000fe400078e0a00 */
[C---:B------:R-:W-:Y:S01]  /*4b80*/  IMAD R19, R0.reuse, R5, R19 ;  /* 0x0000000500137224 */ /* 0x040fe200078e0213 */
[----:B------:R-:W-:Y:S01]  /*4b90*/  ISETP.GE.AND P6, PT, R23, RZ, PT ;  /* 0x000000ff1700720c */ /* 0x000fe20003fc6270 */
[----:B------:R-:W-:Y:S01]  /*4ba0*/  @!P0 IMAD.MOV R11, RZ, RZ, -R11 ;  /* 0x000000ffff0b8224 */ /* 0x000fe200078e0a0b */
[C---:B------:R-:W-:Y:S01]  /*4bb0*/  ISETP.GT.U32.AND P0, PT, R0.reuse, R14, PT ;  /* 0x0000000e0000720c */ /* 0x040fe20003f04070 */
[----:B------:R-:W-:Y:S01]  /*4bc0*/  @!P4 IMAD.MOV R12, RZ, RZ, -R12 ;  /* 0x000000ffff0cc224 */ /* 0x000fe200078e0a0c */
[C---:B------:R-:W-:Y:S01]  /*4bd0*/  ISETP.GT.U32.AND P4, PT, R0.reuse, R16, PT ;  /* 0x000000100000720c */ /* 0x040fe20003f84070 */
[----:B------:R-:W-:Y:S01]  /*4be0*/  @!P5 IMAD.IADD R17, R17, 0x1, -R0 ;  /* 0x000000011111d824 */ /* 0x000fe200078e0a00 */
[----:B------:R-:W-:-:S02]  /*4bf0*/  ISETP.GT.U32.AND P5, PT, R0, R19, PT ;  /* 0x000000130000720c */ /* 0x000fc40003fa4070 */
[----:B------:R-:W-:Y:S01]  /*4c00*/  ISETP.GE.AND P1, PT, R39, RZ, PT ;  /* 0x000000ff2700720c */ /* 0x000fe20003f26270 */
[----:B------:R-:W-:Y:S01]  /*4c10*/  @!P2 IMAD.MOV R15, RZ, RZ, -R15 ;  /* 0x000000ffff0fa224 */ /* 0x000fe200078e0a0f */
[----:B------:R-:W-:Y:S02]  /*4c20*/  ISETP.GT.U32.AND P2, PT, R0, R18, PT ;  /* 0x000000120000720c */ /* 0x000fe40003f44070 */
[----:B------:R-:W-:Y:S01]  /*4c30*/  IABS R20, R49 ;  /* 0x0000003100147213 */ /* 0x000fe20000000000 */
[----:B------:R-:W-:Y:S01]  /*4c40*/  @!P6 IMAD.MOV R10, RZ, RZ, -R10 ;  /* 0x000000ffff0ae224 */ /* 0x000fe200078e0a0a */
[----:B------:R-:W-:Y:S01]  /*4c50*/  ISETP.GE.AND P6, PT, R38, RZ, PT ;  /* 0x000000ff2600720c */ /* 0x000fe20003fc6270 */
[--C-:B------:R-:W-:Y:S02]  /*4c60*/  @!P0 IMAD.IADD R14, R14, 0x1, -R0.reuse ;  /* 0x000000010e0e8824 */ /* 0x100fe400078e0a00 */
[--C-:B------:R-:W-:Y:S02]  /*4c70*/  @!P4 IMAD.IADD R16, R16, 0x1, -R0.reuse ;  /* 0x000000011010c824 */ /* 0x100fe400078e0a00 */
[----:B------:R-:W-:-:S02]  /*4c80*/  @!P5 IMAD.IADD R19, R19, 0x1, -R0 ;  /* 0x000000011313d824 */ /* 0x000fc400078e0a00 */
[----:B------:R-:W-:Y:S01]  /*4c90*/  @!P1 IMAD.MOV R14, RZ, RZ, -R14 ;  /* 0x000000ffff0e9224 */ /* 0x000fe200078e0a0e */
[----:B------:R-:W-:Y:S01]  /*4ca0*/  ISETP.GT.U32.AND P1, PT, R0, R16, PT ;  /* 0x000000100000720c */ /* 0x000fe20003f24070 */
[----:B------:R-:W-:Y:S01]  /*4cb0*/  IMAD.HI.U32 R2, R4, R20, RZ ;  /* 0x0000001404027227 */ /* 0x000fe200078e00ff */
[----:B------:R-:W-:Y:S02]  /*4cc0*/  ISETP.GT.U32.AND P5, PT, R0, R19, PT ;  /* 0x000000130000720c */ /* 0x000fe40003fa4070 */
[----:B------:R-:W-:Y:S01]  /*4cd0*/  ISETP.GE.AND P3, PT, R41, RZ, PT ;  /* 0x000000ff2900720c */ /* 0x000fe20003f66270 */
[----:B------:R-:W-:Y:S01]  /*4ce0*/  @!P2 IMAD.IADD R18, R18, 0x1, -R0 ;  /* 0x000000011212a824 */ /* 0x000fe200078e0a00 */
[----:B------:R-:W-:Y:S01]  /*4cf0*/  IABS R21, R50 ;  /* 0x0000003200157213 */ /* 0x000fe20000000000 */
[----:B------:R-:W-:Y:S01]  /*4d00*/  IMAD.MOV R2, RZ, RZ, -R2 ;  /* 0x000000ffff027224 */ /* 0x000fe200078e0a02 */
[----:B------:R0:W-:Y:S01]  /*4d10*/  STL [R1], R3 ;  /* 0x0000000301007387 */ /* 0x0001e20000100800 */
[----:B------:R-:W-:Y:S01]  /*4d20*/  @!P6 IMAD.MOV R13, RZ, RZ, -R13 ;  /* 0x000000ffff0de224 */ /* 0x000fe200078e0a0d */
[----:B------:R-:W-:-:S02]  /*4d30*/  ISETP.GT.U32.AND P2, PT, R0, R18, PT ;  /* 0x000000120000720c */ /* 0x000fc40003f44070 */
[----:B------:R-:W-:Y:S01]  /*4d40*/  STL [R1+0x1fec], R59 ;  /* 0x001fec3b01007387 */ /* 0x000fe20000100800 */
[----:B------:R-:W-:-:S03]  /*4d50*/  IMAD R20, R0, R2, R20 ;  /* 0x0000000200147224 */ /* 0x000fc600078e0214 */
[----:B------:R-:W-:Y:S01]  /*4d60*/  STL [R1+0x1ff0], R58 ;  /* 0x001ff03a01007387 */ /* 0x000fe20000100800 */
[----:B------:R-:W-:-:S03]  /*4d70*/  IMAD.HI.U32 R2, R4, R21, RZ ;  /* 0x0000001504027227 */ /* 0x000fc600078e00ff */
[----:B------:R-:W-:Y:S01]  /*4d80*/  STL [R1+0x1ff4], R8 ;  /* 0x001ff40801007387 */ /* 0x000fe20000100800 */
[----:B------:R-:W-:-:S03]  /*4d90*/  @!P1 IMAD.IADD R16, R16, 0x1, -R0 ;  /* 0x0000000110109824 */ /* 0x000fc600078e0a00 */
[----:B------:R-:W-:Y:S01]  /*4da0*/  STL [R1+0x1ff8], R9 ;  /* 0x001ff80901007387 */ /* 0x000fe20000100800 */
[----:B------:R-:W-:-:S03]  /*4db0*/  @!P5 IMAD.IADD R19, R19, 0x1, -R0 ;  /* 0x000000011313d824 */ /* 0x000fc600078e0a00 */
[----:B------:R-:W-:Y:S01]  /*4dc0*/  STL [R1+0x1ffc], R10 ;  /* 0x001ffc0a01007387 */ /* 0x000fe20000100800 */
[----:B------:R-:W-:Y:S01]  /*4dd0*/  IABS R22, R57 ;  /* 0x0000003900167213 */ /* 0x000fe20000000000 */
[----:B------:R-:W-:Y:S02]  /*4de0*/  IMAD.MOV R2, RZ, RZ, -R2 ;  /* 0x000000ffff027224 */ /* 0x000fe400078e0a02 */
[----:B------:R-:W-:Y:S01]  /*4df0*/  STL [R1+0x2000], R11 ;  /* 0x0020000b01007387 */ /* 0x000fe20000100800 */
[----:B------:R-:W-:-:S03]  /*4e00*/  ISETP.GE.AND P5, PT, R57, RZ, PT ;  /* 0x000000ff3900720c */ /* 0x000fc60003fa6270 */
[----:B------:R-:W-:Y:S01]  /*4e10*/  STL [R1+0x2004], R12 ;  /* 0x0020040c01007387 */ /* 0x000fe20000100800 */
[----:B------:R-:W-:-:S03]  /*4e20*/  @!P3 IMAD.MOV R16, RZ, RZ, -R16 ;  /* 0x000000ffff10b224 */ /* 0x000fc600078e0a10 */
[----:B------:R-:W-:Y:S01]  /*4e30*/  STL [R1+0x200c], R13 ;  /* 0x00200c0d01007387 */ /* 0x000fe20000100800 */
[----:B------:R-:W-:-:S03]  /*4e40*/  ISETP.GT.U32.AND P3, PT, R0, R20, PT ;  /* 0x000000140000720c */ /* 0x000fc60003f64070 */
[----:B------:R-:W2:Y:S01]  /*4e50*/  LDL.LU R57, [R1+0x138] ;  /* 0x0001380001397983 */ /* 0x000ea20000300800 */
[----:B------:R-:W-:Y:S02]  /*4e60*/  IMAD R21, R0, R2, R21 ;  /* 0x0000000200157224 */ /* 0x000fe400078e0215 */
[----:B------:R-:W-:-:S03]  /*4e70*/  @!P2 IMAD.IADD R18, R18, 0x1, -R0 ;  /* 0x000000011212a824 */ /* 0x000fc600078e0a00 */
[----:B------:R-:W-:-:S04]  /*4e80*/  ISETP.GT.U32.AND P2, PT, R0, R21, PT ;  /* 0x000000150000720c */ /* 0x000fc80003f44070 */
[----:B------:R-:W-:Y:S01]  /*4e90*/  @!P3 IMAD.IADD R20, R20, 0x1, -R0 ;  /* 0x000000011414b824 */ /* 0x000fe200078e0a00 */
[----:B------:R-:W-:-:S04]  /*4ea0*/  ISETP.GE.AND P1, PT, R49, RZ, PT ;  /* 0x000000ff3100720c */ /* 0x000fc80003f26270 */
[----:B------:R-:W-:-:S04]  /*4eb0*/  ISETP.GT.U32.AND P3, PT, R0, R20, PT ;  /* 0x000000140000720c */ /* 0x000fc80003f64070 */
[----:B------:R-:W-:-:S05]  /*4ec0*/  @!P2 IMAD.IADD R21, R21, 0x1, -R0 ;  /* 0x000000011515a824 */ /* 0x000fca00078e0a00 */
[----:B------:R-:W-:Y:S01]  /*4ed0*/  ISETP.GT.U32.AND P2, PT, R0, R21, PT ;  /* 0x000000150000720c */ /* 0x000fe20003f44070 */
[----:B------:R-:W-:Y:S01]  /*4ee0*/  VIADD R55, R60, 0x64 ;  /* 0x000000643c377836 */ /* 0x000fe20000000000 */
[----:B------:R-:W-:Y:S02]  /*4ef0*/  ISETP.GE.AND P0, PT, R43, RZ, PT ;  /* 0x000000ff2b00720c */ /* 0x000fe40003f06270 */
[----:B------:R-:W-:Y:S02]  /*4f00*/  @!P3 IMAD.IADD R20, R20, 0x1, -R0 ;  /* 0x000000011414b824 */ /* 0x000fe400078e0a00 */
[----:B------:R-:W-:Y:S02]  /*4f10*/  IMAD.MOV.U32 R52, RZ, RZ, R55 ;  /* 0x000000ffff347224 */ /* 0x000fe400078e0037 */
[----:B------:R-:W-:Y:S01]  /*4f20*/  IMAD.HI.U32 R5, R4, R22, RZ ;  /* 0x0000001604057227 */ /* 0x000fe200078e00ff */
[----:B------:R-:W-:-:S03]  /*4f30*/  IABS R24, R56 ;  /* 0x0000003800187213 */ /* 0x000fc60000000000 */
[----:B------:R-:W-:Y:S01]  /*4f40*/  @!P1 IMAD.MOV R20, RZ, RZ, -R20 ;  /* 0x000000ffff149224 */ /* 0x000fe200078e0a14 */
[----:B------:R-:W-:Y:S01]  /*4f50*/  ISETP.GE.AND P1, PT, R56, RZ, PT ;  /* 0x000000ff3800720c */ /* 0x000fe20003f26270 */
[----:B------:R-:W-:Y:S01]  /*4f60*/  @!P2 IMAD.IADD R21, R21, 0x1, -R0 ;  /* 0x000000011515a824 */ /* 0x000fe200078e0a00 */
[----:B------:R-:W-:Y:S01]  /*4f70*/  IABS R25, R52 ;  /* 0x0000003400197213 */ /* 0x000fe20000000000 */
[----:B------:R-:W-:Y:S01]  /*4f80*/  IMAD.MOV R5, RZ, RZ, -R5 ;  /* 0x000000ffff057224 */ /* 0x000fe200078e0a05 */
[----:B------:R-:W-:Y:S01]  /*4f90*/  ISETP.GE.AND P2, PT, R52, RZ, PT ;  /* 0x000000ff3400720c */ /* 0x000fe20003f46270 */
[----:B------:R-:W3:Y:S04]  /*4fa0*/  LDL.LU R56, [R1+0x170] ;  /* 0x0001700001387983 */ /* 0x000ee80000300800 */
[----:B------:R-:W4:Y:S01]  /*4fb0*/  LDL.LU R52, [R1+0x174] ;  /* 0x0001740001347983 */ /* 0x000f220000300800 */
[----:B------:R-:W-:Y:S01]  /*4fc0*/  IMAD R22, R0, R5, R22 ;  /* 0x0000000500167224 */ /* 0x000fe200078e0216 */
[----:B------:R-:W-:Y:S01]  /*4fd0*/  IABS R23, R51 ;  /* 0x0000003300177213 */ /* 0x000fe20000000000 */
[----:B------:R-:W-:Y:S01]  /*4fe0*/  @!P0 IMAD.MOV R18, RZ, RZ, -R18 ;  /* 0x000000ffff128224 */ /* 0x000fe200078e0a12 */
[----:B------:R-:W-:-:S02]  /*4ff0*/  ISETP.GE.AND P6, PT, R42, RZ, PT ;  /* 0x000000ff2a00720c */ /* 0x000fc40003fc6270 */
[----:B------:R-:W-:Y:S01]  /*5000*/  ISETP.GT.U32.AND P0, PT, R0, R22, PT ;  /* 0x000000160000720c */ /* 0x000fe20003f04070 */
[----:B------:R-:W-:-:S04]  /*5010*/  IMAD.HI.U32 R2, R4, R23, RZ ;  /* 0x0000001704027227 */ /* 0x000fc800078e00ff */
[----:B------:R-:W-:-:S04]  /*5020*/  IMAD.MOV R2, RZ, RZ, -R2 ;  /* 0x000000ffff027224 */ /* 0x000fc800078e0a02 */
[----:B------:R-:W-:Y:S02]  /*5030*/  IMAD R23, R0, R2, R23 ;  /* 0x0000000200177224 */ /* 0x000fe400078e0217 */
[----:B------:R-:W-:Y:S01]  /*5040*/  @!P6 IMAD.MOV R17, RZ, RZ, -R17 ;  /* 0x000000ffff11e224 */ /* 0x000fe200078e0a11 */
[----:B------:R-:W-:Y:S01]  /*5050*/  ISETP.GE.AND P6, PT, R50, RZ, PT ;  /* 0x000000ff3200720c */ /* 0x000fe20003fc6270 */
[----:B------:R-:W-:Y:S01]  /*5060*/  @!P0 IMAD.IADD R22, R22, 0x1, -R0 ;  /* 0x0000000116168824 */ /* 0x000fe200078e0a00 */
[----:B------:R-:W-:Y:S01]  /*5070*/  ISETP.GT.U32.AND P3, PT, R0, R23, PT ;  /* 0x000000170000720c */ /* 0x000fe20003f64070 */
[----:B------:R-:W-:-:S03]  /*5080*/  IMAD.HI.U32 R2, R4, R24, RZ ;  /* 0x0000001804027227 */ /* 0x000fc600078e00ff */
[----:B------:R-:W-:Y:S01]  /*5090*/  ISETP.GT.U32.AND P0, PT, R0, R22, PT ;  /* 0x000000160000720c */ /* 0x000fe20003f04070 */
[----:B------:R-:W-:Y:S01]  /*50a0*/  IMAD.MOV R2, RZ, RZ, -R2 ;  /* 0x000000ffff027224 */ /* 0x000fe200078e0a02 */
[----:B------:R-:W-:-:S03]  /*50b0*/  IABS R26, R53 ;  /* 0x00000035001a7213 */ /* 0x000fc60000000000 */
[----:B------:R-:W-:Y:S02]  /*50c0*/  IMAD R24, R0, R2, R24 ;  /* 0x0000000200187224 */ /* 0x000fe400078e0218 */
[----:B------:R-:W-:Y:S01]  /*50d0*/  @!P6 IMAD.MOV R21, RZ, RZ, -R21 ;  /* 0x000000ffff15e224 */ /* 0x000fe200078e0a15 */
[----:B------:R-:W-:Y:S01]  /*50e0*/  ISETP.GE.AND P6, PT, R53, RZ, PT ;  /* 0x000000ff3500720c */ /* 0x000fe20003fc6270 */
[--C-:B------:R-:W-:Y:S01]  /*50f0*/  @!P3 IMAD.IADD R23, R23, 0x1, -R0.reuse ;  /* 0x000000011717b824 */ /* 0x100fe200078e0a00 */
[----:B------:R-:W3:Y:S03]  /*5100*/  LDL.LU R53, [R1+0x178] ;  /* 0x0001780001357983 */ /* 0x000ee60000300800 */
[----:B------:R-:W-:Y:S01]  /*5110*/  @!P0 IMAD.IADD R22, R22, 0x1, -R0 ;  /* 0x0000000116168824 */ /* 0x000fe200078e0a00 */
[C---:B------:R-:W-:Y:S02]  /*5120*/  ISETP.GT.U32.AND P3, PT, R0.reuse, R23, PT ;  /* 0x000000170000720c */ /* 0x040fe40003f64070 */
[----:B------:R-:W-:Y:S01]  /*5130*/  ISETP.GT.U32.AND P0, PT, R0, R24, PT ;  /* 0x000000180000720c */ /* 0x000fe20003f04070 */
[----:B------:R-:W-:-:S02]  /*5140*/  VIADD R54, R60, 0x62 ;  /* 0x000000623c367836 */ /* 0x000fc40000000000 */
[----:B------:R-:W-:-:S03]  /*5150*/  IMAD.HI.U32 R5, R4, R25, RZ ;  /* 0x0000001904057227 */ /* 0x000fc600078e00ff */
[----:B------:R-:W-:Y:S01]  /*5160*/  IABS R27, R54 ;  /* 0x00000036001b7213 */ /* 0x000fe20000000000 */
[----:B------:R-:W-:-:S04]  /*5170*/  IMAD.MOV R5, RZ, RZ, -R5 ;  /* 0x000000ffff057224 */ /* 0x000fc800078e0a05 */
[--C-:B------:R-:W-:Y:S01]  /*5180*/  @!P3 IMAD.IADD R23, R23, 0x1, -R0.reuse ;  /* 0x000000011717b824 */ /* 0x100fe200078e0a00 */
[----:B------:R-:W-:Y:S01]  /*5190*/  ISETP.GE.AND P3, PT, R54, RZ, PT ;  /* 0x000000ff3600720c */ /* 0x000fe20003f66270 */
[----:B------:R-:W-:Y:S01]  /*51a0*/  @!P0 IMAD.IADD R24, R24, 0x1, -R0 ;  /* 0x0000000118188824 */ /* 0x000fe200078e0a00 */
[----:B------:R-:W3:Y:S01]  /*51b0*/  LDL.LU R54, [R1+0x17c] ;  /* 0x00017c0001367983 */ /* 0x000ee20000300800 */
[----:B------:R-:W-:Y:S02]  /*51c0*/  IMAD R25, R0, R5, R25 ;  /* 0x0000000500197224 */ /* 0x000fe400078e0219 */
[----:B------:R-:W-:Y:S01]  /*51d0*/  IMAD.HI.U32 R5, R4, R27, RZ ;  /* 0x0000001b04057227 */ /* 0x000fe200078e00ff */
[----:B------:R-:W-:-:S03]  /*51e0*/  ISETP.GT.U32.AND P0, PT, R0, R24, PT ;  /* 0x000000180000720c */ /* 0x000fc60003f04070 */
[----:B------:R-:W-:-:S04]  /*51f0*/  IMAD.MOV R5, RZ, RZ, -R5 ;  /* 0x000000ffff057224 */ /* 0x000fc800078e0a05 */
[----:B------:R-:W-:-:S06]  /*5200*/  IMAD R27, R0, R5, R27 ;  /* 0x00000005001b7224 */ /* 0x000fcc00078e021b */
[----:B------:R-:W-:Y:S01]  /*5210*/  @!P0 IMAD.IADD R24, R24, 0x1, -R0 ;  /* 0x0000000118188824 */ /* 0x000fe200078e0a00 */
[----:B------:R-:W-:Y:S01]  /*5220*/  ISETP.GT.U32.AND P0, PT, R0, R27, PT ;  /* 0x0000001b0000720c */ /* 0x000fe20003f04070 */
[----:B------:R-:W-:-:S05]  /*5230*/  VIADD R55, R60, 0x60 ;  /* 0x000000603c377836 */ /* 0x000fca0000000000 */
[----:B------:R-:W-:-:S07]  /*5240*/  IABS R29, R55 ;  /* 0x00000037001d7213 */ /* 0x000fce0000000000 */
[----:B------:R-:W-:Y:S01]  /*5250*/  @!P0 IMAD.IADD R27, R27, 0x1, -R0 ;  /* 0x000000011b1b8824 */ /* 0x000fe200078e0a00 */
[----:B------:R-:W-:Y:S02]  /*5260*/  ISETP.GE.AND P0, PT, R55, RZ, PT ;  /* 0x000000ff3700720c */ /* 0x000fe40003f06270 */
[----:B------:R-:W3:Y:S01]  /*5270*/  LDL.LU R55, [R1+0x180] ;  /* 0x0001800001377983 */ /* 0x000ee20000300800 */
[----:B------:R-:W-:Y:S01]  /*5280*/  ISETP.GE.AND P4, PT, R48, RZ, PT ;  /* 0x000000ff3000720c */ /* 0x000fe20003f86270 */
[----:B------:R-:W-:-:S04]  /*5290*/  IMAD.HI.U32 R2, R4, R26, RZ ;  /* 0x0000001a04027227 */ /* 0x000fc800078e00ff */
[----:B------:R-:W-:-:S08]  /*52a0*/  IMAD.MOV R2, RZ, RZ, -R2 ;  /* 0x000000ffff027224 */ /* 0x000fd000078e0a02 */
[----:B------:R-:W-:Y:S01]  /*52b0*/  @!P4 IMAD.MOV R19, RZ, RZ, -R19 ;  /* 0x000000ffff13c224 */ /* 0x000fe200078e0a13 */
[----:B------:R-:W-:Y:S01]  /*52c0*/  ISETP.GE.AND P4, PT, R51, RZ, PT ;  /* 0x000000ff3300720c */ /* 0x000fe20003f86270 */
[C---:B------:R-:W-:Y:S01]  /*52d0*/  IMAD R26, R0.reuse, R2, R26 ;  /* 0x00000002001a7224 */ /* 0x040fe200078e021a */
[----:B------:R-:W3:Y:S01]  /*52e0*/  LDL.LU R51, [R1+0x184] ;  /* 0x0001840001337983 */ /* 0x000ee20000300800 */
[----:B------:R-:W-:Y:S01]  /*52f0*/  @!P5 IMAD.MOV R22, RZ, RZ, -R22 ;  /* 0x000000ffff16d224 */ /* 0x000fe200078e0a16 */
[----:B------:R-:W-:-:S09]  /*5300*/  ISETP.GT.U32.AND P5, PT, R0, R25, PT ;  /* 0x000000190000720c */ /* 0x000fd20003fa4070 */
[----:B------:R-:W-:Y:S01]  /*5310*/  @!P4 IMAD.MOV R23, RZ, RZ, -R23 ;  /* 0x000000ffff17c224 */ /* 0x000fe200078e0a17 */
[----:B------:R-:W-:-:S03]  /*5320*/  ISETP.GT.U32.AND P4, PT, R0, R26, PT ;  /* 0x0000001a0000720c */ /* 0x000fc60003f84070 */
[----:B------:R-:W-:-:S10]  /*5330*/  @!P5 IMAD.IADD R25, R25, 0x1, -R0 ;  /* 0x000000011919d824 */ /* 0x000fd400078e0a00 */
[----:B------:R-:W-:-:S05]  /*5340*/  @!P4 IMAD.IADD R26, R26, 0x1, -R0 ;  /* 0x000000011a1ac824 */ /* 0x000fca00078e0a00 */
[C---:B------:R-:W-:Y:S02]  /*5350*/  ISETP.GT.U32.AND P4, PT, R0.reuse, R26, PT ;  /* 0x0000001a0000720c */ /* 0x040fe40003f84070 */
[----:B------:R-:W-:Y:S01]  /*5360*/  ISETP.GT.U32.AND P5, PT, R0, R25, PT ;  /* 0x000000190000720c */ /* 0x000fe20003fa4070 */
[----:B------:R-:W-:-:S10]  /*5370*/  @!P1 IMAD.MOV R24, RZ, RZ, -R24 ;  /* 0x000000ffff189224 */ /* 0x000fd400078e0a18 */
[--C-:B------:R-:W-:Y:S02]  /*5380*/  @!P4 IMAD.IADD R26, R26, 0x1, -R0.reuse ;  /* 0x000000011a1ac824 */ /* 0x100fe400078e0a00 */
[----:B------:R-:W-:-:S04]  /*5390*/  @!P5 IMAD.IADD R25, R25, 0x1, -R0 ;  /* 0x000000011919d824 */ /* 0x000fc800078e0a00 */
[----:B------:R-:W-:Y:S02]  /*53a0*/  @!P2 IMAD.MOV R25, RZ, RZ, -R25 ;  /* 0x000000ffff19a224 */ /* 0x000fe400078e0a19 */
[----:B------:R-:W-:Y:S01]  /*53b0*/  @!P6 IMAD.MOV R26, RZ, RZ, -R26 ;  /* 0x000000ffff1ae224 */ /* 0x000fe200078e0a1a */
[----:B--2---:R-:W-:-:S05]  /*53c0*/  IABS R28, R57 ;  /* 0x00000039001c7213 */ /* 0x004fca0000000000 */
[----:B------:R-:W-:-:S04]  /*53d0*/  IMAD.HI.U32 R2, R4, R28, RZ ;  /* 0x0000001c04027227 */ /* 0x000fc800078e00ff */
[----:B------:R-:W-:-:S04]  /*53e0*/  IMAD.MOV R2, RZ, RZ, -R2 ;  /* 0x000000ffff027224 */ /* 0x000fc800078e0a02 */
[----:B------:R-:W-:Y:S02]  /*53f0*/  IMAD R28, R0, R2, R28 ;  /* 0x00000002001c7224 */ /* 0x000fe400078e021c */
[----:B------:R-:W-:-:S04]  /*5400*/  IMAD.HI.U32 R2, R4, R29, RZ ;  /* 0x0000001d04027227 */ /* 0x000fc800078e00ff */
[----:B------:R-:W-:-:S04]  /*5410*/  IMAD.MOV R6, RZ, RZ, -R2 ;  /* 0x000000ffff067224 */ /* 0x000fc800078e0a02 */
[----:B------:R-:W-:-:S05]  /*5420*/  IMAD R29, R0, R6, R29 ;  /* 0x00000006001d7224 */ /* 0x000fca00078e021d */
[C---:B------:R-:W-:Y:S02]  /*5430*/  ISETP.GT.U32.AND P4, PT, R0.reuse, R29, PT ;  /* 0x0000001d0000720c */ /* 0x040fe40003f84070 */
[----:B------:R-:W-:Y:S02]  /*5440*/  ISETP.GT.U32.AND P5, PT, R0, R28, PT ;  /* 0x0000001c0000720c */ /* 0x000fe40003fa4070 */
[----:B------:R-:W-:Y:S02]  /*5450*/  ISETP.GE.AND P1, PT, R57, RZ, PT ;  /* 0x000000ff3900720c */ /* 0x000fe40003f26270 */
[----:B------:R-:W2:Y:S07]  /*5460*/  LDL.LU R57, [R1+0x188] ;  /* 0x0001880001397983 */ /* 0x000eae0000300800 */
[----:B------:R-:W-:Y:S01]  /*5470*/  @!P4 IMAD.IADD R29, R29, 0x1, -R0 ;  /* 0x000000011d1dc824 */ /* 0x000fe200078e0a00 */
[----:B----4-:R-:W-:-:S02]  /*5480*/  IABS R31, R52 ;  /* 0x00000034001f7213 */ /* 0x010fc40000000000 */
[----:B------:R-:W-:Y:S02]  /*5490*/  ISETP.GE.AND P4, PT, R52, RZ, PT ;  /* 0x000000ff3400720c */ /* 0x000fe40003f86270 */
[----:B------:R-:W4:Y:S01]  /*54a0*/  LDL.LU R52, [R1+0x18c] ;  /* 0x00018c0001347983 */ /* 0x000f220000300800 */
[----:B------:R-:W-:Y:S01]  /*54b0*/  @!P5 IMAD.IADD R28, R28, 0x1, -R0 ;  /* 0x000000011c1cd824 */ /* 0x000fe200078e0a00 */
[----:B------:R-:W-:Y:S01]  /*54c0*/  ISETP.GT.U32.AND P5, PT, R0, R27, PT ;  /* 0x0000001b0000720c */ /* 0x000fe20003fa4070 */
[----:B------:R-:W-:-:S03]  /*54d0*/  IMAD.HI.U32 R5, R4, R31, RZ ;  /* 0x0000001f04057227 */ /* 0x000fc600078e00ff */
[----:B------:R-:W-:Y:S01]  /*54e0*/  ISETP.GT.U32.AND P2, PT, R0, R28, PT ;  /* 0x0000001c0000720c */ /* 0x000fe20003f44070 */
[----:B------:R-:W-:-:S04]  /*54f0*/  IMAD.MOV R5, RZ, RZ, -R5 ;  /* 0x000000ffff057224 */ /* 0x000fc800078e0a05 */
[----:B------:R-:W-:Y:S01]  /*5500*/  IMAD R31, R0, R5, R31 ;  /* 0x00000005001f7224 */ /* 0x000fe200078e021f */
[----:B---3--:R-:W-:-:S03]  /*5510*/  IABS R30, R56 ;  /* 0x00000038001e7213 */ /* 0x008fc60000000000 */
[----:B------:R-:W-:Y:S01]  /*5520*/  @!P5 IMAD.IADD R27, R27, 0x1, -R0 ;  /* 0x000000011b1bd824 */ /* 0x000fe200078e0a00 */
[----:B------:R-:W-:-:S03]  /*5530*/  ISETP.GT.U32.AND P5, PT, R0, R31, PT ;  /* 0x0000001f0000720c */ /* 0x000fc60003fa4070 */
[----:B------:R-:W-:Y:S01]  /*5540*/  @!P2 IMAD.IADD R28, R28, 0x1, -R0 ;  /* 0x000000011c1ca824 */ /* 0x000fe200078e0a00 */
[----:B------:R-:W-:Y:S02]  /*5550*/  ISETP.GE.AND P2, PT, R56, RZ, PT ;  /* 0x000000ff3800720c */ /* 0x000fe40003f46270 */
[----:B------:R-:W3:Y:S01]  /*5560*/  LDL.LU R56, [R1+0x190] ;  /* 0x0001900001387983 */ /* 0x000ee20000300800 */
[----:B------:R-:W-:-:S04]  /*5570*/  IMAD.HI.U32 R2, R4, R30, RZ ;  /* 0x0000001e04027227 */ /* 0x000fc800078e00ff */
[----:B------:R-:W-:Y:S02]  /*5580*/  IMAD.MOV R2, RZ, RZ, -R2 ;  /* 0x000000ffff027224 */ /* 0x000fe400078e0a02 */
[----:B------:R-:W-:Y:S02]  /*5590*/  @!P5 IMAD.IADD R31, R31, 0x1, -R0 ;  /* 0x000000011f1fd824 */ /* 0x000fe400078e0a00 */
[C---:B------:R-:W-:Y:S01]  /*55a0*/  IMAD R30, R0.reuse, R2, R30 ;  /* 0x00000002001e7224 */ /* 0x040fe200078e021e */
[----:B------:R-:W-:Y:S01]  /*55b0*/  IABS R2, R53 ;  /* 0x0000003500027213 */ /* 0x000fe20000000000 */
[----:B------:R-:W-:Y:S01]  /*55c0*/  @!P1 IMAD.MOV R28, RZ, RZ, -R28 ;  /* 0x000000ffff1c9224 */ /* 0x000fe200078e0a1c */
[----:B------:R-:W-:Y:S02]  /*55d0*/  ISETP.GE.AND P1, PT, R53, RZ, PT ;  /* 0x000000ff3500720c */ /* 0x000fe40003f26270 */
[----:B------:R-:W3:Y:S01]  /*55e0*/  LDL.LU R53, [R1+0x194] ;  /* 0x0001940001357983 */ /* 0x000ee20000300800 */
[----:B------:R-:W-:-:S02]  /*55f0*/  ISETP.GT.U32.AND P6, PT, R0, R30, PT ;  /* 0x0000001e0000720c */ /* 0x000fc40003fc4070 */
[----:B------:R-:W-:Y:S01]  /*5600*/  ISETP.GT.U32.AND P5, PT, R0, R31, PT ;  /* 0x0000001f0000720c */ /* 0x000fe20003fa4070 */
[----:B------:R-:W-:Y:S02]  /*5610*/  @!P3 IMAD.MOV R27, RZ, RZ, -R27 ;  /* 0x000000ffff1bb224 */ /* 0x000fe400078e0a1b */
[----:B------:R-:W-:-:S08]  /*5620*/  IMAD.MOV.U32 R5, RZ, RZ, R2 ;  /* 0x000000ffff057224 */ /* 0x000fd000078e0002 */
[--C-:B------:R-:W-:Y:S01]  /*5630*/  @!P6 IMAD.IADD R30, R30, 0x1, -R0.reuse ;  /* 0x000000011e1ee824 */ /* 0x100fe200078e0a00 */
[----:B------:R-:W-:Y:S01]  /*5640*/  IABS R33, R54 ;  /* 0x0000003600217213 */ /* 0x000fe20000000000 */
[----:B------:R-:W-:Y:S01]  /*5650*/  @!P5 IMAD.IADD R31, R31, 0x1, -R0 ;  /* 0x000000011f1fd824 */ /* 0x000fe200078e0a00 */
[----:B------:R-:W-:Y:S02]  /*5660*/  ISETP.GE.AND P5, PT, R54, RZ, PT ;  /* 0x000000ff3600720c */ /* 0x000fe40003fa6270 */
[----:B------:R-:W3:Y:S01]  /*5670*/  LDL.LU R54, [R1+0x198] ;  /* 0x0001980001367983 */ /* 0x000ee20000300800 */
[----:B------:R-:W-:Y:S01]  /*5680*/  ISETP.GT.U32.AND P3, PT, R0, R30, PT ;  /* 0x0000001e0000720c */ /* 0x000fe20003f64070 */
[----:B------:R-:W-:-:S04]  /*5690*/  IMAD.HI.U32 R2, R4, R33, RZ ;  /* 0x0000002104027227 */ /* 0x000fc800078e00ff */
[----:B------:R-:W-:-:S04]  /*56a0*/  IMAD.MOV R2, RZ, RZ, -R2 ;  /* 0x000000ffff027224 */ /* 0x000fc800078e0a02 */
[----:B------:R-:W-:-:S04]  /*56b0*/  IMAD R33, R0, R2, R33 ;  /* 0x0000000200217224 */ /* 0x000fc800078e0221 */
[----:B------:R-:W-:Y:S01]  /*56c0*/  @!P3 IMAD.IADD R30, R30, 0x1, -R0 ;  /* 0x000000011e1eb824 */ /* 0x000fe200078e0a00 */
[----:B------:R-:W-:-:S13]  /*56d0*/  ISETP.GT.U32.AND P3, PT, R0, R33, PT ;  /* 0x000000210000720c */ /* 0x000fda0003f64070 */
[----:B------:R-:W-:Y:S01]  /*56e0*/  @!P3 IMAD.IADD R33, R33, 0x1, -R0 ;  /* 0x000000012121b824 */ /* 0x000fe200078e0a00 */
[----:B------:R-:W-:Y:S02]  /*56f0*/  IABS R7, R55 ;  /* 0x0000003700077213 */ /* 0x000fe40000000000 */
[----:B------:R-:W-:Y:S02]  /*5700*/  ISETP.GE.AND P3, PT, R55, RZ, PT ;  /* 0x000000ff3700720c */ /* 0x000fe40003f66270 */
[----:B------:R-:W3:Y:S01]  /*5710*/  LDL.LU R55, [R1+0x19c] ;  /* 0x00019c0001377983 */ /* 0x000ee20000300800 */
[----:B------:R-:W-:Y:S01]  /*5720*/  ISETP.GT.U32.AND P6, PT, R0, R29, PT ;  /* 0x0000001d0000720c */ /* 0x000fe20003fc4070 */
[----:B------:R-:W-:Y:S02]  /*5730*/  IMAD.HI.U32 R6, R4, R5, RZ ;  /* 0x0000000504067227 */ /* 0x000fe400078e00ff */
[----:B------:R-:W3:Y:S02]  /*5740*/  LDL.LU R50, [R1+0x1a0] ;  /* 0x0001a00001327983 */ /* 0x000ee40000300800 */
[----:B------:R-:W-:-:S04]  /*5750*/  IMAD.MOV R6, RZ, RZ, -R6 ;  /* 0x000000ffff067224 */ /* 0x000fc800078e0a06 */
[----:B------:R-:W-:-:S04]  /*5760*/  IMAD R5, R0, R6, R5 ;  /* 0x0000000600057224 */ /* 0x000fc800078e0205 */
[----:B------:R-:W-:Y:S01]  /*5770*/  @!P6 IMAD.IADD R29, R29, 0x1, -R0 ;  /* 0x000000011d1de824 */ /* 0x000fe200078e0a00 */
[----:B------:R-:W-:Y:S01]  /*5780*/  ISETP.GT.U32.AND P6, PT, R0, R5, PT ;  /* 0x000000050000720c */ /* 0x000fe20003fc4070 */
[----:B------:R-:W-:-:S04]  /*5790*/  IMAD.HI.U32 R32, R4, R7, RZ ;  /* 0x0000000704207227 */ /* 0x000fc800078e00ff */
[----:B------:R-:W-:-:S04]  /*57a0*/  IMAD.MOV R32, RZ, RZ, -R32 ;  /* 0x000000ffff207224 */ /* 0x000fc800078e0a20 */
[----:B------:R-:W-:-:S04]  /*57b0*/  IMAD R7, R0, R32, R7 ;  /* 0x0000002000077224 */ /* 0x000fc800078e0207 */
[----:B------:R-:W-:Y:S01]  /*57c0*/  @!P6 IMAD.IADD R5, R5, 0x1, -R0 ;  /* 0x000000010505e824 */ /* 0x000fe200078e0a00 */
[----:B------:R-:W-:Y:S01]  /*57d0*/  ISETP.GT.U32.AND P6, PT, R0, R7, PT ;  /* 0x000000070000720c */ /* 0x000fe20003fc4070 */
[----:B------:R-:W-:-:S03]  /*57e0*/  @!P0 IMAD.MOV R29, RZ, RZ, -R29 ;  /* 0x000000ffff1d8224 */ /* 0x000fc600078e0a1d */
[C---:B------:R-:W-:Y:S02]  /*57f0*/  ISETP.GT.U32.AND P0, PT, R0.reuse, R5, PT ;  /* 0x000000050000720c */ /* 0x040fe40003f04070 */
[----:B------:R-:W-:Y:S01]  /*5800*/  IABS R6, R51 ;  /* 0x0000003300067213 */ /* 0x000fe20000000000 */
[----:B------:R-:W-:Y:S01]  /*5810*/  @!P2 IMAD.MOV R30, RZ, RZ, -R30 ;  /* 0x000000ffff1ea224 */ /* 0x000fe200078e0a1e */
[----:B------:R-:W-:-:S03]  /*5820*/  ISETP.GT.U32.AND P2, PT, R0, R33, PT ;  /* 0x000000210000720c */ /* 0x000fc60003f44070 */
[----:B------:R-:W-:-:S04]  /*5830*/  IMAD.HI.U32 R34, R4, R6, RZ ;  /* 0x0000000604227227 */ /* 0x000fc800078e00ff */
[--C-:B------:R-:W-:Y:S02]  /*5840*/  @!P6 IMAD.IADD R7, R7, 0x1, -R0.reuse ;  /* 0x000000010707e824 */ /* 0x100fe400078e0a00 */
[----:B------:R-:W-:Y:S02]  /*5850*/  @!P0 IMAD.IADD R5, R5, 0x1, -R0 ;  /* 0x0000000105058824 */ /* 0x000fe400078e0a00 */
[----:B------:R-:W-:Y:S01]  /*5860*/  IMAD.MOV R34, RZ, RZ, -R34 ;  /* 0x000000ffff227224 */ /* 0x000fe200078e0a22 */
[C---:B------:R-:W-:Y:S01]  /*5870*/  ISETP.GT.U32.AND P6, PT, R0.reuse, R7, PT ;  /* 0x000000070000720c */ /* 0x040fe20003fc4070 */
[----:B0-----:R-:W-:Y:S02]  /*5880*/  IMAD.MOV.U32 R3, RZ, RZ, R5 ;  /* 0x000000ffff037224 */ /* 0x001fe400078e0005 */
[----:B------:R-:W-:Y:S02]  /*5890*/  IMAD R6, R0, R34, R6 ;  /* 0x0000002200067224 */ /* 0x000fe400078e0206 */
[----:B------:R-:W-:-:S02]  /*58a0*/  @!P1 IMAD.MOV R3, RZ, RZ, -R3 ;  /* 0x000000ffff039224 */ /* 0x000fc400078e0a03 */
[--C-:B------:R-:W-:Y:S01]  /*58b0*/  @!P2 IMAD.IADD R33, R33, 0x1, -R0.reuse ;  /* 0x000000012121a824 */ /* 0x100fe200078e0a00 */
[----:B------:R-:W-:Y:S02]  /*58c0*/  ISETP.GT.U32.AND P0, PT, R0, R6, PT ;  /* 0x000000060000720c */ /* 0x000fe40003f04070 */
[----:B------:R0:W-:Y:S03]  /*58d0*/  STL [R1+0x48], R3 ;  /* 0x0000480301007387 */ /* 0x0001e60000100800 */
[----:B------:R-:W-:Y:S02]  /*58e0*/  @!P6 IMAD.IADD R7, R7, 0x1, -R0 ;  /* 0x000000010707e824 */ /* 0x000fe400078e0a00 */
[----:B0-----:R-:W-:-:S04]  /*58f0*/  IMAD.MOV.U32 R3, RZ, RZ, R33 ;  /* 0x000000ffff037224 */ /* 0x001fc800078e0021 */
[----:B------:R-:W-:Y:S02]  /*5900*/  @!P5 IMAD.MOV R3, RZ, RZ, -R3 ;  /* 0x000000ffff03d224 */ /* 0x000fe400078e0a03 */
[----:B------:R-:W-:-:S03]  /*5910*/  @!P0 IMAD.IADD R6, R6, 0x1, -R0 ;  /* 0x0000000106068824 */ /* 0x000fc600078e0a00 */
[----:B------:R0:W-:Y:S01]  /*5920*/  STL [R1+0x68], R3 ;  /* 0x0000680301007387 */ /* 0x0001e20000100800 */
[----:B------:R-:W-:Y:S01]  /*5930*/  @!P4 IMAD.MOV R31, RZ, RZ, -R31 ;  /* 0x000000ffff1fc224 */ /* 0x000fe200078e0a1f */
[----:B------:R-:W-:Y:S01]  /*5940*/  ISETP.GE.AND P4, PT, R51, RZ, PT ;  /* 0x000000ff3300720c */ /* 0x000fe20003f86270 */
[----:B0-----:R-:W-:-:S04]  /*5950*/  IMAD.MOV.U32 R3, RZ, RZ, R7 ;  /* 0x000000ffff037224 */ /* 0x001fc800078e0007 */
[----:B------:R-:W-:Y:S01]  /*5960*/  @!P3 IMAD.MOV R3, RZ, RZ, -R3 ;  /* 0x000000ffff03b224 */ /* 0x000fe200078e0a03 */
[----:B--2---:R-:W-:-:S05]  /*5970*/  IABS R2, R57 ;  /* 0x0000003900027213 */ /* 0x004fca0000000000 */
[----:B------:R-:W-:-:S04]  /*5980*/  IMAD.HI.U32 R35, R4, R2, RZ ;  /* 0x0000000204237227 */ /* 0x000fc800078e00ff */
[----:B------:R-:W-:Y:S01]  /*5990*/  IMAD.MOV R35, RZ, RZ, -R35 ;  /* 0x000000ffff237224 */ /* 0x000fe200078e0a23 */
[----:B----4-:R-:W-:-:S03]  /*59a0*/  IABS R32, R52 ;  /* 0x0000003400207213 */ /* 0x010fc60000000000 */
[----:B------:R-:W-:Y:S02]  /*59b0*/  IMAD R2, R0, R35, R2 ;  /* 0x0000002300027224 */ /* 0x000fe400078e0202 */
[----:B------:R-:W-:-:S04]  /*59c0*/  IMAD.HI.U32 R35, R4, R32, RZ ;  /* 0x0000002004237227 */ /* 0x000fc800078e00ff */
[----:B------:R-:W-:Y:S01]  /*59d0*/  IMAD.MOV R35, RZ, RZ, -R35 ;  /* 0x000000ffff237224 */ /* 0x000fe200078e0a23 */
[----:B------:R-:W-:-:S03]  /*59e0*/  ISETP.GT.U32.AND P1, PT, R0, R2, PT ;  /* 0x000000020000720c */ /* 0x000fc60003f24070 */
[----:B------:R-:W-:Y:S01]  /*59f0*/  IMAD R5, R0, R35, R32 ;  /* 0x0000002300057224 */ /* 0x000fe200078e0220 */
[----:B------:R-:W-:Y:S02]  /*5a00*/  ISETP.GE.AND P2, PT, R57, RZ, PT ;  /* 0x000000ff3900720c */ /* 0x000fe40003f46270 */
[----:B------:R-:W-:Y:S01]  /*5a10*/  ISETP.GE.AND P0, PT, R52, RZ, PT ;  /* 0x000000ff3400720c */ /* 0x000fe20003f06270 */
[----:B------:R-:W2:Y:S01]  /*5a20*/  LDL.LU R57, [R1+0x1a4] ;  /* 0x0001a40001397983 */ /* 0x000ea20000300800 */
[----:B------:R-:W-:-:S03]  /*5a30*/  ISETP.GT.U32.AND P6, PT, R0, R5, PT ;  /* 0x000000050000720c */ /* 0x000fc60003fc4070 */
[----:B------:R-:W4:Y:S01]  /*5a40*/  LDL.LU R52, [R1+0x1a8] ;  /* 0x0001a80001347983 */ /* 0x000f220000300800 */
[----:B---3--:R-:W-:Y:S01]  /*5a50*/  IABS R34, R56 ;  /* 0x0000003800227213 */ /* 0x008fe20000000000 */
[----:B------:R-:W-:Y:S01]  /*5a60*/  @!P1 IMAD.IADD R2, R2, 0x1, -R0 ;  /* 0x0000000102029824 */ /* 0x000fe200078e0a00 */
[----:B------:R-:W-:-:S03]  /*5a70*/  ISETP.GT.U32.AND P1, PT, R0, R6, PT ;  /* 0x000000060000720c */ /* 0x000fc60003f24070 */
[----:B------:R-:W-:-:S04]  /*5a80*/  IMAD.HI.U32 R32, R4, R34, RZ ;  /* 0x0000002204207227 */ /* 0x000fc800078e00ff */
[----:B------:R-:W-:Y:S01]  /*5a90*/  @!P6 IMAD.IADD R5, R5, 0x1, -R0 ;  /* 0x000000010505e824 */ /* 0x000fe200078e0a00 */
[----:B------:R-:W-:Y:S01]  /*5aa0*/  ISETP.GT.U32.AND P6, PT, R0, R2, PT ;  /* 0x000000020000720c */ /* 0x000fe20003fc4070 */
[----:B------:R-:W-:-:S04]  /*5ab0*/  IMAD.MOV R32, RZ, RZ, -R32 ;  /* 0x000000ffff207224 */ /* 0x000fc800078e0a20 */
[----:B------:R-:W-:Y:S01]  /*5ac0*/  IMAD R32, R0, R32, R34 ;  /* 0x0000002000207224 */ /* 0x000fe200078e0222 */
[----:B------:R-:W-:Y:S01]  /*5ad0*/  IABS R34, R53 ;  /* 0x0000003500227213 */ /* 0x000fe20000000000 */
[--C-:B------:R-:W-:Y:S01]  /*5ae0*/  @!P1 IMAD.IADD R6, R6, 0x1, -R0.reuse ;  /* 0x0000000106069824 */ /* 0x100fe200078e0a00 */
[C---:B------:R-:W-:Y:S02]  /*5af0*/  ISETP.GT.U32.AND P5, PT, R0.reuse, R5, PT ;  /* 0x000000050000720c */ /* 0x040fe40003fa4070 */
[----:B------:R-:W-:Y:S01]  /*5b00*/  ISETP.GT.U32.AND P3, PT, R0, R32, PT ;  /* 0x000000200000720c */ /* 0x000fe20003f64070 */
[----:B------:R-:W-:Y:S01]  /*5b10*/  IMAD.HI.U32 R33, R4, R34, RZ ;  /* 0x0000002204217227 */ /* 0x000fe200078e00ff */
[----:B------:R0:W-:Y:S03]  /*5b20*/  STL [R1+0x138], R3 ;  /* 0x0001380301007387 */ /* 0x0001e60000100800 */
[----:B------:R-:W-:-:S02]  /*5b30*/  @!P6 IMAD.IADD R2, R2, 0x1, -R0 ;  /* 0x000000010202e824 */ /* 0x000fc400078e0a00 */
[----:B------:R-:W-:Y:S02]  /*5b40*/  IMAD.MOV R33, RZ, RZ, -R33 ;  /* 0x000000ffff217224 */ /* 0x000fe400078e0a21 */
[----:B0-----:R-:W-:Y:S02]  /*5b50*/  IMAD.MOV.U32 R3, RZ, RZ, R6 ;  /* 0x000000ffff037224 */ /* 0x001fe400078e0006 */
[----:B------:R-:W-:Y:S02]  /*5b60*/  @!P2 IMAD.MOV R2, RZ, RZ, -R2 ;  /* 0x000000ffff02a224 */ /* 0x000fe400078e0a02 */
[----:B------:R-:W-:Y:S01]  /*5b70*/  @!P4 IMAD.MOV R3, RZ, RZ, -R3 ;  /* 0x000000ffff03c224 */ /* 0x000fe200078e0a03 */
[----:B------:R-:W-:Y:S01]  /*5b80*/  ISETP.GE.AND P1, PT, R56, RZ, PT ;  /* 0x000000ff3800720c */ /* 0x000fe20003f26270 */
[----:B------:R-:W-:Y:S01]  /*5b90*/  IMAD R34, R0, R33, R34 ;  /* 0x0000002100227224 */ /* 0x000fe200078e0222 */
[----:B------:R-:W3:Y:S01]  /*5ba0*/  LDL.LU R56, [R1+0x1ac] ;  /* 0x0001ac0001387983 */ /* 0x000ee20000300800 */
[--C-:B------:R-:W-:Y:S01]  /*5bb0*/  @!P5 IMAD.IADD R5, R5, 0x1, -R0.reuse ;  /* 0x000000010505d824 */ /* 0x100fe200078e0a00 */
[----:B------:R-:W-:Y:S01]  /*5bc0*/  ISETP.GE.AND P5, PT, R53, RZ, PT ;  /* 0x000000ff3500720c */ /* 0x000fe20003fa6270 */
[----:B------:R-:W-:Y:S01]  /*5bd0*/  @!P3 IMAD.IADD R32, R32, 0x1, -R0 ;  /* 0x000000012020b824 */ /* 0x000fe200078e0a00 */
[----:B------:R-:W-:Y:S01]  /*5be0*/  STL [R1+0x13c], R3 ;  /* 0x00013c0301007387 */ /* 0x000fe20000100800 */
[----:B------:R-:W-:-:S02]  /*5bf0*/  IABS R38, R54 ;  /* 0x0000003600267213 */ /* 0x000fc40000000000 */
[----:B------:R-:W-:Y:S01]  /*5c00*/  ISETP.GT.U32.AND P6, PT, R0, R34, PT ;  /* 0x000000220000720c */ /* 0x000fe20003fc4070 */
[----:B------:R0:W-:Y:S01]  /*5c10*/  STL [R1+0x14c], R2 ;  /* 0x00014c0201007387 */ /* 0x0001e20000100800 */
[----:B------:R-:W-:-:S03]  /*5c20*/  ISETP.GE.AND P3, PT, R54, RZ, PT ;  /* 0x000000ff3600720c */ /* 0x000fc60003f66270 */
[----:B------:R-:W3:Y:S04]  /*5c30*/  LDL.LU R53, [R1+0x1e0] ;  /* 0x0001e00001357983 */ /* 0x000ee80000300800 */
[----:B------:R-:W3:Y:S04]  /*5c40*/  LDL.LU R54, [R1+0x1e4] ;  /* 0x0001e40001367983 */ /* 0x000ee80000300800 */
[----:B------:R-:W-:-:S05]  /*5c50*/  @!P6 IMAD.IADD R34, R34, 0x1, -R0 ;  /* 0x000000012222e824 */ /* 0x000fca00078e0a00 */
[----:B------:R-:W-:Y:S01]  /*5c60*/  ISETP.GT.U32.AND P2, PT, R0, R34, PT ;  /* 0x000000220000720c */ /* 0x000fe20003f44070 */
[----:B0-----:R-:W-:-:S04]  /*5c70*/  IMAD.MOV.U32 R2, RZ, RZ, R5 ;  /* 0x000000ffff027224 */ /* 0x001fc800078e0005 */
[----:B------:R-:W-:Y:S01]  /*5c80*/  @!P0 IMAD.MOV R2, RZ, RZ, -R2 ;  /* 0x000000ffff028224 */ /* 0x000fe200078e0a02 */
[----:B------:R-:W-:-:S04]  /*5c90*/  IABS R36, R55 ;  /* 0x0000003700247213 */ /* 0x000fc80000000000 */
[----:B------:R-:W-:Y:S03]  /*5ca0*/  STL [R1+0x154], R2 ;  /* 0x0001540201007387 */ /* 0x000fe60000100800 */
[----:B------:R-:W-:Y:S01]  /*5cb0*/  @!P2 IMAD.IADD R34, R34, 0x1, -R0 ;  /* 0x000000012222a824 */ /* 0x000fe200078e0a00 */
[----:B------:R-:W-:Y:S02]  /*5cc0*/  ISETP.GE.AND P2, PT, R55, RZ, PT ;  /* 0x000000ff3700720c */ /* 0x000fe40003f46270 */
[----:B------:R-:W3:Y:S01]  /*5cd0*/  LDL.LU R55, [R1+0x1e8] ;  /* 0x0001e80001377983 */ /* 0x000ee20000300800 */
[----:B------:R-:W-:Y:S01]  /*5ce0*/  IMAD.HI.U32 R37, R4, R38, RZ ;  /* 0x0000002604257227 */ /* 0x000fe200078e00ff */
[----:B------:R-:W-:Y:S02]  /*5cf0*/  IABS R35, R50 ;  /* 0x0000003200237213 */ /* 0x000fe40000000000 */
[----:B------:R-:W-:Y:S01]  /*5d00*/  ISETP.GT.U32.AND P4, PT, R0, R32, PT ;  /* 0x000000200000720c */ /* 0x000fe20003f84070 */
[----:B------:R-:W-:Y:S01]  /*5d10*/  IMAD.HI.U32 R33, R4, R36, RZ ;  /* 0x0000002404217227 */ /* 0x000fe200078e00ff */
[----:B------:R-:W3:Y:S03]  /*5d20*/  LDL.LU R51, [R1+0x1ec] ;  /* 0x0001ec0001337983 */ /* 0x000ee60000300800 */
[----:B------:R-:W-:-:S02]  /*5d30*/  IMAD.MOV R37, RZ, RZ, -R37 ;  /* 0x000000ffff257224 */ /* 0x000fc400078e0a25 */
[----:B------:R-:W-:Y:S02]  /*5d40*/  IMAD.MOV R33, RZ, RZ, -R33 ;  /* 0x000000ffff217224 */ /* 0x000fe400078e0a21 */
[C---:B------:R-:W-:Y:S02]  /*5d50*/  IMAD R38, R0.reuse, R37, R38 ;  /* 0x0000002500267224 */ /* 0x040fe400078e0226 */
[----:B------:R-:W-:Y:S02]  /*5d60*/  IMAD R36, R0, R33, R36 ;  /* 0x0000002100247224 */ /* 0x000fe400078e0224 */
[----:B------:R-:W-:Y:S01]  /*5d70*/  IMAD.HI.U32 R7, R4, R35, RZ ;  /* 0x0000002304077227 */ /* 0x000fe200078e00ff */
[C---:B------:R-:W-:Y:S02]  /*5d80*/  ISETP.GT.U32.AND P6, PT, R0.reuse, R38, PT ;  /* 0x000000260000720c */ /* 0x040fe40003fc4070 */
[----:B------:R-:W-:Y:S01]  /*5d90*/  ISETP.GT.U32.AND P0, PT, R0, R36, PT ;  /* 0x000000240000720c */ /* 0x000fe20003f04070 */
[----:B------:R-:W-:-:S04]  /*5da0*/  IMAD.MOV R7, RZ, RZ, -R7 ;  /* 0x000000ffff077224 */ /* 0x000fc800078e0a07 */
[----:B------:R-:W-:Y:S02]  /*5db0*/  IMAD R35, R0, R7, R35 ;  /* 0x0000000700237224 */ /* 0x000fe400078e0223 */
[----:B------:R-:W-:-:S03]  /*5dc0*/  @!P4 IMAD.IADD R32, R32, 0x1, -R0 ;  /* 0x000000012020c824 */ /* 0x000fc600078e0a00 */
[----:B------:R-:W-:Y:S01]  /*5dd0*/  ISETP.GT.U32.AND P4, PT, R0, R35, PT ;  /* 0x000000230000720c */ /* 0x000fe20003f84070 */
[--C-:B------:R-:W-:Y:S02]  /*5de0*/  @!P6 IMAD.IADD R38, R38, 0x1, -R0.reuse ;  /* 0x000000012626e824 */ /* 0x100fe400078e0a00 */
[----:B------:R-:W-:-:S03]  /*5df0*/  @!P0 IMAD.IADD R36, R36, 0x1, -R0 ;  /* 0x0000000124248824 */ /* 0x000fc600078e0a00 */
[C---:B------:R-:W-:Y:S02]  /*5e00*/  ISETP.GT.U32.AND P6, PT, R0.reuse, R38, PT ;  /* 0x000000260000720c */ /* 0x040fe40003fc4070 */
[----:B------:R-:W-:Y:S01]  /*5e10*/  ISETP.GT.U32.AND P0, PT, R0, R36, PT ;  /* 0x000000240000720c */ /* 0x000fe20003f04070 */
[----:B------:R-:W-:-:S04]  /*5e20*/  IMAD.MOV.U32 R3, RZ, RZ, R32 ;  /* 0x000000ffff037224 */ /* 0x000fc800078e0020 */
[----:B------:R-:W-:Y:S02]  /*5e30*/  @!P4 IMAD.IADD R35, R35, 0x1, -R0 ;  /* 0x000000012323c824 */ /* 0x000fe400078e0a00 */
[----:B------:R-:W-:-:S03]  /*5e40*/  @!P1 IMAD.MOV R3, RZ, RZ, -R3 ;  /* 0x000000ffff039224 */ /* 0x000fc600078e0a03 */
[----:B------:R-:W-:Y:S01]  /*5e50*/  ISETP.GT.U32.AND P1, PT, R0, R35, PT ;  /* 0x000000230000720c */ /* 0x000fe20003f24070 */
[--C-:B------:R-:W-:Y:S02]  /*5e60*/  @!P6 IMAD.IADD R38, R38, 0x1, -R0.reuse ;  /* 0x000000012626e824 */ /* 0x100fe400078e0a00 */
[----:B------:R-:W-:Y:S01]  /*5e70*/  @!P0 IMAD.IADD R36, R36, 0x1, -R0 ;  /* 0x0000000124248824 */ /* 0x000fe200078e0a00 */
[----:B------:R0:W-:Y:S01]  /*5e80*/  STL [R1+0x168], R3 ;  /* 0x0001680301007387 */ /* 0x0001e20000100800 */
[----:B------:R-:W-:Y:S01]  /*5e90*/  IMAD.MOV.U32 R8, RZ, RZ, R34 ;  /* 0x000000ffff087224 */ /* 0x000fe200078e0022 */
[----:B------:R-:W-:-:S07]  /*5ea0*/  ISETP.GE.AND P4, PT, R50, RZ, PT ;  /* 0x000000ff3200720c */ /* 0x000fce0003f86270 */
[----:B------:R-:W-:Y:S02]  /*5eb0*/  @!P1 IMAD.IADD R35, R35, 0x1, -R0 ;  /* 0x0000000123239824 */ /* 0x000fe400078e0a00 */
[----:B0-----:R-:W-:Y:S02]  /*5ec0*/  IMAD.MOV.U32 R3, RZ, RZ, R38 ;  /* 0x000000ffff037224 */ /* 0x001fe400078e0026 */
[----:B------:R-:W-:Y:S02]  /*5ed0*/  @!P5 IMAD.MOV R8, RZ, RZ, -R8 ;  /* 0x000000ffff08d224 */ /* 0x000fe400078e0a08 */
[----:B------:R-:W-:Y:S01]  /*5ee0*/  @!P3 IMAD.MOV R3, RZ, RZ, -R3 ;  /* 0x000000ffff03b224 */ /* 0x000fe200078e0a03 */
[----:B--2---:R-:W-:Y:S02]  /*5ef0*/  IABS R6, R57 ;  /* 0x0000003900067213 */ /* 0x004fe40000000000 */
[----:B----4-:R-:W-:-:S03]  /*5f00*/  IABS R33, R52 ;  /* 0x0000003400217213 */ /* 0x010fc60000000000 */
[----:B------:R-:W-:-:S04]  /*5f10*/  IMAD.HI.U32 R5, R4, R6, RZ ;  /* 0x0000000604057227 */ /* 0x000fc800078e00ff */
[----:B------:R-:W-:-:S04]  /*5f20*/  IMAD.HI.U32 R2, R4, R33, RZ ;  /* 0x0000002104027227 */ /* 0x000fc800078e00ff */
[----:B------:R-:W-:Y:S02]  /*5f30*/  IMAD.MOV R5, RZ, RZ, -R5 ;  /* 0x000000ffff057224 */ /* 0x000fe400078e0a05 */
[----:B------:R-:W-:Y:S02]  /*5f40*/  IMAD.MOV R2, RZ, RZ, -R2 ;  /* 0x000000ffff027224 */ /* 0x000fe400078e0a02 */
[C---:B------:R-:W-:Y:S02]  /*5f50*/  IMAD R6, R0.reuse, R5, R6 ;  /* 0x0000000500067224 */ /* 0x040fe400078e0206 */
[----:B------:R-:W-:-:S03]  /*5f60*/  IMAD R33, R0, R2, R33 ;  /* 0x0000000200217224 */ /* 0x000fc600078e0221 */
[C---:B------:R-:W-:Y:S02]  /*5f70*/  ISETP.GT.U32.AND P6, PT, R0.reuse, R6, PT ;  /* 0x000000060000720c */ /* 0x040fe40003fc4070 */
[----:B------:R-:W-:Y:S02]  /*5f80*/  ISETP.GT.U32.AND P0, PT, R0, R33, PT ;  /* 0x000000210000720c */ /* 0x000fe40003f04070 */
[----:B------:R-:W-:Y:S02]  /*5f90*/  ISETP.GE.AND P1, PT, R57, RZ, PT ;  /* 0x000000ff3900720c */ /* 0x000fe40003f26270 */
[----:B------:R-:W2:Y:S07]  /*5fa0*/  LDL.LU R57, [R1+0x1f0] ;  /* 0x0001f00001397983 */ /* 0x000eae0000300800 */
[----:B------:R-:W-:-:S02]  /*5fb0*/  @!P6 IMAD.IADD R6, R6, 0x1, -R0 ;  /* 0x000000010606e824 */ /* 0x000fc400078e0a00 */
[----:B------:R-:W-:Y:S01]  /*5fc0*/  @!P0 IMAD.IADD R33, R33, 0x1, -R0 ;  /* 0x0000000121218824 */ /* 0x000fe200078e0a00 */
[----:B------:R-:W-:Y:S02]  /*5fd0*/  ISETP.GE.AND P0, PT, R52, RZ, PT ;  /* 0x000000ff3400720c */ /* 0x000fe40003f06270 */
[----:B------:R-:W4:Y:S01]  /*5fe0*/  LDL.LU R52, [R1+0x1f4] ;  /* 0x0001f40001347983 */ /* 0x000f220000300800 */
[----:B------:R-:W-:-:S03]  /*5ff0*/  ISETP.GT.U32.AND P5, PT, R0, R6, PT ;  /* 0x000000060000720c */ /* 0x000fc60003fa4070 */
[----:B------:R0:W-:Y:S04]  /*6000*/  STL [R1+0x164], R8 ;  /* 0x0001640801007387 */ /* 0x0001e80000100800 */
[----:B------:R1:W-:Y:S01]  /*6010*/  STL [R1+0x16c], R3 ;  /* 0x00016c0301007387 */ /* 0x0003e20000100800 */
[----:B---3--:R-:W-:-:S05]  /*6020*/  IABS R2, R54 ;  /* 0x0000003600027213 */ /* 0x008fca0000000000 */
[----:B------:R-:W-:-:S04]  /*6030*/  IMAD.HI.U32 R37, R4, R2, RZ ;  /* 0x0000000204257227 */ /* 0x000fc800078e00ff */
[----:B------:R-:W-:Y:S02]  /*6040*/  IMAD.MOV R37, RZ, RZ, -R37 ;  /* 0x000000ffff257224 */ /* 0x000fe400078e0a25 */
[----:B0-----:R-:W-:Y:S02]  /*6050*/  IMAD.MOV.U32 R8, RZ, RZ, R36 ;  /* 0x000000ffff087224 */ /* 0x001fe400078e0024 */
[----:B-1----:R-:W-:Y:S02]  /*6060*/  IMAD.MOV.U32 R3, RZ, RZ, R35 ;  /* 0x000000ffff037224 */ /* 0x002fe400078e0023 */
[C---:B------:R-:W-:Y:S02]  /*6070*/  IMAD R2, R0.reuse, R37, R2 ;  /* 0x0000002500027224 */ /* 0x040fe400078e0202 */
[----:B------:R-:W-:Y:S01]  /*6080*/  @!P2 IMAD.MOV R8, RZ, RZ, -R8 ;  /* 0x000000ffff08a224 */ /* 0x000fe200078e0a08 */
[----:B------:R-:W-:Y:S01]  /*6090*/  ISETP.GT.U32.AND P3, PT, R0, R33, PT ;  /* 0x000000210000720c */ /* 0x000fe20003f64070 */
[----:B------:R-:W-:Y:S01]  /*60a0*/  @!P4 IMAD.MOV R3, RZ, RZ, -R3 ;  /* 0x000000ffff03c224 */ /* 0x000fe200078e0a03 */
[----:B------:R-:W-:Y:S01]  /*60b0*/  IABS R7, R56 ;  /* 0x0000003800077213 */ /* 0x000fe20000000000 */
[----:B------:R-:W-:Y:S01]  /*60c0*/  @!P5 IMAD.IADD R6, R6, 0x1, -R0 ;  /* 0x000000010606d824 */ /* 0x000fe200078e0a00 */
[----:B------:R-:W-:Y:S01]  /*60d0*/  ISETP.GT.U32.AND P5, PT, R0, R2, PT ;  /* 0x000000020000720c */ /* 0x000fe20003fa4070 */
[----:B------:R-:W-:Y:S04]  /*60e0*/  STL [R1+0x170], R8 ;  /* 0x0001700801007387 */ /* 0x000fe80000100800 */
[----:B------:R0:W-:Y:S01]  /*60f0*/  STL [R1+0x178], R3 ;  /* 0x0001780301007387 */ /* 0x0001e20000100800 */
[----:B------:R-:W-:-:S04]  /*6100*/  IMAD.HI.U32 R32, R4, R7, RZ ;  /* 0x0000000704207227 */ /* 0x000fc800078e00ff */
[----:B0-----:R-:W-:Y:S02]  /*6110*/  IMAD.MOV.U32 R3, RZ, RZ, R6 ;  /* 0x000000ffff037224 */ /* 0x001fe400078e0006 */
[----:B------:R-:W-:Y:S02]  /*6120*/  IMAD.MOV R32, RZ, RZ, -R32 ;  /* 0x000000ffff207224 */ /* 0x000fe400078e0a20 */
[----:B------:R-:W-:Y:S01]  /*6130*/  @!P1 IMAD.MOV R3, RZ, RZ, -R3 ;  /* 0x000000ffff039224 */ /* 0x000fe200078e0a03 */
[----:B------:R-:W-:Y:S01]  /*6140*/  IABS R5, R53 ;  /* 0x0000003500057213 */ /* 0x000fe20000000000 */
[--C-:B------:R-:W-:Y:S01]  /*6150*/  @!P3 IMAD.IADD R33, R33, 0x1, -R0.reuse ;  /* 0x000000012121b824 */ /* 0x100fe200078e0a00 */
[----:B------:R-:W-:Y:S01]  /*6160*/  ISETP.GE.AND P3, PT, R53, RZ, PT ;  /* 0x000000ff3500720c */ /* 0x000fe20003f66270 */
[----:B------:R-:W-:Y:S01]  /*6170*/  IMAD R7, R0, R32, R7 ;  /* 0x0000002000077224 */ /* 0x000fe200078e0207 */
[----:B------:R0:W-:Y:S01]  /*6180*/  STL [R1+0x17c], R3 ;  /* 0x00017c0301007387 */ /* 0x0001e20000100800 */
[----:B------:R-:W-:Y:S01]  /*6190*/  @!P5 IMAD.IADD R2, R2, 0x1, -R0 ;  /* 0x000000010202d824 */ /* 0x000fe200078e0a00 */
[----:B------:R-:W-:-:S02]  /*61a0*/  IABS R32, R55 ;  /* 0x0000003700207213 */ /* 0x000fc40000000000 */
[----:B------:R-:W3:Y:S01]  /*61b0*/  LDL.LU R53, [R1+0x1f8] ;  /* 0x0001f80001357983 */ /* 0x000ee20000300800 */
[----:B------:R-:W-:-:S03]  /*61c0*/  ISETP.GE.AND P5, PT, R55, RZ, PT ;  /* 0x000000ff3700720c */ /* 0x000fc60003fa6270 */
[----:B------:R-:W3:Y:S01]  /*61d0*/  LDL.LU R55, [R1+0x1fc] ;  /* 0x0001fc0001377983 */ /* 0x000ee20000300800 */
[----:B------:R-:W-:Y:S01]  /*61e0*/  IMAD.HI.U32 R39, R4, R5, RZ ;  /* 0x0000000504277227 */ /* 0x000fe200078e00ff */
[----:B------:R-:W-:-:S03]  /*61f0*/  ISETP.GT.U32.AND P6, PT, R0, R7, PT ;  /* 0x000000070000720c */ /* 0x000fc60003fc4070 */
[----:B------:R-:W-:-:S04]  /*6200*/  IMAD.MOV R39, RZ, RZ, -R39 ;  /* 0x000000ffff277224 */ /* 0x000fc800078e0a27 */
[----:B------:R-:W-:Y:S01]  /*6210*/  IMAD R5, R0, R39, R5 ;  /* 0x0000002700057224 */ /* 0x000fe200078e0205 */
[----:B------:R-:W-:Y:S02]  /*6220*/  ISETP.GE.AND P1, PT, R54, RZ, PT ;  /* 0x000000ff3600720c */ /* 0x000fe40003f26270 */
[----:B------:R-:W3:Y:S02]  /*6230*/  LDL.LU R54, [R1+0x200] ;  /* 0x0002000001367983 */ /* 0x000ee40000300800 */
[----:B------:R-:W-:Y:S01]  /*6240*/  ISETP.GT.U32.AND P2, PT, R0, R5, PT ;  /* 0x000000050000720c */ /* 0x000fe20003f44070 */
[----:B------:R-:W-:Y:S02]  /*6250*/  @!P6 IMAD.IADD R7, R7, 0x1, -R0 ;  /* 0x000000010707e824 */ /* 0x000fe400078e0a00 */
[----:B------:R-:W-:-:S03]  /*6260*/  IMAD.HI.U32 R34, R4, R32, RZ ;  /* 0x0000002004227227 */ /* 0x000fc600078e00ff */
[----:B------:R-:W-:Y:S01]  /*6270*/  ISETP.GT.U32.AND P6, PT, R0, R7, PT ;  /* 0x000000070000720c */ /* 0x000fe20003fc4070 */
[----:B------:R-:W-:-:S06]  /*6280*/  IMAD.MOV R34, RZ, RZ, -R34 ;  /* 0x000000ffff227224 */ /* 0x000fcc00078e0a22 */
[----:B------:R-:W-:Y:S02]  /*6290*/  @!P2 IMAD.IADD R5, R5, 0x1, -R0 ;  /* 0x000000010505a824 */ /* 0x000fe400078e0a00 */
[----:B------:R-:W-:-:S03]  /*62a0*/  IMAD R32, R0, R34, R32 ;  /* 0x0000002200207224 */ /* 0x000fc600078e0220 */
[C---:B------:R-:W-:Y:S01]  /*62b0*/  ISETP.GT.U32.AND P2, PT, R0.reuse, R5, PT ;  /* 0x000000050000720c */ /* 0x040fe20003f44070 */
[----:B------:R-:W-:Y:S01]  /*62c0*/  @!P6 IMAD.IADD R7, R7, 0x1, -R0 ;  /* 0x000000010707e824 */ /* 0x000fe200078e0a00 */
[----:B------:R-:W-:Y:S01]  /*62d0*/  ISETP.GT.U32.AND P6, PT, R0, R32, PT ;  /* 0x000000200000720c */ /* 0x000fe20003fc4070 */
[----:B0-----:R-:W-:Y:S01]  /*62e0*/  IMAD.MOV.U32 R3, RZ, RZ, R33 ;  /* 0x000000ffff037224 */ /* 0x001fe200078e0021 */
[----:B------:R-:W-:Y:S02]  /*62f0*/  ISETP.GE.AND P4, PT, R56, RZ, PT ;  /* 0x000000ff3800720c */ /* 0x000fe40003f86270 */
[----:B------:R-:W3:Y:S01]  /*6300*/  LDL.LU R56, [R1+0x204] ;  /* 0x0002040001387983 */ /* 0x000ee20000300800 */
[----:B------:R-:W-:Y:S01]  /*6310*/  @!P0 IMAD.MOV R3, RZ, RZ, -R3 ;  /* 0x000000ffff038224 */ /* 0x000fe200078e0a03 */
[----:B------:R-:W-:-:S05]  /*6320*/  ISETP.GT.U32.AND P0, PT, R0, R2, PT ;  /* 0x000000020000720c */ /* 0x000fca0003f04070 */
[--C-:B------:R-:W-:Y:S01]  /*6330*/  @!P2 IMAD.IADD R5, R5, 0x1, -R0.reuse ;  /* 0x000000010505a824 */ /* 0x100fe200078e0a00 */
[----:B------:R0:W-:Y:S01]  /*6340*/  STL [R1+0x18c], R3 ;  /* 0x00018c0301007387 */ /* 0x0001e20000100800 */
[----:B------:R-:W-:Y:S02]  /*6350*/  @!P6 IMAD.IADD R32, R32, 0x1, -R0 ;  /* 0x000000012020e824 */ /* 0x000fe400078e0a00 */
[----:B------:R-:W-:Y:S02]  /*6360*/  @!P4 IMAD.MOV R7, RZ, RZ, -R7 ;  /* 0x000000ffff07c224 */ /* 0x000fe400078e0a07 */
[----:B0-----:R-:W-:Y:S01]  /*6370*/  IMAD.MOV.U32 R3, RZ, RZ, R5 ;  /* 0x000000ffff037224 */ /* 0x001fe200078e0005 */
[----:B------:R-:W-:-:S03]  /*6380*/  ISETP.GT.U32.AND P6, PT, R0, R32, PT ;  /* 0x000000200000720c */ /* 0x000fc60003fc4070 */
[----:B------:R-:W-:Y:S01]  /*6390*/  @!P3 IMAD.MOV R3, RZ, RZ, -R3 ;  /* 0x000000ffff03b224 */ /* 0x000fe200078e0a03 */
[----:B------:R-:W-:Y:S01]  /*63a0*/  IABS R37, R51 ;  /* 0x0000003300257213 */ /* 0x000fe20000000000 */
[----:B------:R-:W-:Y:S01]  /*63b0*/  STL [R1+0x194], R7 ;  /* 0x0001940701007387 */ /* 0x000fe20000100800 */
[----:B------:R-:W-:-:S03]  /*63c0*/  @!P0 IMAD.IADD R2, R2, 0x1, -R0 ;  /* 0x0000000102028824 */ /* 0x000fc600078e0a00 */
[----:B------:R0:W-:Y:S01]  /*63d0*/  STL [R1+0x1a4], R3 ;  /* 0x0001a40301007387 */ /* 0x0001e20000100800 */
[----:B------:R-:W-:-:S04]  /*63e0*/  IMAD.HI.U32 R35, R4, R37, RZ ;  /* 0x0000002504237227 */ /* 0x000fc800078e00ff */
[----:B------:R-:W-:Y:S02]  /*63f0*/  IMAD.MOV R35, RZ, RZ, -R35 ;  /* 0x000000ffff237224 */ /* 0x000fe400078e0a23 */
[----:B0-----:R-:W-:Y:S02]  /*6400*/  IMAD.MOV.U32 R3, RZ, RZ, R2 ;  /* 0x000000ffff037224 */ /* 0x001fe400078e0002 */
[----:B------:R-:W-:Y:S02]  /*6410*/  @!P6 IMAD.IADD R32, R32, 0x1, -R0 ;  /* 0x000000012020e824 */ /* 0x000fe400078e0a00 */
[----:B------:R-:W-:Y:S02]  /*6420*/  @!P1 IMAD.MOV R3, RZ, RZ, -R3 ;  /* 0x000000ffff039224 */ /* 0x000fe400078e0a03 */
[----:B------:R-:W-:-:S05]  /*6430*/  IMAD R37, R0, R35, R37 ;  /* 0x0000002300257224 */ /* 0x000fca00078e0225 */
[----:B------:R-:W-:-:S13]  /*6440*/  ISETP.GT.U32.AND P2, PT, R0, R37, PT ;  /* 0x000000250000720c */ /* 0x000fda0003f44070 */
[----:B------:R-:W-:Y:S01]  /*6450*/  @!P2 IMAD.IADD R37, R37, 0x1, -R0 ;  /* 0x000000012525a824 */ /* 0x000fe200078e0a00 */
[----:B--2---:R-:W-:Y:S02]  /*6460*/  IABS R6, R57 ;  /* 0x0000003900067213 */ /* 0x004fe40000000000 */
[----:B------:R-:W-:Y:S02]  /*6470*/  ISETP.GE.AND P3, PT, R57, RZ, PT ;  /* 0x000000ff3900720c */ /* 0x000fe40003f66270 */
[----:B------:R-:W2:Y:S01]  /*6480*/  LDL.LU R57, [R1+0x208] ;  /* 0x0002080001397983 */ /* 0x000ea20000300800 */
[----:B----4-:R-:W-:Y:S02]  /*6490*/  IABS R34, R52 ;  /* 0x0000003400227213 */ /* 0x010fe40000000000 */
[----:B------:R-:W-:Y:S02]  /*64a0*/  ISETP.GE.AND P0, PT, R52, RZ, PT ;  /* 0x000000ff3400720c */ /* 0x000fe40003f06270 */
[----:B------:R-:W4:Y:S01]  /*64b0*/  LDL.LU R52, [R1+0x20c] ;  /* 0x00020c0001347983 */ /* 0x000f220000300800 */
[----:B------:R-:W-:-:S04]  /*64c0*/  IMAD.HI.U32 R5, R4, R34, RZ ;  /* 0x0000002204057227 */ /* 0x000fc800078e00ff */
[----:B------:R-:W-:Y:S01]  /*64d0*/  IMAD.MOV R5, RZ, RZ, -R5 ;  /* 0x000000ffff057224 */ /* 0x000fe200078e0a05 */
[----:B------:R0:W-:Y:S03]  /*64e0*/  STL [R1+0x1a8], R3 ;  /* 0x0001a80301007387 */ /* 0x0001e60000100800 */
[----:B------:R-:W-:Y:S02]  /*64f0*/  IMAD R34, R0, R5, R34 ;  /* 0x0000000500227224 */ /* 0x000fe400078e0222 */
[----:B0-----:R-:W-:-:S04]  /*6500*/  IMAD.MOV.U32 R3, RZ, RZ, R32 ;  /* 0x000000ffff037224 */ /* 0x001fc800078e0020 */
[----:B------:R-:W-:Y:S01]  /*6510*/  @!P5 IMAD.MOV R3, RZ, RZ, -R3 ;  /* 0x000000ffff03d224 */ /* 0x000fe200078e0a03 */
[----:B------:R-:W-:-:S13]  /*6520*/  ISETP.GT.U32.AND P5, PT, R0, R34, PT ;  /* 0x000000220000720c */ /* 0x000fda0003fa4070 */
[----:B------:R-:W-:Y:S01]  /*6530*/  @!P5 IMAD.IADD R34, R34, 0x1, -R0 ;  /* 0x000000012222d824 */ /* 0x000fe200078e0a00 */
[----:B---3--:R-:W-:Y:S02]  /*6540*/  ISETP.GE.AND P2, PT, R53, RZ, PT ;  /* 0x000000ff3500720c */ /* 0x008fe40003f46270 */
[----:B------:R-:W-:Y:S02]  /*6550*/  IABS R7, R53 ;  /* 0x0000003500077213 */ /* 0x000fe40000000000 */
[----:B------:R-:W3:Y:S01]  /*6560*/  LDL.LU R53, [R1+0x210] ;  /* 0x0002100001357983 */ /* 0x000ee20000300800 */
[----:B------:R-:W-:Y:S02]  /*6570*/  IABS R5, R55 ;  /* 0x0000003700057213 */ /* 0x000fe40000000000 */
[----:B------:R-:W-:Y:S01]  /*6580*/  ISETP.GE.AND P5, PT, R55, RZ, PT ;  /* 0x000000ff3700720c */ /* 0x000fe20003fa6270 */
[----:B------:R0:W-:Y:S04]  /*6590*/  STL [R1+0x1b4], R3 ;  /* 0x0001b40301007387 */ /* 0x0001e80000100800 */
[----:B------:R-:W3:Y:S01]  /*65a0*/  LDL.LU R55, [R1+0x214] ;  /* 0x0002140001377983 */ /* 0x000ee20000300800 */
[----:B------:R-:W-:-:S04]  /*65b0*/  IMAD.HI.U32 R35, R4, R6, RZ ;  /* 0x0000000604237227 */ /* 0x000fc800078e00ff */
[----:B------:R-:W-:-:S04]  /*65c0*/  IMAD.MOV R35, RZ, RZ, -R35 ;  /* 0x000000ffff237224 */ /* 0x000fc800078e0a23 */
[----:B------:R-:W-:-:S05]  /*65d0*/  IMAD R35, R0, R35, R6 ;  /* 0x0000002300237224 */ /* 0x000fca00078e0206 */
[----:B------:R-:W-:Y:S01]  /*65e0*/  ISETP.GT.U32.AND P6, PT, R0, R35, PT ;  /* 0x000000230000720c */ /* 0x000fe20003fc4070 */
[----:B------:R-:W-:Y:S01]  /*65f0*/  IMAD.HI.U32 R33, R4, R7, RZ ;  /* 0x0000000704217227 */ /* 0x000fe200078e00ff */
[----:B------:R-:W-:-:S03]  /*6600*/  ISETP.GT.U32.AND P1, PT, R0, R37, PT ;  /* 0x000000250000720c */ /* 0x000fc60003f24070 */
[----:B------:R-:W-:-:S08]  /*6610*/  IMAD.HI.U32 R2, R4, R5, RZ ;  /* 0x0000000504027227 */ /* 0x000fd000078e00ff */
[----:B------:R-:W-:-:S05]  /*6620*/  @!P6 IMAD.IADD R35, R35, 0x1, -R0 ;  /* 0x000000012323e824 */ /* 0x000fca00078e0a00 */
[C---:B------:R-:W-:Y:S01]  /*6630*/  ISETP.GT.U32.AND P6, PT, R0.reuse, R35, PT ;  /* 0x000000230000720c */ /* 0x040fe20003fc4070 */
[----:B------:R-:W-:Y:S02]  /*6640*/  IMAD.MOV R32, RZ, RZ, -R33 ;  /* 0x000000ffff207224 */ /* 0x000fe400078e0a21 */
[----:B------:R-:W-:Y:S02]  /*6650*/  IMAD.MOV R2, RZ, RZ, -R2 ;  /* 0x000000ffff027224 */ /* 0x000fe400078e0a02 */
[C---:B------:R-:W-:Y:S02]  /*6660*/  IMAD R7, R0.reuse, R32, R7 ;  /* 0x0000002000077224 */ /* 0x040fe400078e0207 */
[C---:B------:R-:W-:Y:S01]  /*6670*/  IMAD R5, R0.reuse, R2, R5 ;  /* 0x0000000200057224 */ /* 0x040fe200078e0205 */
[----:B------:R-:W-:Y:S01]  /*6680*/  ISETP.GE.AND P4, PT, R51, RZ, PT ;  /* 0x000000ff3300720c */ /* 0x000fe20003f86270 */
[----:B------:R-:W-:Y:S01]  /*6690*/  @!P1 IMAD.IADD R37, R37, 0x1, -R0 ;  /* 0x0000000125259824 */ /* 0x000fe200078e0a00 */
[----:B------:R-:W-:-:S03]  /*66a0*/  ISETP.GT.U32.AND P1, PT, R0, R7, PT ;  /* 0x000000070000720c */ /* 0x000fc60003f24070 */
[----:B------:R-:W-:Y:S01]  /*66b0*/  @!P6 IMAD.IADD R35, R35, 0x1, -R0 ;  /* 0x000000012323e824 */ /* 0x000fe200078e0a00 */
[----:B------:R-:W-:Y:S02]  /*66c0*/  ISETP.GT.U32.AND P6, PT, R0, R5, PT ;  /* 0x000000050000720c */ /* 0x000fe40003fc4070 */
[----:B------:R-:W-:Y:S01]  /*66d0*/  IABS R6, R54 ;  /* 0x0000003600067213 */ /* 0x000fe20000000000 */
[----:B0-----:R-:W-:-:S04]  /*66e0*/  IMAD.MOV.U32 R3, RZ, RZ, R37 ;  /* 0x000000ffff037224 */ /* 0x001fc800078e0025 */
[----:B------:R-:W-:-:S04]  /*66f0*/  IMAD.HI.U32 R33, R4, R6, RZ ;  /* 0x0000000604217227 */ /* 0x000fc800078e00ff */
[--C-:B------:R-:W-:Y:S01]  /*6700*/  @!P1 IMAD.IADD R7, R7, 0x1, -R0.reuse ;  /* 0x0000000107079824 */ /* 0x100fe200078e0a00 */
[C---:B------:R-:W-:Y:S01]  /*6710*/  ISETP.GT.U32.AND P1, PT, R0.reuse, R34, PT ;  /* 0x000000220000720c */ /* 0x040fe20003f24070 */
[----:B------:R-:W-:Y:S02]  /*6720*/  @!P6 IMAD.IADD R5, R5, 0x1, -R0 ;  /* 0x000000010505e824 */ /* 0x000fe400078e0a00 */
[----:B------:R-:W-:Y:S02]  /*6730*/  @!P4 IMAD.MOV R3, RZ, RZ, -R3 ;  /* 0x000000ffff03c224 */ /* 0x000fe400078e0a03 */
[----:B------:R-:W-:Y:S01]  /*6740*/  IMAD.MOV R33, RZ, RZ, -R33 ;  /* 0x000000ffff217224 */ /* 0x000fe200078e0a21 */
[C---:B------:R-:W-:Y:S02]  /*6750*/  ISETP.GT.U32.AND P4, PT, R0.reuse, R5, PT ;  /* 0x000000050000720c */ /* 0x040fe40003f84070 */
[----:B------:R0:W-:Y:S01]  /*6760*/  STL [R1+0x1b0], R3 ;  /* 0x0001b00301007387 */ /* 0x0001e20000100800 */
[----:B------:R-:W-:-:S03]  /*6770*/  IMAD R6, R0, R33, R6 ;  /* 0x0000002100067224 */ /* 0x000fc600078e0206 */
[----:B------:R-:W3:Y:S01]  /*6780*/  LDL.LU R51, [R1+0x218] ;  /* 0x0002180001337983 */ /* 0x000ee20000300800 */
[----:B0-----:R-:W-:-:S04]  /*6790*/  IMAD.MOV.U32 R3, RZ, RZ, R35 ;  /* 0x000000ffff037224 */ /* 0x001fc800078e0023 */
[----:B------:R-:W-:Y:S01]  /*67a0*/  @!P3 IMAD.MOV R3, RZ, RZ, -R3 ;  /* 0x000000ffff03b224 */ /* 0x000fe200078e0a03 */
[----:B------:R-:W-:Y:S01]  /*67b0*/  ISETP.GT.U32.AND P3, PT, R0, R6, PT ;  /* 0x000000060000720c */ /* 0x000fe20003f64070 */
[--C-:B------:R-:W-:Y:S01]  /*67c0*/  @!P1 IMAD.IADD R34, R34, 0x1, -R0.reuse ;  /* 0x0000000122229824 */ /* 0x100fe200078e0a00 */
[----:B------:R-:W-:Y:S01]  /*67d0*/  ISETP.GT.U32.AND P6, PT, R0, R7, PT ;  /* 0x000000070000720c */ /* 0x000fe20003fc4070 */
[----:B------:R-:W-:Y:S01]  /*67e0*/  @!P4 IMAD.IADD R5, R5, 0x1, -R0 ;  /* 0x000000010505c824 */ /* 0x000fe200078e0a00 */
[----:B------:R0:W-:Y:S01]  /*67f0*/  STL [R1+0x1ac], R3 ;  /* 0x0001ac0301007387 */ /* 0x0001e20000100800 */
[----:B------:R-:W-:-:S03]  /*6800*/  ISETP.GE.AND P4, PT, R54, RZ, PT ;  /* 0x000000ff3600720c */ /* 0x000fc60003f86270 */
[----:B------:R-:W3:Y:S01]  /*6810*/  LDL.LU R54, [R1+0x21c] ;  /* 0x00021c0001367983 */ /* 0x000ee20000300800 */
[----:B0-----:R-:W-:Y:S01]  /*6820*/  IMAD.MOV.U32 R3, RZ, RZ, R34 ;  /* 0x000000ffff037224 */ /* 0x001fe200078e0022 */
[----:B------:R-:W-:-:S03]  /*6830*/  IABS R36, R56 ;  /* 0x0000003800247213 */ /* 0x000fc60000000000 */
[--C-:B------:R-:W-:Y:S02]  /*6840*/  @!P3 IMAD.IADD R6, R6, 0x1, -R0.reuse ;  /* 0x000000010606b824 */ /* 0x100fe400078e0a00 */
[----:B------:R-:W-:Y:S01]  /*6850*/  @!P0 IMAD.MOV R3, RZ, RZ, -R3 ;  /* 0x000000ffff038224 */ /* 0x000fe200078e0a03 */
[----:B------:R-:W-:Y:S01]  /*6860*/  ISETP.GE.AND P3, PT, R56, RZ, PT ;  /* 0x000000ff3800720c */ /* 0x000fe20003f66270 */
[----:B------:R-:W-:Y:S01]  /*6870*/  @!P6 IMAD.IADD R7, R7, 0x1, -R0 ;  /* 0x000000010707e824 */ /* 0x000fe200078e0a00 */
[----:B------:R-:W3:Y:S04]  /*6880*/  LDL.LU R56, [R1+0x250] ;  /* 0x0002500001387983 */ /* 0x000ee80000300800 */
[----:B------:R0:W-:Y:S01]  /*6890*/  STL [R1+0x1a0], R3 ;  /* 0x0001a00301007387 */ /* 0x0001e20000100800 */
[----:B------:R-:W-:-:S02]  /*68a0*/  @!P2 IMAD.MOV R7, RZ, RZ, -R7 ;  /* 0x000000ffff07a224 */ /* 0x000fc400078e0a07 */
[----:B0-----:R-:W-:-:S04]  /*68b0*/  IMAD.MOV.U32 R3, RZ, RZ, R5 ;  /* 0x000000ffff037224 */ /* 0x001fc800078e0005 */
[----:B------:R-:W-:Y:S01]  /*68c0*/  @!P5 IMAD.MOV R3, RZ, RZ, -R3 ;  /* 0x000000ffff03d224 */ /* 0x000fe200078e0a03 */
[----:B------:R-:W-:Y:S04]  /*68d0*/  STL [R1+0x19c], R7 ;  /* 0x00019c0701007387 */ /* 0x000fe80000100800 */
[----:B------:R0:W-:Y:S01]  /*68e0*/  STL [R1+0x198], R3 ;  /* 0x0001980301007387 */ /* 0x0001e20000100800 */
[----:B--2---:R-:W-:Y:S02]  /*68f0*/  IABS R32, R57 ;  /* 0x0000003900207213 */ /* 0x004fe40000000000 */
[----:B------:R-:W-:Y:S02]  /*6900*/  ISETP.GE.AND P2, PT, R57, RZ, PT ;  /* 0x000000ff3900720c */ /* 0x000fe40003f46270 */
[----:B------:R-:W2:Y:S01]  /*6910*/  LDL.LU R57, [R1+0x254] ;  /* 0x0002540001397983 */ /* 0x000ea20000300800 */
[----:B----4-:R-:W-:-:S05]  /*6920*/  IABS R33, R52 ;  /* 0x0000003400217213 */ /* 0x010fca0000000000 */
[----:B------:R-:W-:-:S04]  /*6930*/  IMAD.HI.U32 R35, R4, R33, RZ ;  /* 0x0000002104237227 */ /* 0x000fc800078e00ff */
[----:B------:R-:W-:-:S04]  /*6940*/  IMAD.MOV R35, RZ, RZ, -R35 ;  /* 0x000000ffff237224 */ /* 0x000fc800078e0a23 */
[----:B------:R-:W-:-:S05]  /*6950*/  IMAD R33, R0, R35, R33 ;  /* 0x0000002300217224 */ /* 0x000fca00078e0221 */
[----:B------:R-:W-:-:S13]  /*6960*/  ISETP.GT.U32.AND P5, PT, R0, R33, PT ;  /* 0x000000210000720c */ /* 0x000fda0003fa4070 */
[----:B------:R-:W-:Y:S01]  /*6970*/  @!P5 IMAD.IADD R33, R33, 0x1, -R0 ;  /* 0x000000012121d824 */ /* 0x000fe200078e0a00 */
[----:B---3--:R-:W-:Y:S02]  /*6980*/  IABS R35, R55 ;  /* 0x0000003700237213 */ /* 0x008fe40000000000 */
[----:B------:R-:W-:Y:S02]  /*6990*/  ISETP.GE.AND P5, PT, R55, RZ, PT ;  /* 0x000000ff3700720c */ /* 0x000fe40003fa6270 */
[----:B------:R-:W3:Y:S01]  /*69a0*/  LDL.LU R55, [R1+0x258] ;  /* 0x0002580001377983 */ /* 0x000ee20000300800 */
[----:B------:R-:W-:-:S04]  /*69b0*/  IMAD.HI.U32 R2, R4, R36, RZ ;  /* 0x0000002404027227 */ /* 0x000fc800078e00ff */
[----:B------:R-:W-:-:S04]  /*69c0*/  IMAD.MOV R2, RZ, RZ, -R2 ;  /* 0x000000ffff027224 */ /* 0x000fc800078e0a02 */
[----:B------:R-:W-:-:S05]  /*69d0*/  IMAD R36, R0, R2, R36 ;  /* 0x0000000200247224 */ /* 0x000fca00078e0224 */
[----:B------:R-:W-:Y:S01]  /*69e0*/  ISETP.GT.U32.AND P1, PT, R0, R36, PT ;  /* 0x000000240000720c */ /* 0x000fe20003f24070 */
[----:B------:R-:W-:-:S04]  /*69f0*/  IMAD.HI.U32 R2, R4, R32, RZ ;  /* 0x0000002004027227 */ /* 0x000fc800078e00ff */
[----:B------:R-:W-:Y:S01]  /*6a00*/  IMAD.MOV R2, RZ, RZ, -R2 ;  /* 0x000000ffff027224 */ /* 0x000fe200078e0a02 */
[----:B------:R-:W-:-:S03]  /*6a10*/  IABS R37, R53 ;  /* 0x0000003500257213 */ /* 0x000fc60000000000 */
[----:B------:R-:W-:-:S04]  /*6a20*/  IMAD R32, R0, R2, R32 ;  /* 0x0000000200207224 */ /* 0x000fc800078e0220 */
[----:B------:R-:W-:Y:S01]  /*6a30*/  @!P1 IMAD.IADD R36, R36, 0x1, -R0 ;  /* 0x0000000124249824 */ /* 0x000fe200078e0a00 */
[----:B------:R-:W-:Y:S01]  /*6a40*/  ISETP.GT.U32.AND P6, PT, R0, R32, PT ;  /* 0x000000200000720c */ /* 0x000fe20003fc4070 */
[----:B------:R-:W-:-:S03]  /*6a50*/  IMAD.HI.U32 R2, R4, R37, RZ ;  /* 0x0000002504027227 */ /* 0x000fc600078e00ff */
[C---:B------:R-:W-:Y:S01]  /*6a60*/  ISETP.GT.U32.AND P0, PT, R0.reuse, R36, PT ;  /* 0x000000240000720c */ /* 0x040fe20003f04070 */
[----:B------:R-:W-:Y:S01]  /*6a70*/  IMAD.MOV R2, RZ, RZ, -R2 ;  /* 0x000000ffff027224 */ /* 0x000fe200078e0a02 */
[----:B------:R-:W-:-:S03]  /*6a80*/  ISETP.GT.U32.AND P1, PT, R0, R6, PT ;  /* 0x000000060000720c */ /* 0x000fc60003f24070 */
[----:B------:R-:W-:-:S04]  /*6a90*/  IMAD R37, R0, R2, R37 ;  /* 0x0000000200257224 */ /* 0x000fc800078e0225 */
[----:B------:R-:W-:-:S04]  /*6aa0*/  @!P6 IMAD.IADD R32, R32, 0x1, -R0 ;  /* 0x000000012020e824 */ /* 0x000fc800078e0a00 */
[--C-:B------:R-:W-:Y:S01]  /*6ab0*/  @!P0 IMAD.IADD R36, R36, 0x1, -R0.reuse ;  /* 0x0000000124248824 */ /* 0x100fe200078e0a00 */
[----:B------:R-:W-:Y:S01]  /*6ac0*/  ISETP.GT.U32.AND P0, PT, R0, R37, PT ;  /* 0x000000250000720c */ /* 0x000fe20003f04070 */
[----:B------:R-:W-:Y:S01]  /*6ad0*/  @!P1 IMAD.IADD R6, R6, 0x1, -R0 ;  /* 0x0000000106069824 */ /* 0x000fe200078e0a00 */
[----:B------:R-:W-:Y:S02]  /*6ae0*/  ISETP.GT.U32.AND P6, PT, R0, R32, PT ;  /* 0x000000200000720c */ /* 0x000fe40003fc4070 */
[----:B------:R-:W-:Y:S02]  /*6af0*/  ISETP.GE.AND P1, PT, R52, RZ, PT ;  /* 0x000000ff3400720c */ /* 0x000fe40003f26270 */
[----:B------:R-:W4:Y:S01]  /*6b00*/  LDL.LU R52, [R1+0x25c] ;  /* 0x00025c0001347983 */ /* 0x000f220000300800 */
[----:B------:R-:W-:Y:S02]  /*6b10*/  IMAD.MOV.U32 R8, RZ, RZ, R6 ;  /* 0x000000ffff087224 */ /* 0x000fe400078e0006 */
[----:B0-----:R-:W-:-:S02]  /*6b20*/  IMAD.MOV.U32 R3, RZ, RZ, R36 ;  /* 0x000000ffff037224 */ /* 0x001fc400078e0024 */
[----:B------:R-:W-:-:S04]  /*6b30*/  IMAD.HI.U32 R2, R4, R35, RZ ;  /* 0x0000002304027227 */ /* 0x000fc800078e00ff */
[----:B------:R-:W-:Y:S01]  /*6b40*/  @!P0 IMAD.IADD R37, R37, 0x1, -R0 ;  /* 0x0000000125258824 */ /* 0x000fe200078e0a00 */
[----:B------:R-:W-:Y:S01]  /*6b50*/  ISETP.GT.U32.AND P0, PT, R0, R33, PT ;  /* 0x000000210000720c */ /* 0x000fe20003f04070 */
[----:B------:R-:W-:Y:S02]  /*6b60*/  @!P4 IMAD.MOV R8, RZ, RZ, -R8 ;  /* 0x000000ffff08c224 */ /* 0x000fe400078e0a08 */
[----:B------:R-:W-:Y:S02]  /*6b70*/  @!P3 IMAD.MOV R3, RZ, RZ, -R3 ;  /* 0x000000ffff03b224 */ /* 0x000fe400078e0a03 */
[----:B------:R-:W-:Y:S01]  /*6b80*/  @!P6 IMAD.IADD R32, R32, 0x1, -R0 ;  /* 0x000000012020e824 */ /* 0x000fe200078e0a00 */
[----:B------:R-:W-:Y:S01]  /*6b90*/  ISETP.GE.AND P6, PT, R53, RZ, PT ;  /* 0x000000ff3500720c */ /* 0x000fe20003fc6270 */
[----:B------:R-:W-:Y:S01]  /*6ba0*/  IMAD.MOV R2, RZ, RZ, -R2 ;  /* 0x000000ffff027224 */ /* 0x000fe200078e0a02 */
[----:B------:R-:W-:Y:S01]  /*6bb0*/  IABS R34, R51 ;  /* 0x0000003300227213 */ /* 0x000fe20000000000 */
[----:B------:R-:W4:Y:S01]  /*6bc0*/  LDL.LU R53, [R1+0x260] ;  /* 0x0002600001357983 */ /* 0x000f220000300800 */
[----:B------:R-:W-:-:S03]  /*6bd0*/  ISETP.GT.U32.AND P3, PT, R0, R37, PT ;  /* 0x000000250000720c */ /* 0x000fc60003f64070 */
[----:B------:R-:W-:Y:S01]  /*6be0*/  STL [R1+0x190], R8 ;  /* 0x0001900801007387 */ /* 0x000fe20000100800 */
[----:B------:R-:W-:-:S03]  /*6bf0*/  IMAD R35, R0, R2, R35 ;  /* 0x0000000200237224 */ /* 0x000fc600078e0223 */
[----:B------:R0:W-:Y:S01]  /*6c00*/  STL [R1+0x188], R3 ;  /* 0x0001880301007387 */ /* 0x0001e20000100800 */
[----:B------:R-:W-:-:S04]  /*6c10*/  IMAD.HI.U32 R2, R4, R34, RZ ;  /* 0x0000002204027227 */ /* 0x000fc800078e00ff */
[----:B0-----:R-:W-:Y:S02]  /*6c20*/  IMAD.MOV.U32 R3, RZ, RZ, R32 ;  /* 0x000000ffff037224 */ /* 0x001fe400078e0020 */
[----:B------:R-:W-:Y:S02]  /*6c30*/  IMAD.MOV R2, RZ, RZ, -R2 ;  /* 0x000000ffff027224 */ /* 0x000fe400078e0a02 */
[----:B------:R-:W-:Y:S02]  /*6c40*/  @!P2 IMAD.MOV R3, RZ, RZ, -R3 ;  /* 0x000000ffff03a224 */ /* 0x000fe400078e0a03 */
[----:B------:R-:W-:Y:S01]  /*6c50*/  @!P0 IMAD.IADD R33, R33, 0x1, -R0 ;  /* 0x0000000121218824 */ /* 0x000fe200078e0a00 */
[----:B------:R-:W-:Y:S01]  /*6c60*/  IABS R7, R54 ;  /* 0x0000003600077213 */ /* 0x000fe20000000000 */
[----:B------:R-:W-:Y:S01]  /*6c70*/  IMAD R34, R0, R2, R34 ;  /* 0x0000000200227224 */ /* 0x000fe200078e0222 */
[----:B------:R0:W-:Y:S01]  /*6c80*/  STL [R1+0x184], R3 ;  /* 0x0001840301007387 */ /* 0x0001e20000100800 */
[----:B------:R-:W-:Y:S01]  /*6c90*/  @!P3 IMAD.IADD R37, R37, 0x1, -R0 ;  /* 0x000000012525b824 */ /* 0x000fe200078e0a00 */
[----:B------:R-:W-:-:S02]  /*6ca0*/  ISETP.GE.AND P3, PT, R54, RZ, PT ;  /* 0x000000ff3600720c */ /* 0x000fc40003f66270 */
[----:B------:R-:W4:Y:S01]  /*6cb0*/  LDL.LU R54, [R1+0x264] ;  /* 0x0002640001367983 */ /* 0x000f220000300800 */
[C---:B------:R-:W-:Y:S01]  /*6cc0*/  ISETP.GT.U32.AND P0, PT, R0.reuse, R34, PT ;  /* 0x000000220000720c */ /* 0x040fe20003f04070 */
[----:B0-----:R-:W-:Y:S01]  /*6cd0*/  IMAD.MOV.U32 R3, RZ, RZ, R33 ;  /* 0x000000ffff037224 */ /* 0x001fe200078e0021 */
[----:B------:R-:W-:-:S03]  /*6ce0*/  ISETP.GT.U32.AND P4, PT, R0, R35, PT ;  /* 0x000000230000720c */ /* 0x000fc60003f84070 */
[----:B------:R-:W-:-:S05]  /*6cf0*/  @!P1 IMAD.MOV R3, RZ, RZ, -R3 ;  /* 0x000000ffff039224 */ /* 0x000fca00078e0a03 */
[----:B------:R0:W-:Y:S03]  /*6d00*/  STL [R1+0x180], R3 ;  /* 0x0001800301007387 */ /* 0x0001e60000100800 */
[----:B------:R-:W-:Y:S02]  /*6d10*/  @!P0 IMAD.IADD R34, R34, 0x1, -R0 ;  /* 0x0000000122228824 */ /* 0x000fe400078e0a00 */
[----:B0-----:R-:W-:-:S04]  /*6d20*/  IMAD.MOV.U32 R3, RZ, RZ, R37 ;  /* 0x000000ffff037224 */ /* 0x001fc800078e0025 */
[----:B------:R-:W-:Y:S01]  /*6d30*/  @!P6 IMAD.MOV R3, RZ, RZ, -R3 ;  /* 0x000000ffff03e224 */ /* 0x000fe200078e0a03 */
[----:B------:R-:W-:Y:S01]  /*6d40*/  ISETP.GE.AND P2, PT, R51, RZ, PT ;  /* 0x000000ff3300720c */ /* 0x000fe20003f46270 */
[----:B------:R-:W-:-:S03]  /*6d50*/  @!P4 IMAD.IADD R35, R35, 0x1, -R0 ;  /* 0x000000012323c824 */ /* 0x000fc600078e0a00 */
[----:B------:R0:W-:Y:S01]  /*6d60*/  STL [R1+0x174], R3 ;  /* 0x0001740301007387 */ /* 0x0001e20000100800 */
[----:B------:R-:W-:-:S03]  /*6d70*/  ISETP.GT.U32.AND P1, PT, R0, R34, PT ;  /* 0x000000220000720c */ /* 0x000fc60003f24070 */
[----:B------:R-:W4:Y:S01]  /*6d80*/  LDL.LU R51, [R1+0x268] ;  /* 0x0002680001337983 */ /* 0x000f220000300800 */
[----:B------:R-:W-:Y:S02]  /*6d90*/  ISETP.GT.U32.AND P0, PT, R0, R35, PT ;  /* 0x000000230000720c */ /* 0x000fe40003f04070 */
[----:B------:R-:W-:-:S07]  /*6da0*/  IABS R5, R56 ;  /* 0x0000003800057213 */ /* 0x000fce0000000000 */
[----:B------:R-:W-:-:S04]  /*6db0*/  @!P1 IMAD.IADD R34, R34, 0x1, -R0 ;  /* 0x0000000122229824 */ /* 0x000fc800078e0a00 */
[----:B------:R-:W-:Y:S02]  /*6dc0*/  @!P0 IMAD.IADD R35, R35, 0x1, -R0 ;  /* 0x0000000123238824 */ /* 0x000fe400078e0a00 */
[----:B------:R-:W-:-:S04]  /*6dd0*/  IMAD.HI.U32 R2, R4, R5, RZ ;  /* 0x0000000504027227 */ /* 0x000fc800078e00ff */
[----:B0-----:R-:W-:Y:S02]  /*6de0*/  IMAD.MOV.U32 R3, RZ, RZ, R35 ;  /* 0x000000ffff037224 */ /* 0x001fe400078e0023 */
[----:B------:R-:W-:Y:S02]  /*6df0*/  IMAD.MOV R2, RZ, RZ, -R2 ;  /* 0x000000ffff027224 */ /* 0x000fe400078e0a02 */
[----:B------:R-:W-:Y:S01]  /*6e00*/  @!P5 IMAD.MOV R3, RZ, RZ, -R3 ;  /* 0x000000ffff03d224 */ /* 0x000fe200078e0a03 */
[----:B------:R-:W-:Y:S01]  /*6e10*/  ISETP.GE.AND P0, PT, R56, RZ, PT ;  /* 0x000000ff3800720c */ /* 0x000fe20003f06270 */
[----:B------:R-:W-:Y:S01]  /*6e20*/  IMAD R5, R0, R2, R5 ;  /* 0x0000000200057224 */ /* 0x000fe200078e0205 */
[----:B------:R-:W4:Y:S04]  /*6e30*/  LDL.LU R56, [R1+0x26c] ;  /* 0x00026c0001387983 */ /* 0x000f280000300800 */
[----:B------:R0:W-:Y:S01]  /*6e40*/  STL [R1+0x160], R3 ;  /* 0x0001600301007387 */ /* 0x0001e20000100800 */
[----:B--2---:R-:W-:-:S05]  /*6e50*/  IABS R32, R57 ;  /* 0x0000003900207213 */ /* 0x004fca0000000000 */
[----:B------:R-:W-:-:S04]  /*6e60*/  IMAD.HI.U32 R38, R4, R32, RZ ;  /* 0x0000002004267227 */ /* 0x000fc800078e00ff */
[----:B------:R-:W-:-:S04]  /*6e70*/  IMAD.MOV R38, RZ, RZ, -R38 ;  /* 0x000000ffff267224 */ /* 0x000fc800078e0a26 */
[----:B------:R-:W-:-:S05]  /*6e80*/  IMAD R32, R0, R38, R32 ;  /* 0x0000002600207224 */ /* 0x000fca00078e0220 */
[----:B------:R-:W-:-:S13]  /*6e90*/  ISETP.GT.U32.AND P1, PT, R0, R32, PT ;  /* 0x000000200000720c */ /* 0x000fda0003f24070 */
[----:B------:R-:W-:Y:S01]  /*6ea0*/  @!P1 IMAD.IADD R32, R32, 0x1, -R0 ;  /* 0x0000000120209824 */ /* 0x000fe200078e0a00 */
[----:B---3--:R-:W-:Y:S02]  /*6eb0*/  IABS R2, R55 ;  /* 0x0000003700027213 */ /* 0x008fe40000000000 */
[----:B------:R-:W-:Y:S02]  /*6ec0*/  ISETP.GE.AND P1, PT, R55, RZ, PT ;  /* 0x000000ff3700720c */ /* 0x000fe40003f26270 */
[----:B------:R-:W2:Y:S01]  /*6ed0*/  LDL.LU R55, [R1+0x270] ;  /* 0x0002700001377983 */ /* 0x000ea20000300800 */
[----:B------:R-:W-:-:S04]  /*6ee0*/  IMAD.HI.U32 R6, R4, R7, RZ ;  /* 0x0000000704067227 */ /* 0x000fc800078e00ff */
[----:B------:R-:W-:Y:S01]  /*6ef0*/  IMAD.MOV R6, RZ, RZ, -R6 ;  /* 0x000000ffff067224 */ /* 0x000fe200078e0a06 */
[----:B------:R-:W-:-:S03]  /*6f00*/  ISETP.GT.U32.AND P6, PT, R0, R5, PT ;  /* 0x000000050000720c */ /* 0x000fc60003fc4070 */
[----:B------:R-:W-:-:S05]  /*6f10*/  IMAD R7, R0, R6, R7 ;  /* 0x0000000600077224 */ /* 0x000fca00078e0207 */
[----:B------:R-:W-:-:S05]  /*6f20*/  ISETP.GT.U32.AND P4, PT, R0, R7, PT ;  /* 0x000000070000720c */ /* 0x000fca0003f84070 */
[----:B------:R-:W-:-:S05]  /*6f30*/  @!P6 IMAD.IADD R5, R5, 0x1, -R0 ;  /* 0x000000010505e824 */ /* 0x000fca00078e0a00 */
[----:B------:R-:W-:-:S03]  /*6f40*/  ISETP.GT.U32.AND P5, PT, R0, R5, PT ;  /* 0x000000050000720c */ /* 0x000fc60003fa4070 */
[----:B------:R-:W-:Y:S02]  /*6f50*/  @!P4 IMAD.IADD R7, R7, 0x1, -R0 ;  /* 0x000000010707c824 */ /* 0x000fe400078e0a00 */
[----:B------:R-:W-:-:S03]  /*6f60*/  IMAD.HI.U32 R33, R4, R2, RZ ;  /* 0x0000000204217227 */ /* 0x000fc600078e00ff */
[C---:B------:R-:W-:Y:S01]  /*6f70*/  ISETP.GT.U32.AND P4, PT, R0.reuse, R7, PT ;  /* 0x000000070000720c */ /* 0x040fe20003f84070 */
[----:B0-----:R-:W-:Y:S02]  /*6f80*/  IMAD.MOV.U32 R3, RZ, RZ, R34 ;  /* 0x000000ffff037224 */ /* 0x001fe400078e0022 */
[----:B------:R-:W-:Y:S02]  /*6f90*/  IMAD.MOV R33, RZ, RZ, -R33 ;  /* 0x000000ffff217224 */ /* 0x000fe400078e0a21 */
[----:B------:R-:W-:Y:S02]  /*6fa0*/  @!P2 IMAD.MOV R3, RZ, RZ, -R3 ;  /* 0x000000ffff03a224 */ /* 0x000fe400078e0a03 */
[C---:B------:R-:W-:Y:S02]  /*6fb0*/  IMAD R2, R0.reuse, R33, R2 ;  /* 0x0000002100027224 */ /* 0x040fe400078e0202 */
[--C-:B------:R-:W-:Y:S01]  /*6fc0*/  @!P5 IMAD.IADD R5, R5, 0x1, -R0.reuse ;  /* 0x000000010505d824 */ /* 0x100fe200078e0a00 */
[----:B------:R0:W-:Y:S03]  /*6fd0*/  STL [R1+0x158], R3 ;  /* 0x0001580301007387 */ /* 0x0001e60000100800 */
[----:B------:R-:W-:Y:S01]  /*6fe0*/  @!P4 IMAD.IADD R7, R7, 0x1, -R0 ;  /* 0x000000010707c824 */ /* 0x000fe200078e0a00 */
[----:B------:R-:W-:-:S02]  /*6ff0*/  ISETP.GT.U32.AND P4, PT, R0, R2, PT ;  /* 0x000000020000720c */ /* 0x000fc40003f84070 */
[----:B----4-:R-:W-:Y:S01]  /*7000*/  IABS R6, R52 ;  /* 0x0000003400067213 */ /* 0x010fe20000000000 */
[----:B------:R-:W-:Y:S02]  /*7010*/  @!P3 IMAD.MOV R7, RZ, RZ, -R7 ;  /* 0x000000ffff07b224 */ /* 0x000fe400078e0a07 */
[----:B0-----:R-:W-:-:S04]  /*7020*/  IMAD.MOV.U32 R3, RZ, RZ, R5 ;  /* 0x000000ffff037224 */ /* 0x001fc800078e0005 */
[----:B------:R-:W-:Y:S01]  /*7030*/  @!P0 IMAD.MOV R3, RZ, RZ, -R3 ;  /* 0x000000ffff038224 */ /* 0x000fe200078e0a03 */
[----:B------:R-:W-:Y:S01]  /*7040*/  STL [R1+0x150], R7 ;  /* 0x0001500701007387 */ /* 0x000fe20000100800 */
[----:B------:R-:W-:Y:S01]  /*7050*/  IMAD.HI.U32 R37, R4, R6, RZ ;  /* 0x0000000604257227 */ /* 0x000fe200078e00ff */
[----:B------:R-:W-:Y:S02]  /*7060*/  ISETP.GE.AND P6, PT, R57, RZ, PT ;  /* 0x000000ff3900720c */ /* 0x000fe40003fc6270 */
[----:B------:R0:W-:Y:S01]  /*7070*/  STL [R1+0x148], R3 ;  /* 0x0001480301007387 */ /* 0x0001e20000100800 */
[----:B------:R-:W-:-:S03]  /*7080*/  IMAD.MOV R37, RZ, RZ, -R37 ;  /* 0x000000ffff257224 */ /* 0x000fc600078e0a25 */
[----:B------:R-:W3:Y:S01]  /*7090*/  LDL.LU R57, [R1+0x274] ;  /* 0x0002740001397983 */ /* 0x000ee20000300800 */
[----:B------:R-:W-:Y:S02]  /*70a0*/  @!P4 IMAD.IADD R2, R2, 0x1, -R0 ;  /* 0x000000010202c824 */ /* 0x000fe400078e0a00 */
[----:B------:R-:W-:-:S03]  /*70b0*/  IMAD R6, R0, R37, R6 ;  /* 0x0000002500067224 */ /* 0x000fc600078e0206 */
[C---:B------:R-:W-:Y:S02]  /*70c0*/  ISETP.GT.U32.AND P2, PT, R0.reuse, R2, PT ;  /* 0x000000020000720c */ /* 0x040fe40003f44070 */
[C---:B------:R-:W-:Y:S02]  /*70d0*/  ISETP.GT.U32.AND P5, PT, R0.reuse, R6, PT ;  /* 0x000000060000720c */ /* 0x040fe40003fa4070 */
[----:B------:R-:W-:Y:S02]  /*70e0*/  IABS R36, R53 ;  /* 0x0000003500247213 */ /* 0x000fe40000000000 */
[----:B------:R-:W-:-:S03]  /*70f0*/  ISETP.GT.U32.AND P4, PT, R0, R32, PT ;  /* 0x000000200000720c */ /* 0x000fc60003f84070 */
[----:B------:R-:W-:Y:S01]  /*7100*/  IMAD.HI.U32 R33, R4, R36, RZ ;  /* 0x0000002404217227 */ /* 0x000fe200078e00ff */
[----:B------:R-:W-:-:S03]  /*7110*/  ISETP.GE.AND P3, PT, R52, RZ, PT ;  /* 0x000000ff3400720c */ /* 0x000fc60003f66270 */
[----:B------:R-:W-:Y:S02]  /*7120*/  IMAD.MOV R33, RZ, RZ, -R33 ;  /* 0x000000ffff217224 */ /* 0x000fe400078e0a21 */
[--C-:B------:R-:W-:Y:S01]  /*7130*/  @!P2 IMAD.IADD R2, R2, 0x1, -R0.reuse ;  /* 0x000000010202a824 */ /* 0x100fe200078e0a00 */
[----:B------:R-:W-:Y:S01]  /*7140*/  ISETP.GE.AND P2, PT, R53, RZ, PT ;  /* 0x000000ff3500720c */ /* 0x000fe20003f46270 */
[----:B------:R-:W-:Y:S01]  /*7150*/  @!P5 IMAD.IADD R6, R6, 0x1, -R0 ;  /* 0x000000010606d824 */ /* 0x000fe200078e0a00 */
[----:B------:R-:W4:Y:S01]  /*7160*/  LDL.LU R53, [R1+0x278] ;  /* 0x0002780001357983 */ /* 0x000f220000300800 */
[----:B------:R-:W-:Y:S02]  /*7170*/  IMAD R36, R0, R33, R36 ;  /* 0x0000002100247224 */ /* 0x000fe400078e0224 */
[----:B------:R-:W-:Y:S01]  /*7180*/  @!P4 IMAD.IADD R32, R32, 0x1, -R0 ;  /* 0x000000012020c824 */ /* 0x000fe200078e0a00 */
[----:B------:R-:W4:Y:S01]  /*7190*/  LDL.LU R52, [R1+0x27c] ;  /* 0x00027c0001347983 */ /* 0x000f220000300800 */
[----:B------:R-:W-:-:S02]  /*71a0*/  IABS R35, R54 ;  /* 0x0000003600237213 */ /* 0x000fc40000000000 */
[----:B------:R-:W-:Y:S02]  /*71b0*/  ISETP.GE.AND P5, PT, R54, RZ, PT ;  /* 0x000000ff3600720c */ /* 0x000fe40003fa6270 */
[----:B------:R-:W4:Y:S01]  /*71c0*/  LDL.LU R54, [R1+0x280] ;  /* 0x0002800001367983 */ /* 0x000f220000300800 */
[----:B------:R-:W-:-:S04]  /*71d0*/  IMAD.HI.U32 R33, R4, R35, RZ ;  /* 0x0000002304217227 */ /* 0x000fc800078e00ff */
[----:B0-----:R-:W-:Y:S02]  /*71e0*/  IMAD.MOV.U32 R3, RZ, RZ, R32 ;  /* 0x000000ffff037224 */ /* 0x001fe400078e0020 */
[----:B------:R-:W-:Y:S02]  /*71f0*/  IMAD.MOV R33, RZ, RZ, -R33 ;  /* 0x000000ffff217224 */ /* 0x000fe400078e0a21 */
[----:B------:R-:W-:Y:S02]  /*7200*/  @!P6 IMAD.MOV R3, RZ, RZ, -R3 ;  /* 0x000000ffff03e224 */ /* 0x000fe400078e0a03 */
[C---:B------:R-:W-:Y:S02]  /*7210*/  IMAD R35, R0.reuse, R33, R35 ;  /* 0x0000002100237224 */ /* 0x040fe400078e0223 */
[----:B------:R-:W-:Y:S01]  /*7220*/  @!P1 IMAD.MOV R2, RZ, RZ, -R2 ;  /* 0x000000ffff029224 */ /* 0x000fe200078e0a02 */
[----:B------:R-:W-:Y:S02]  /*7230*/  STL [R1+0x144], R3 ;  /* 0x0001440301007387 */ /* 0x000fe40000100800 */
[----:B------:R-:W-:-:S02]  /*7240*/  ISETP.GT.U32.AND P4, PT, R0, R35, PT ;  /* 0x000000230000720c */ /* 0x000fc40003f84070 */
[----:B------:R0:W-:Y:S01]  /*7250*/  STL [R1+0x15c], R2 ;  /* 0x00015c0201007387 */ /* 0x0001e20000100800 */
[----:B------:R-:W-:Y:S02]  /*7260*/  IABS R7, R51 ;  /* 0x0000003300077213 */ /* 0x000fe40000000000 */
[----:B------:R-:W-:Y:S02]  /*7270*/  ISETP.GE.AND P1, PT, R51, RZ, PT ;  /* 0x000000ff3300720c */ /* 0x000fe40003f26270 */
[----:B------:R-:W4:Y:S06]  /*7280*/  LDL.LU R51, [R1+0x284] ;  /* 0x0002840001337983 */ /* 0x000f2c0000300800 */
[----:B------:R-:W-:-:S05]  /*7290*/  @!P4 IMAD.IADD R35, R35, 0x1, -R0 ;  /* 0x000000012323c824 */ /* 0x000fca00078e0a00 */
[----:B------:R-:W-:-:S13]  /*72a0*/  ISETP.GT.U32.AND P6, PT, R0, R35, PT ;  /* 0x000000230000720c */ /* 0x000fda0003fc4070 */
[----:B------:R-:W-:Y:S01]  /*72b0*/  @!P6 IMAD.IADD R35, R35, 0x1, -R0 ;  /* 0x000000012323e824 */ /* 0x000fe200078e0a00 */
[----:B--2---:R-:W-:Y:S02]  /*72c0*/  IABS R34, R55 ;  /* 0x0000003700227213 */ /* 0x004fe40000000000 */
[----:B------:R-:W-:Y:S02]  /*72d0*/  ISETP.GE.AND P6, PT, R55, RZ, PT ;  /* 0x000000ff3700720c */ /* 0x000fe40003fc6270 */
[----:B------:R-:W2:Y:S01]  /*72e0*/  LDL.LU R55, [R1+0x288] ;  /* 0x0002880001377983 */ /* 0x000ea20000300800 */
[----:B------:R-:W-:Y:S01]  /*72f0*/  ISETP.GT.U32.AND P0, PT, R0, R36, PT ;  /* 0x000000240000720c */ /* 0x000fe20003f04070 */
[----:B------:R-:W-:-:S12]  /*7300*/  IMAD.HI.U32 R33, R4, R7, RZ ;  /* 0x0000000704217227 */ /* 0x000fd800078e00ff */
[----:B------:R-:W-:-:S05]  /*7310*/  @!P0 IMAD.IADD R36, R36, 0x1, -R0 ;  /* 0x0000000124248824 */ /* 0x000fca00078e0a00 */
[----:B------:R-:W-:Y:S01]  /*7320*/  ISETP.GT.U32.AND P4, PT, R0, R36, PT ;  /* 0x000000240000720c */ /* 0x000fe20003f84070 */
[----:B------:R-:W-:Y:S01]  /*7330*/  IMAD.MOV R33, RZ, RZ, -R33 ;  /* 0x000000ffff217224 */ /* 0x000fe200078e0a21 */
[----:B------:R-:W-:-:S03]  /*7340*/  IABS R5, R56 ;  /* 0x0000003800057213 */ /* 0x000fc60000000000 */
[C---:B------:R-:W-:Y:S01]  /*7350*/  IMAD R7, R0.reuse, R33, R7 ;  /* 0x0000002100077224 */ /* 0x040fe200078e0207 */
[----:B------:R-:W-:Y:S01]  /*7360*/  ISETP.GT.U32.AND P0, PT, R0, R6, PT ;  /* 0x000000060000720c */ /* 0x000fe20003f04070 */
[----:B0-----:R-:W-:-:S06]  /*7370*/  IMAD.HI.U32 R2, R4, R5, RZ ;  /* 0x0000000504027227 */ /* 0x001fcc00078e00ff */
[----:B------:R-:W-:Y:S01]  /*7380*/  @!P4 IMAD.IADD R36, R36, 0x1, -R0 ;  /* 0x000000012424c824 */ /* 0x000fe200078e0a00 */
[----:B------:R-:W-:Y:S01]  /*7390*/  ISETP.GT.U32.AND P4, PT, R0, R7, PT ;  /* 0x000000070000720c */ /* 0x000fe20003f84070 */
[----:B------:R-:W-:Y:S02]  /*73a0*/  IMAD.MOV R2, RZ, RZ, -R2 ;  /* 0x000000ffff027224 */ /* 0x000fe400078e0a02 */
[----:B------:R-:W-:-:S04]  /*73b0*/  IMAD.HI.U32 R32, R4, R34, RZ ;  /* 0x0000002204207227 */ /* 0x000fc800078e00ff */
[----:B------:R-:W-:Y:S02]  /*73c0*/  IMAD R5, R0, R2, R5 ;  /* 0x0000000200057224 */ /* 0x000fe400078e0205 */
[----:B------:R-:W-:Y:S02]  /*73d0*/  @!P0 IMAD.IADD R6, R6, 0x1, -R0 ;  /* 0x0000000106068824 */ /* 0x000fe400078e0a00 */
[----:B------:R-:W-:Y:S02]  /*73e0*/  IMAD.MOV R32, RZ, RZ, -R32 ;  /* 0x000000ffff207224 */ /* 0x000fe400078e0a20 */
[----:B------:R-:W-:Y:S01]  /*73f0*/  @!P4 IMAD.IADD R7, R7, 0x1, -R0 ;  /* 0x000000010707c824 */ /* 0x000fe200078e0a00 */
[C---:B------:R-:W-:Y:S01]  /*7400*/  ISETP.GT.U32.AND P4, PT, R0.reuse, R5, PT ;  /* 0x000000050000720c */ /* 0x040fe20003f84070 */
[----:B------:R-:W-:Y:S02]  /*7410*/  IMAD R34, R0, R32, R34 ;  /* 0x0000002000227224 */ /* 0x000fe400078e0222 */
[----:B------:R-:W-:-:S02]  /*7420*/  IMAD.MOV.U32 R3, RZ, RZ, R6 ;  /* 0x000000ffff037224 */ /* 0x000fc400078e0006 */
[----:B------:R-:W-:Y:S02]  /*7430*/  IMAD.MOV.U32 R8, RZ, RZ, R36 ;  /* 0x000000ffff087224 */ /* 0x000fe400078e0024 */
[----:B------:R-:W-:Y:S01]  /*7440*/  @!P3 IMAD.MOV R3, RZ, RZ, -R3 ;  /* 0x000000ffff03b224 */ /* 0x000fe200078e0a03 */
[----:B------:R-:W-:Y:S02]  /*7450*/  ISETP.GT.U32.AND P3, PT, R0, R7, PT ;  /* 0x000000070000720c */ /* 0x000fe40003f64070 */
[----:B---3--:R-:W-:Y:S01]  /*7460*/  IABS R32, R57 ;  /* 0x0000003900207213 */ /* 0x008fe20000000000 */
[----:B------:R-:W-:Y:S01]  /*7470*/  @!P2 IMAD.MOV R8, RZ, RZ, -R8 ;  /* 0x000000ffff08a224 */ /* 0x000fe200078e0a08 */
[----:B------:R-:W-:-:S03]  /*7480*/  ISETP.GE.AND P0, PT, R56, RZ, PT ;  /* 0x000000ff3800720c */ /* 0x000fc60003f06270 */
[----:B------:R-:W-:Y:S01]  /*7490*/  IMAD.HI.U32 R6, R4, R32, RZ ;  /* 0x0000002004067227 */ /* 0x000fe200078e00ff */
[C---:B------:R-:W-:Y:S01]  /*74a0*/  ISETP.GT.U32.AND P2, PT, R0.reuse, R34, PT ;  /* 0x000000220000720c */ /* 0x040fe20003f44070 */
[----:B------:R-:W3:Y:S02]  /*74b0*/  LDL.LU R56, [R1+0x28c] ;  /* 0x00028c0001387983 */ /* 0x000ee40000300800 */
[----:B------:R-:W-:Y:S02]  /*74c0*/  IMAD.MOV R6, RZ, RZ, -R6 ;  /* 0x000000ffff067224 */ /* 0x000fe400078e0a06 */
[----:B------:R-:W-:Y:S01]  /*74d0*/  @!P4 IMAD.IADD R5, R5, 0x1, -R0 ;  /* 0x000000010505c824 */ /* 0x000fe200078e0a00 */
[----:B------:R0:W-:Y:S01]  /*74e0*/  STL [R1+0x140], R3 ;  /* 0x0001400301007387 */ /* 0x0001e20000100800 */
[----:B------:R-:W-:-:S03]  /*74f0*/  IMAD R32, R0, R6, R32 ;  /* 0x0000000600207224 */ /* 0x000fc600078e0220 */
[C---:B------:R-:W-:Y:S01]  /*7500*/  ISETP.GT.U32.AND P4, PT, R0.reuse, R5, PT ;  /* 0x000000050000720c */ /* 0x040fe20003f84070 */
[----:B0-----:R-:W-:Y:S02]  /*7510*/  IMAD.MOV.U32 R3, RZ, RZ, R35 ;  /* 0x000000ffff037224 */ /* 0x001fe400078e0023 */
[--C-:B------:R-:W-:Y:S02]  /*7520*/  @!P3 IMAD.IADD R7, R7, 0x1, -R0.reuse ;  /* 0x000000010707b824 */ /* 0x100fe400078e0a00 */
[----:B------:R-:W-:Y:S01]  /*7530*/  @!P5 IMAD.MOV R3, RZ, RZ, -R3 ;  /* 0x000000ffff03d224 */ /* 0x000fe200078e0a03 */
[----:B------:R-:W-:Y:S01]  /*7540*/  ISETP.GT.U32.AND P3, PT, R0, R32, PT ;  /* 0x000000200000720c */ /* 0x000fe20003f64070 */
[----:B------:R-:W-:Y:S01]  /*7550*/  STL [R1+0x130], R8 ;  /* 0x0001300801007387 */ /* 0x000fe20000100800 */
[----:B------:R-:W-:-:S03]  /*7560*/  @!P2 IMAD.IADD R34, R34, 0x1, -R0 ;  /* 0x000000012222a824 */ /* 0x000fc600078e0a00 */
[----:B------:R0:W-:Y:S01]  /*7570*/  STL [R1+0x128], R3 ;  /* 0x0001280301007387 */ /* 0x0001e20000100800 */
[----:B------:R-:W-:Y:S01]  /*7580*/  ISETP.GE.AND P5, PT, R57, RZ, PT ;  /* 0x000000ff3900720c */ /* 0x000fe20003fa6270 */
[----:B------:R-:W-:Y:S01]  /*7590*/  @!P4 IMAD.IADD R5, R5, 0x1, -R0 ;  /* 0x000000010505c824 */ /* 0x000fe200078e0a00 */
[----:B----4-:R-:W-:Y:S01]  /*75a0*/  IABS R38, R53 ;  /* 0x0000003500267213 */ /* 0x010fe20000000000 */
[----:B------:R-:W4:Y:S01]  /*75b0*/  LDL.LU R57, [R1+0x290] ;  /* 0x0002900001397983 */ /* 0x000f220000300800 */
[----:B------:R-:W-:Y:S01]  /*75c0*/  IABS R2, R54 ;  /* 0x0000003600027213 */ /* 0x000fe20000000000 */
[----:B0-----:R-:W-:Y:S01]  /*75d0*/  IMAD.MOV.U32 R3, RZ, RZ, R7 ;  /* 0x000000ffff037224 */ /* 0x001fe200078e0007 */
[----:B------:R-:W-:Y:S02]  /*75e0*/  ISETP.GE.AND P2, PT, R53, RZ, PT ;  /* 0x000000ff3500720c */ /* 0x000fe40003f46270 */
[----:B------:R-:W4:Y:S01]  /*75f0*/  LDL.LU R53, [R1+0x294] ;  /* 0x0002940001357983 */ /* 0x000f220000300800 */
[----:B------:R-:W-:Y:S01]  /*7600*/  @!P1 IMAD.MOV R3, RZ, RZ, -R3 ;  /* 0x000000ffff039224 */ /* 0x000fe200078e0a03 */
[----:B------:R-:W-:Y:S01]  /*7610*/  ISETP.GT.U32.AND P1, PT, R0, R34, PT ;  /* 0x000000220000720c */ /* 0x000fe20003f24070 */
[----:B------:R-:W-:Y:S01]  /*7620*/  IMAD.HI.U32 R6, R4, R2, RZ ;  /* 0x0000000204067227 */ /* 0x000fe200078e00ff */
[----:B------:R-:W-:-:S02]  /*7630*/  IABS R33, R52 ;  /* 0x0000003400217213 */ /* 0x000fc40000000000 */
[----:B------:R0:W-:Y:S01]  /*7640*/  STL [R1+0x124], R3 ;  /* 0x0001240301007387 */ /* 0x0001e20000100800 */
[----:B------:R-:W-:Y:S02]  /*7650*/  @!P3 IMAD.IADD R32, R32, 0x1, -R0 ;  /* 0x000000012020b824 */ /* 0x000fe400078e0a00 */
[----:B------:R-:W-:-:S04]  /*7660*/  IMAD.HI.U32 R36, R4, R38, RZ ;  /* 0x0000002604247227 */ /* 0x000fc800078e00ff */
[----:B0-----:R-:W-:Y:S01]  /*7670*/  IMAD.MOV.U32 R3, RZ, RZ, R5 ;  /* 0x000000ffff037224 */ /* 0x001fe200078e0005 */
[----:B------:R-:W-:Y:S01]  /*7680*/  ISETP.GT.U32.AND P3, PT, R0, R32, PT ;  /* 0x000000200000720c */ /* 0x000fe20003f64070 */
[----:B------:R-:W-:Y:S02]  /*7690*/  IMAD.MOV R6, RZ, RZ, -R6 ;  /* 0x000000ffff067224 */ /* 0x000fe400078e0a06 */
[----:B------:R-:W-:Y:S02]  /*76a0*/  @!P0 IMAD.MOV R3, RZ, RZ, -R3 ;  /* 0x000000ffff038224 */ /* 0x000fe400078e0a03 */
[----:B------:R-:W-:-:S03]  /*76b0*/  IMAD.HI.U32 R35, R4, R33, RZ ;  /* 0x0000002104237227 */ /* 0x000fc600078e00ff */
[----:B------:R0:W-:Y:S01]  /*76c0*/  STL [R1+0x88], R3 ;  /* 0x0000880301007387 */ /* 0x0001e20000100800 */
[----:B------:R-:W-:Y:S02]  /*76d0*/  IMAD.MOV R36, RZ, RZ, -R36 ;  /* 0x000000ffff247224 */ /* 0x000fe400078e0a24 */
[----:B------:R-:W-:Y:S01]  /*76e0*/  IMAD R2, R0, R6, R2 ;  /* 0x0000000600027224 */ /* 0x000fe200078e0202 */
[----:B------:R-:W4:Y:S01]  /*76f0*/  LDL.LU R50, [R1+0x298] ;  /* 0x0002980001327983 */ /* 0x000f220000300800 */
[----:B------:R-:W-:Y:S01]  /*7700*/  @!P1 IMAD.IADD R34, R34, 0x1, -R0 ;  /* 0x0000000122229824 */ /* 0x000fe200078e0a00 */
[----:B------:R-:W-:Y:S01]  /*7710*/  IABS R6, R51 ;  /* 0x0000003300067213 */ /* 0x000fe20000000000 */
[----:B------:R-:W-:Y:S02]  /*7720*/  IMAD.MOV R35, RZ, RZ, -R35 ;  /* 0x000000ffff237224 */ /* 0x000fe400078e0a23 */
[----:B------:R-:W-:Y:S02]  /*7730*/  IMAD R38, R0, R36, R38 ;  /* 0x0000002400267224 */ /* 0x000fe400078e0226 */
[----:B0-----:R-:W-:-:S02]  /*7740*/  IMAD.MOV.U32 R3, RZ, RZ, R34 ;  /* 0x000000ffff037224 */ /* 0x001fc400078e0022 */
[----:B------:R-:W-:Y:S02]  /*7750*/  IMAD R33, R0, R35, R33 ;  /* 0x0000002300217224 */ /* 0x000fe400078e0221 */
[----:B------:R-:W-:Y:S01]  /*7760*/  IMAD.HI.U32 R35, R4, R6, RZ ;  /* 0x0000000604237227 */ /* 0x000fe200078e00ff */
[----:B------:R-:W-:-:S03]  /*7770*/  ISETP.GT.U32.AND P4, PT, R0, R38, PT ;  /* 0x000000260000720c */ /* 0x000fc60003f84070 */
[----:B------:R-:W-:Y:S02]  /*7780*/  @!P6 IMAD.MOV R3, RZ, RZ, -R3 ;  /* 0x000000ffff03e224 */ /* 0x000fe400078e0a03 */
[----:B------:R-:W-:Y:S02]  /*7790*/  @!P3 IMAD.IADD R32, R32, 0x1, -R0 ;  /* 0x000000012020b824 */ /* 0x000fe400078e0a00 */
[----:B------:R-:W-:Y:S01]  /*77a0*/  IMAD.MOV R35, RZ, RZ, -R35 ;  /* 0x000000ffff237224 */ /* 0x000fe200078e0a23 */
[----:B------:R0:W-:Y:S03]  /*77b0*/  STL [R1+0x80], R3 ;  /* 0x0000800301007387 */ /* 0x0001e60000100800 */
[----:B------:R-:W-:Y:S02]  /*77c0*/  IMAD R6, R0, R35, R6 ;  /* 0x0000002300067224 */ /* 0x000fe400078e0206 */
[----:B0-----:R-:W-:-:S04]  /*77d0*/  IMAD.MOV.U32 R3, RZ, RZ, R32 ;  /* 0x000000ffff037224 */ /* 0x001fc800078e0020 */
[----:B------:R-:W-:Y:S01]  /*77e0*/  @!P5 IMAD.MOV R3, RZ, RZ, -R3 ;  /* 0x000000ffff03d224 */ /* 0x000fe200078e0a03 */
[----:B------:R-:W-:Y:S01]  /*77f0*/  ISETP.GT.U32.AND P5, PT, R0, R6, PT ;  /* 0x000000060000720c */ /* 0x000fe20003fa4070 */
[--C-:B------:R-:W-:Y:S01]  /*7800*/  @!P4 IMAD.IADD R38, R38, 0x1, -R0.reuse ;  /* 0x000000012626c824 */ /* 0x100fe200078e0a00 */
[----:B------:R-:W-:Y:S02]  /*7810*/  ISETP.GE.AND P4, PT, R54, RZ, PT ;  /* 0x000000ff3600720c */ /* 0x000fe40003f86270 */
[----:B------:R-:W-:Y:S01]  /*7820*/  ISETP.GE.AND P3, PT, R52, RZ, PT ;  /* 0x000000ff3400720c */ /* 0x000fe20003f66270 */
[----:B------:R-:W4:Y:S04]  /*7830*/  LDL.LU R54, [R1+0x29c] ;  /* 0x00029c0001367983 */ /* 0x000f280000300800 */
[----:B------:R-:W4:Y:S04]  /*7840*/  LDL.LU R52, [R1+0x2c0] ;  /* 0x0002c00001347983 */ /* 0x000f280000300800 */
[----:B------:R-:W-:Y:S01]  /*7850*/  @!P5 IMAD.IADD R6, R6, 0x1, -R0 ;  /* 0x000000010606d824 */ /* 0x000fe200078e0a00 */
[----:B------:R0:W-:Y:S01]  /*7860*/  STL [R1+0x6c], R3 ;  /* 0x00006c0301007387 */ /* 0x0001e20000100800 */
[----:B--2---:R-:W-:-:S02]  /*7870*/  IABS R36, R55 ;  /* 0x0000003700247213 */ /* 0x004fc40000000000 */
[----:B------:R-:W-:Y:S02]  /*7880*/  ISETP.GE.AND P5, PT, R55, RZ, PT ;  /* 0x000000ff3700720c */ /* 0x000fe40003fa6270 */
[----:B------:R-:W2:Y:S01]  /*7890*/  LDL.LU R55, [R1+0x2c4] ;  /* 0x0002c40001377983 */ /* 0x000ea20000300800 */
[----:B------:R-:W-:Y:S01]  /*78a0*/  ISETP.GT.U32.AND P0, PT, R0, R33, PT ;  /* 0x000000210000720c */ /* 0x000fe20003f04070 */
[----:B------:R-:W-:-:S04]  /*78b0*/  IMAD.HI.U32 R7, R4, R36, RZ ;  /* 0x0000002404077227 */ /* 0x000fc800078e00ff */
[----:B------:R-:W-:-:S08]  /*78c0*/  IMAD.MOV R7, RZ, RZ, -R7 ;  /* 0x000000ffff077224 */ /* 0x000fd000078e0a07 */
[----:B------:R-:W-:Y:S01]  /*78d0*/  @!P0 IMAD.IADD R33, R33, 0x1, -R0 ;  /* 0x0000000121218824 */ /* 0x000fe200078e0a00 */
[C---:B------:R-:W-:Y:S01]  /*78e0*/  ISETP.GT.U32.AND P0, PT, R0.reuse, R38, PT ;  /* 0x000000260000720c */ /* 0x040fe20003f04070 */
[----:B------:R-:W-:-:S03]  /*78f0*/  IMAD R36, R0, R7, R36 ;  /* 0x0000000700247224 */ /* 0x000fc600078e0224 */
[----:B------:R-:W-:-:S09]  /*7900*/  ISETP.GT.U32.AND P6, PT, R0, R33, PT ;  /* 0x000000210000720c */ /* 0x000fd20003fc4070 */
[--C-:B------:R-:W-:Y:S01]  /*7910*/  @!P0 IMAD.IADD R38, R38, 0x1, -R0.reuse ;  /* 0x0000000126268824 */ /* 0x100fe200078e0a00 */
[C---:B------:R-:W-:Y:S02]  /*7920*/  ISETP.GT.U32.AND P0, PT, R0.reuse, R36, PT ;  /* 0x000000240000720c */ /* 0x040fe40003f04070 */
[----:B------:R-:W-:Y:S01]  /*7930*/  ISETP.GT.U32.AND P1, PT, R0, R2, PT ;  /* 0x000000020000720c */ /* 0x000fe20003f24070 */
[----:B------:R-:W-:-:S10]  /*7940*/  @!P6 IMAD.IADD R33, R33, 0x1, -R0 ;  /* 0x000000012121e824 */ /* 0x000fd400078e0a00 */
[----:B------:R-:W-:Y:S01]  /*7950*/  @!P0 IMAD.IADD R36, R36, 0x1, -R0 ;  /* 0x0000000124248824 */ /* 0x000fe200078e0a00 */
[----:B------:R-:W-:Y:S02]  /*7960*/  ISETP.GT.U32.AND P0, PT, R0, R6, PT ;  /* 0x000000060000720c */ /* 0x000fe40003f04070 */
[----:B---3--:R-:W-:-:S05]  /*7970*/  IABS R37, R56 ;  /* 0x0000003800257213 */ /* 0x008fca0000000000 */
[----:B------:R-:W-:-:S04]  /*7980*/  IMAD.HI.U32 R5, R4, R37, RZ ;  /* 0x0000002504057227 */ /* 0x000fc800078e00ff */
[----:B------:R-:W-:-:S04]  /*7990*/  IMAD.MOV R5, RZ, RZ, -R5 ;  /* 0x000000ffff057224 */ /* 0x000fc800078e0a05 */
[----:B------:R-:W-:Y:S02]  /*79a0*/  IMAD R37, R0, R5, R37 ;  /* 0x0000000500257224 */ /* 0x000fe400078e0225 */
[----:B------:R-:W-:-:S03]  /*79b0*/  IMAD.MOV.U32 R8, RZ, RZ, R38 ;  /* 0x000000ffff087224 */ /* 0x000fc600078e0026 */
[----:B------:R-:W-:Y:S02]  /*79c0*/  ISETP.GT.U32.AND P6, PT, R0, R37, PT ;  /* 0x000000250000720c */ /* 0x000fe40003fc4070 */
[----:B----4-:R-:W-:-:S05]  /*79d0*/  IABS R35, R57 ;  /* 0x0000003900237213 */ /* 0x010fca0000000000 */
[----:B------:R-:W-:Y:S01]  /*79e0*/  IMAD.HI.U32 R32, R4, R35, RZ ;  /* 0x0000002304207227 */ /* 0x000fe200078e00ff */
[----:B------:R-:W-:-:S03]  /*79f0*/  IABS R34, R53 ;  /* 0x0000003500227213 */ /* 0x000fc60000000000 */
[----:B------:R-:W-:Y:S02]  /*7a00*/  IMAD.MOV R32, RZ, RZ, -R32 ;  /* 0x000000ffff207224 */ /* 0x000fe400078e0a20 */
[----:B------:R-:W-:-:S04]  /*7a10*/  IMAD.HI.U32 R5, R4, R34, RZ ;  /* 0x0000002204057227 */ /* 0x000fc800078e00ff */
[C---:B------:R-:W-:Y:S02]  /*7a20*/  IMAD R35, R0.reuse, R32, R35 ;  /* 0x0000002000237224 */ /* 0x040fe400078e0223 */
[----:B------:R-:W-:Y:S02]  /*7a30*/  IMAD.MOV R5, RZ, RZ, -R5 ;  /* 0x000000ffff057224 */ /* 0x000fe400078e0a05 */
[----:B------:R-:W-:Y:S01]  /*7a40*/  @!P2 IMAD.MOV R8, RZ, RZ, -R8 ;  /* 0x000000ffff08a224 */ /* 0x000fe200078e0a08 */
[----:B------:R-:W-:Y:S01]  /*7a50*/  ISETP.GT.U32.AND P2, PT, R0, R36, PT ;  /* 0x000000240000720c */ /* 0x000fe20003f44070 */
[----:B------:R-:W-:Y:S01]  /*7a60*/  @!P0 IMAD.IADD R6, R6, 0x1, -R0 ;  /* 0x0000000106068824 */ /* 0x000fe200078e0a00 */
[C---:B------:R-:W-:Y:S01]  /*7a70*/  ISETP.GT.U32.AND P0, PT, R0.reuse, R35, PT ;  /* 0x000000230000720c */ /* 0x040fe20003f04070 */
[----:B------:R-:W-:Y:S02]  /*7a80*/  IMAD R34, R0, R5, R34 ;  /* 0x0000000500227224 */ /* 0x000fe400078e0222 */
[----:B------:R-:W-:Y:S01]  /*7a90*/  @!P1 IMAD.IADD R2, R2, 0x1, -R0 ;  /* 0x0000000102029824 */ /* 0x000fe200078e0a00 */
[----:B------:R-:W-:Y:S01]  /*7aa0*/  IABS R7, R50 ;  /* 0x0000003200077213 */ /* 0x000fe20000000000 */
[----:B0-----:R-:W-:-:S04]  /*7ab0*/  IMAD.MOV.U32 R3, RZ, RZ, R33 ;  /* 0x000000ffff037224 */ /* 0x001fc800078e0021 */
[----:B------:R-:W-:Y:S01]  /*7ac0*/  IMAD.HI.U32 R5, R4, R7, RZ ;  /* 0x0000000704057227 */ /* 0x000fe200078e00ff */
[----:B------:R-:W-:-:S03]  /*7ad0*/  ISETP.GT.U32.AND P1, PT, R0, R2, PT ;  /* 0x000000020000720c */ /* 0x000fc60003f24070 */
[--C-:B------:R-:W-:Y:S02]  /*7ae0*/  @!P6 IMAD.IADD R37, R37, 0x1, -R0.reuse ;  /* 0x000000012525e824 */ /* 0x100fe400078e0a00 */
[----:B------:R-:W-:Y:S02]  /*7af0*/  IMAD.MOV R5, RZ, RZ, -R5 ;  /* 0x000000ffff057224 */ /* 0x000fe400078e0a05 */
[----:B------:R-:W-:Y:S01]  /*7b00*/  @!P3 IMAD.MOV R3, RZ, RZ, -R3 ;  /* 0x000000ffff03b224 */ /* 0x000fe200078e0a03 */
[C---:B------:R-:W-:Y:S01]  /*7b10*/  ISETP.GT.U32.AND P3, PT, R0.reuse, R37, PT ;  /* 0x000000250000720c */ /* 0x040fe20003f64070 */
[----:B------:R-:W-:Y:S02]  /*7b20*/  IMAD R7, R0, R5, R7 ;  /* 0x0000000500077224 */ /* 0x000fe400078e0207 */
[--C-:B------:R-:W-:Y:S01]  /*7b30*/  @!P2 IMAD.IADD R36, R36, 0x1, -R0.reuse ;  /* 0x000000012424a824 */ /* 0x100fe200078e0a00 */
[C---:B------:R-:W-:Y:S01]  /*7b40*/  ISETP.GT.U32.AND P2, PT, R0.reuse, R34, PT ;  /* 0x000000220000720c */ /* 0x040fe20003f44070 */
[--C-:B------:R-:W-:Y:S01]  /*7b50*/  @!P0 IMAD.IADD R35, R35, 0x1, -R0.reuse ;  /* 0x0000000123238824 */ /* 0x100fe200078e0a00 */
[----:B------:R-:W-:Y:S01]  /*7b60*/  ISETP.GT.U32.AND P0, PT, R0, R7, PT ;  /* 0x000000070000720c */ /* 0x000fe20003f04070 */
[----:B------:R-:W-:Y:S01]  /*7b70*/  @!P1 IMAD.IADD R2, R2, 0x1, -R0 ;  /* 0x0000000102029824 */ /* 0x000fe200078e0a00 */
[----:B------:R-:W-:Y:S01]  /*7b80*/  ISETP.GE.AND P1, PT, R51, RZ, PT ;  /* 0x000000ff3300720c */ /* 0x000fe20003f26270 */
[----:B------:R0:W-:Y:S01]  /*7b90*/  STL [R1+0x74], R8 ;  /* 0x0000740801007387 */ /* 0x0001e20000100800 */
[----:B------:R-:W-:-:S03]  /*7ba0*/  ISETP.GE.AND P6, PT, R56, RZ, PT ;  /* 0x000000ff3800720c */ /* 0x000fc60003fc6270 */
[----:B------:R-:W3:Y:S01]  /*7bb0*/  LDL.LU R51, [R1+0x2c8] ;  /* 0x0002c80001337983 */ /* 0x000ee20000300800 */
[--C-:B------:R-:W-:Y:S01]  /*7bc0*/  @!P3 IMAD.IADD R37, R37, 0x1, -R0.reuse ;  /* 0x000000012525b824 */ /* 0x100fe200078e0a00 */
[----:B------:R-:W-:Y:S02]  /*7bd0*/  ISETP.GE.AND P3, PT, R57, RZ, PT ;  /* 0x000000ff3900720c */ /* 0x000fe40003f66270 */
[----:B------:R-:W4:Y:S01]  /*7be0*/  LDL.LU R56, [R1+0x2cc] ;  /* 0x0002cc0001387983 */ /* 0x000f220000300800 */
[----:B------:R-:W-:-:S03]  /*7bf0*/  @!P2 IMAD.IADD R34, R34, 0x1, -R0 ;  /* 0x000000012222a824 */ /* 0x000fc600078e0a00 */
[----:B------:R1:W-:Y:S01]  /*7c00*/  STL [R1+0x78], R3 ;  /* 0x0000780301007387 */ /* 0x0003e20000100800 */
[----:B------:R-:W-:-:S03]  /*7c10*/  @!P0 IMAD.IADD R7, R7, 0x1, -R0 ;  /* 0x0000000107078824 */ /* 0x000fc600078e0a00 */
[----:B------:R-:W3:Y:S01]  /*7c20*/  LDL.LU R57, [R1+0x2d0] ;  /* 0x0002d00001397983 */ /* 0x000ee20000300800 */
[----:B------:R-:W-:Y:S02]  /*7c30*/  IABS R33, R52 ;  /* 0x0000003400217213 */ /* 0x000fe40000000000 */
[----:B------:R-:W-:-:S03]  /*7c40*/  IABS R32, R54 ;  /* 0x0000003600207213 */ /* 0x000fc60000000000 */
[----:B------:R-:W-:Y:S01]  /*7c50*/  IMAD.HI.U32 R38, R4, R33, RZ ;  /* 0x0000002104267227 */ /* 0x000fe200078e00ff */
[----:B------:R-:W-:-:S03]  /*7c60*/  ISETP.GT.U32.AND P2, PT, R0, R35, PT ;  /* 0x000000230000720c */ /* 0x000fc60003f44070 */
[----:B------:R-:W-:Y:S02]  /*7c70*/  IMAD.MOV R38, RZ, RZ, -R38 ;  /* 0x000000ffff267224 */ /* 0x000fe400078e0a26 */
[----:B------:R-:W-:Y:S01]  /*7c80*/  IMAD.HI.U32 R39, R4, R32, RZ ;  /* 0x0000002004277227 */ /* 0x000fe200078e00ff */
[----:B------:R-:W-:-:S03]  /*7c90*/  ISETP.GT.U32.AND P0, PT, R0, R7, PT ;  /* 0x000000070000720c */ /* 0x000fc60003f04070 */
[----:B0-----:R-:W-:Y:S02]  /*7ca0*/  IMAD.MOV.U32 R8, RZ, RZ, R2 ;  /* 0x000000ffff087224 */ /* 0x001fe400078e0002 */
[C---:B------:R-:W-:Y:S02]  /*7cb0*/  IMAD R33, R0.reuse, R38, R33 ;  /* 0x0000002600217224 */ /* 0x040fe400078e0221 */
[----:B------:R-:W-:Y:S02]  /*7cc0*/  IMAD.MOV R2, RZ, RZ, -R39 ;  /* 0x000000ffff027224 */ /* 0x000fe400078e0a27 */
[----:B-1----:R-:W-:Y:S02]  /*7cd0*/  IMAD.MOV.U32 R3, RZ, RZ, R6 ;  /* 0x000000ffff037224 */ /* 0x002fe400078e0006 */
[----:B------:R-:W-:Y:S02]  /*7ce0*/  @!P4 IMAD.MOV R8, RZ, RZ, -R8 ;  /* 0x000000ffff08c224 */ /* 0x000fe400078e0a08 */
[----:B------:R-:W-:-:S02]  /*7cf0*/  IMAD R32, R0, R2, R32 ;  /* 0x0000000200207224 */ /* 0x000fc400078e0220 */
[----:B------:R-:W-:Y:S01]  /*7d00*/  @!P1 IMAD.MOV R3, RZ, RZ, -R3 ;  /* 0x000000ffff039224 */ /* 0x000fe200078e0a03 */
[----:B------:R-:W-:Y:S01]  /*7d10*/  ISETP.GE.AND P4, PT, R53, RZ, PT ;  /* 0x000000ff3500720c */ /* 0x000fe20003f86270 */
[--C-:B------:R-:W-:Y:S01]  /*7d20*/  @!P2 IMAD.IADD R35, R35, 0x1, -R0.reuse ;  /* 0x000000012323a824 */ /* 0x100fe200078e0a00 */
[----:B------:R-:W-:Y:S01]  /*7d30*/  STL [R1+0xe4], R8 ;  /* 0x0000e40801007387 */ /* 0x000fe20000100800 */
[C---:B------:R-:W-:Y:S02]  /*7d40*/  ISETP.GT.U32.AND P2, PT, R0.reuse, R32, PT ;  /* 0x000000200000720c */ /* 0x040fe40003f44070 */
[----:B------:R-:W-:Y:S01]  /*7d50*/  ISETP.GT.U32.AND P1, PT, R0, R34, PT ;  /* 0x000000220000720c */ /* 0x000fe20003f24070 */
[----:B------:R-:W3:Y:S01]  /*7d60*/  LDL.LU R53, [R1+0x2d4] ;  /* 0x0002d40001357983 */ /* 0x000ee20000300800 */
[----:B------:R-:W-:-:S03]  /*7d70*/  @!P0 IMAD.IADD R7, R7, 0x1, -R0 ;  /* 0x0000000107078824 */ /* 0x000fc600078e0a00 */
[----:B------:R0:W-:Y:S02]  /*7d80*/  STL [R1+0x70], R3 ;  /* 0x0000700301007387 */ /* 0x0001e40000100800 */
[----:B0-----:R-:W-:-:S04]  /*7d90*/  IMAD.MOV.U32 R3, RZ, RZ, R36 ;  /* 0x000000ffff037224 */ /* 0x001fc800078e0024 */
[----:B------:R-:W-:Y:S02]  /*7da0*/  @!P5 IMAD.MOV R3, RZ, RZ, -R3 ;  /* 0x000000ffff03d224 */ /* 0x000fe400078e0a03 */
[----:B------:R-:W-:Y:S02]  /*7db0*/  IMAD.MOV.U32 R8, RZ, RZ, R37 ;  /* 0x000000ffff087224 */ /* 0x000fe400078e0025 */
[--C-:B------:R-:W-:Y:S01]  /*7dc0*/  @!P2 IMAD.IADD R32, R32, 0x1, -R0.reuse ;  /* 0x000000012020a824 */ /* 0x100fe200078e0a00 */
[----:B------:R0:W-:Y:S01]  /*7dd0*/  STL [R1+0x64], R3 ;  /* 0x0000640301007387 */ /* 0x0001e20000100800 */
[----:B------:R-:W-:Y:S01]  /*7de0*/  @!P1 IMAD.IADD R34, R34, 0x1, -R0 ;  /* 0x0000000122229824 */ /* 0x000fe200078e0a00 */
[----:B------:R-:W-:Y:S01]  /*7df0*/  ISETP.GE.AND P2, PT, R50, RZ, PT ;  /* 0x000000ff3200720c */ /* 0x000fe20003f46270 */
[----:B------:R-:W-:Y:S01]  /*7e00*/  @!P6 IMAD.MOV R8, RZ, RZ, -R8 ;  /* 0x000000ffff08e224 */ /* 0x000fe200078e0a08 */
[----:B------:R-:W-:Y:S01]  /*7e10*/  ISETP.GT.U32.AND P1, PT, R0, R33, PT ;  /* 0x000000210000720c */ /* 0x000fe20003f24070 */
[----:B0-----:R-:W-:-:S04]  /*7e20*/  IMAD.MOV.U32 R3, RZ, RZ, R35 ;  /* 0x000000ffff037224 */ /* 0x001fc800078e0023 */
[----:B------:R-:W-:Y:S01]  /*7e30*/  @!P3 IMAD.MOV R3, RZ, RZ, -R3 ;  /* 0x000000ffff03b224 */ /* 0x000fe200078e0a03 */
[----:B------:R0:W-:Y:S04]  /*7e40*/  STL [R1+0x60], R8 ;  /* 0x0000600801007387 */ /* 0x0001e80000100800 */
[----:B------:R1:W-:Y:S01]  /*7e50*/  STL [R1+0x5c], R3 ;  /* 0x00005c0301007387 */ /* 0x0003e20000100800 */
[----:B0-----:R-:W-:Y:S02]  /*7e60*/  IMAD.MOV.U32 R8, RZ, RZ, R34 ;  /* 0x000000ffff087224 */ /* 0x001fe400078e0022 */
[----:B-1----:R-:W-:Y:S01]  /*7e70*/  IMAD.MOV.U32 R3, RZ, RZ, R7 ;  /* 0x000000ffff037224 */ /* 0x002fe200078e0007 */
[----:B--2---:R-:W-:-:S05]  /*7e80*/  IABS R5, R55 ;  /* 0x0000003700057213 */ /* 0x004fca0000000000 */
[----:B------:R-:W-:-:S04]  /*7e90*/  IMAD.HI.U32 R38, R4, R5, RZ ;  /* 0x0000000504267227 */ /* 0x000fc800078e00ff */
[----:B------:R-:W-:-:S04]  /*7ea0*/  IMAD.MOV R38, RZ, RZ, -R38 ;  /* 0x000000ffff267224 */ /* 0x000fc800078e0a26 */
[----:B------:R-:W-:-:S05]  /*7eb0*/  IMAD R5, R0, R38, R5 ;  /* 0x0000002600057224 */ /* 0x000fca00078e0205 */
[----:B------:R-:W-:Y:S01]  /*7ec0*/  ISETP.GT.U32.AND P0, PT, R0, R5, PT ;  /* 0x000000050000720c */ /* 0x000fe20003f04070 */
[----:B------:R-:W-:Y:S02]  /*7ed0*/  @!P4 IMAD.MOV R8, RZ, RZ, -R8 ;  /* 0x000000ffff08c224 */ /* 0x000fe400078e0a08 */
[----:B------:R-:W-:-:S10]  /*7ee0*/  @!P2 IMAD.MOV R3, RZ, RZ, -R3 ;  /* 0x000000ffff03a224 */ /* 0x000fd400078e0a03 */
[--C-:B------:R-:W-:Y:S01]  /*7ef0*/  @!P0 IMAD.IADD R5, R5, 0x1, -R0.reuse ;  /* 0x0000000105058824 */ /* 0x100fe200078e0a00 */
[----:B------:R-:W-:Y:S01]  /*7f00*/  ISETP.GT.U32.AND P0, PT, R0, R32, PT ;  /* 0x000000200000720c */ /* 0x000fe20003f04070 */
[--C-:B------:R-:W-:Y:S01]  /*7f10*/  @!P1 IMAD.IADD R33, R33, 0x1, -R0.reuse ;  /* 0x0000000121219824 */ /* 0x100fe200078e0a00 */
[----:B------:R-:W-:Y:S02]  /*7f20*/  ISETP.GE.AND P1, PT, R54, RZ, PT ;  /* 0x000000ff3600720c */ /* 0x000fe40003f26270 */
[----:B------:R-:W2:Y:S04]  /*7f30*/  LDL.LU R54, [R1+0x2d8] ;  /* 0x0002d80001367983 */ /* 0x000ea80000300800 */
[----:B------:R-:W-:Y:S04]  /*7f40*/  STL [R1+0x58], R8 ;  /* 0x0000580801007387 */ /* 0x000fe80000100800 */
[----:B------:R0:W-:Y:S01]  /*7f50*/  STL [R1+0x4c], R3 ;  /* 0x00004c0301007387 */ /* 0x0001e20000100800 */
[----:B------:R-:W-:Y:S01]  /*7f60*/  @!P0 IMAD.IADD R32, R32, 0x1, -R0 ;  /* 0x0000000120208824 */ /* 0x000fe200078e0a00 */
[----:B------:R-:W-:-:S02]  /*7f70*/  ISETP.GE.AND P0, PT, R55, RZ, PT ;  /* 0x000000ff3700720c */ /* 0x000fc40003f06270 */
[----:B------:R-:W2:Y:S01]  /*7f80*/  LDL.LU R55, [R1+0x2dc] ;  /* 0x0002dc0001377983 */ /* 0x000ea20000300800 */
[C---:B------:R-:W-:Y:S02]  /*7f90*/  ISETP.GT.U32.AND P5, PT, R0.reuse, R33, PT ;  /* 0x000000210000720c */ /* 0x040fe40003fa4070 */
[----:B------:R-:W-:Y:S02]  /*7fa0*/  ISETP.GT.U32.AND P6, PT, R0, R5, PT ;  /* 0x000000050000720c */ /* 0x000fe40003fc4070 */
[----:B------:R-:W-:Y:S02]  /*7fb0*/  ISETP.GE.AND P4, PT, R52, RZ, PT ;  /* 0x000000ff3400720c */ /* 0x000fe40003f86270 */
[----:B------:R-:W2:Y:S07]  /*7fc0*/  LDL.LU R52, [R1+0x2e0] ;  /* 0x0002e00001347983 */ /* 0x000eae0000300800 */
[----:B------:R-:W-:-:S02]  /*7fd0*/  @!P5 IMAD.IADD R33, R33, 0x1, -R0 ;  /* 0x000000012121d824 */ /* 0x000fc400078e0a00 */
[----:B------:R-:W-:Y:S02]  /*7fe0*/  @!P6 IMAD.IADD R5, R5, 0x1, -R0 ;  /* 0x000000010505e824 */ /* 0x000fe400078e0a00 */
[----:B------:R-:W-:Y:S02]  /*7ff0*/  @!P1 IMAD.MOV R32, RZ, RZ, -R32 ;  /* 0x000000ffff209224 */ /* 0x000fe400078e0a20 */
[----:B------:R-:W-:Y:S02]  /*8000*/  @!P4 IMAD.MOV R33, RZ, RZ, -R33 ;  /* 0x000000ffff21c224 */ /* 0x000fe400078e0a21 */
[----:B0-----:R-:W-:-:S04]  /*8010*/  IMAD.MOV.U32 R3, RZ, RZ, R5 ;  /* 0x000000ffff037224 */ /* 0x001fc800078e0005 */
[----:B------:R-:W-:Y:S01]  /*8020*/  @!P0 IMAD.MOV R3, RZ, RZ, -R3 ;  /* 0x000000ffff038224 */ /* 0x000fe200078e0a03 */
[----:B----4-:R-:W-:Y:S02]  /*8030*/  IABS R6, R56 ;  /* 0x0000003800067213 */ /* 0x010fe40000000000 */
[----:B---3--:R-:W-:-:S03]  /*8040*/  IABS R38, R57 ;  /* 0x0000003900267213 */ /* 0x008fc60000000000 */
[----:B------:R-:W-:-:S04]  /*8050*/  IMAD.HI.U32 R40, R4, R6, RZ ;  /* 0x0000000604287227 */ /* 0x000fc800078e00ff */
[----:B------:R-:W-:-:S04]  /*8060*/  IMAD.HI.U32 R39, R4, R38, RZ ;  /* 0x0000002604277227 */ /* 0x000fc800078e00ff */
[----:B------:R-:W-:Y:S02]  /*8070*/  IMAD.MOV R40, RZ, RZ, -R40 ;  /* 0x000000ffff287224 */ /* 0x000fe400078e0a28 */
[----:B------:R-:W-:Y:S02]  /*8080*/  IMAD.MOV R39, RZ, RZ, -R39 ;  /* 0x000000ffff277224 */ /* 0x000fe400078e0a27 */
[C---:B------:R-:W-:Y:S02]  /*8090*/  IMAD R6, R0.reuse, R40, R6 ;  /* 0x0000002800067224 */ /* 0x040fe400078e0206 */
[----:B------:R-:W-:-:S03]  /*80a0*/  IMAD R38, R0, R39, R38 ;  /* 0x0000002700267224 */ /* 0x000fc600078e0226 */
[C---:B------:R-:W-:Y:S02]  /*80b0*/  ISETP.GT.U32.AND P2, PT, R0.reuse, R6, PT ;  /* 0x000000060000720c */ /* 0x040fe40003f44070 */
[----:B------:R-:W-:-:S11]  /*80c0*/  ISETP.GT.U32.AND P5, PT, R0, R38, PT ;  /* 0x000000260000720c */ /* 0x000fd60003fa4070 */
[--C-:B------:R-:W-:Y:S02]  /*80d0*/  @!P2 IMAD.IADD R6, R6, 0x1, -R0.reuse ;  /* 0x000000010606a824 */ /* 0x100fe400078e0a00 */
[----:B------:R-:W-:-:S03]  /*80e0*/  @!P5 IMAD.IADD R38, R38, 0x1, -R0 ;  /* 0x000000012626d824 */ /* 0x000fc600078e0a00 */
[C---:B------:R-:W-:Y:S02]  /*80f0*/  ISETP.GT.U32.AND P1, PT, R0.reuse, R6, PT ;  /* 0x000000060000720c */ /* 0x040fe40003f24070 */
[----:B------:R-:W-:Y:S02]  /*8100*/  ISETP.GT.U32.AND P4, PT, R0, R38, PT ;  /* 0x000000260000720c */ /* 0x000fe40003f84070 */
[----:B------:R-:W-:Y:S02]  /*8110*/  IABS R7, R53 ;  /* 0x0000003500077213 */ /* 0x000fe40000000000 */
[----:B------:R-:W-:Y:S02]  /*8120*/  ISETP.GE.AND P0, PT, R53, RZ, PT ;  /* 0x000000ff3500720c */ /* 0x000fe40003f06270 */
[----:B------:R-:W3:Y:S04]  /*8130*/  LDL.LU R53, [R1+0x2e4] ;  /* 0x0002e40001357983 */ /* 0x000ee80000300800 */
[----:B------:R0:W-:Y:S01]  /*8140*/  STL [R1+0x44], R3 ;  /* 0x0000440301007387 */ /* 0x0001e20000100800 */
[----:B------:R-:W-:-:S02]  /*8150*/  @!P1 IMAD.IADD R6, R6, 0x1, -R0 ;  /* 0x0000000106069824 */ /* 0x000fc400078e0a00 */
[----:B------:R-:W-:Y:S01]  /*8160*/  @!P4 IMAD.IADD R38, R38, 0x1, -R0 ;  /* 0x000000012626c824 */ /* 0x000fe200078e0a00 */
[----:B--2---:R-:W-:Y:S02]  /*8170*/  IABS R36, R54 ;  /* 0x0000003600247213 */ /* 0x004fe40000000000 */
[----:B------:R-:W-:Y:S02]  /*8180*/  ISETP.GE.AND P1, PT, R54, RZ, PT ;  /* 0x000000ff3600720c */ /* 0x000fe40003f26270 */
[----:B------:R-:W2:Y:S01]  /*8190*/  LDL.LU R54, [R1+0x2e8] ;  /* 0x0002e80001367983 */ /* 0x000ea20000300800 */
[----:B------:R-:W-:Y:S02]  /*81a0*/  IABS R40, R55 ;  /* 0x0000003700287213 */ /* 0x000fe40000000000 */
[----:B------:R-:W-:Y:S02]  /*81b0*/  ISETP.GE.AND P4, PT, R55, RZ, PT ;  /* 0x000000ff3700720c */ /* 0x000fe40003f86270 */
[----:B------:R-:W4:Y:S04]  /*81c0*/  LDL.LU R55, [R1+0x2ec] ;  /* 0x0002ec0001377983 */ /* 0x000f280000300800 */
[----:B------:R-:W4:Y:S01]  /*81d0*/  LDL.LU R50, [R1+0x2f0] ;  /* 0x0002f00001327983 */ /* 0x000f220000300800 */
[----:B------:R-:W-:-:S05]  /*81e0*/  IABS R2, R51 ;  /* 0x0000003300027213 */ /* 0x000fca0000000000 */
[----:B------:R-:W-:-:S04]  /*81f0*/  IMAD.HI.U32 R41, R4, R2, RZ ;  /* 0x0000000204297227 */ /* 0x000fc800078e00ff */
[----:B------:R-:W-:-:S04]  /*8200*/  IMAD.MOV R41, RZ, RZ, -R41 ;  /* 0x000000ffff297224 */ /* 0x000fc800078e0a29 */
[----:B------:R-:W-:-:S05]  /*8210*/  IMAD R2, R0, R41, R2 ;  /* 0x0000002900027224 */ /* 0x000fca00078e0202 */
[----:B------:R-:W-:Y:S01]  /*8220*/  ISETP.GT.U32.AND P3, PT, R0, R2, PT ;  /* 0x000000020000720c */ /* 0x000fe20003f64070 */
[----:B------:R-:W-:-:S12]  /*8230*/  IMAD.HI.U32 R34, R4, R7, RZ ;  /* 0x0000000704227227 */ /* 0x000fd800078e00ff */
[----:B------:R-:W-:-:S05]  /*8240*/  @!P3 IMAD.IADD R2, R2, 0x1, -R0 ;  /* 0x000000010202b824 */ /* 0x000fca00078e0a00 */
[----:B------:R-:W-:Y:S01]  /*8250*/  ISETP.GT.U32.AND P2, PT, R0, R2, PT ;  /* 0x000000020000720c */ /* 0x000fe20003f44070 */
[----:B------:R-:W-:-:S04]  /*8260*/  IMAD.MOV R34, RZ, RZ, -R34 ;  /* 0x000000ffff227224 */ /* 0x000fc800078e0a22 */
[----:B------:R-:W-:Y:S01]  /*8270*/  IMAD R5, R0, R34, R7 ;  /* 0x0000002200057224 */ /* 0x000fe200078e0207 */
[----:B------:R-:W-:-:S07]  /*8280*/  ISETP.GE.AND P6, PT, R51, RZ, PT ;  /* 0x000000ff3300720c */ /* 0x000fce0003fc6270 */
[----:B------:R-:W-:Y:S01]  /*8290*/  @!P2 IMAD.IADD R2, R2, 0x1, -R0 ;  /* 0x000000010202a824 */ /* 0x000fe200078e0a00 */
[----:B------:R-:W-:Y:S01]  /*82a0*/  ISETP.GT.U32.AND P2, PT, R0, R5, PT ;  /* 0x000000050000720c */ /* 0x000fe20003f44070 */
[----:B------:R-:W-:Y:S01]  /*82b0*/  IMAD.HI.U32 R34, R4, R36, RZ ;  /* 0x0000002404227227 */ /* 0x000fe200078e00ff */
[----:B------:R-:W-:-:S03]  /*82c0*/  ISETP.GE.AND P3, PT, R56, RZ, PT ;  /* 0x000000ff3800720c */ /* 0x000fc60003f66270 */
[----:B0-----:R-:W-:Y:S02]  /*82d0*/  IMAD.MOV.U32 R3, RZ, RZ, R2 ;  /* 0x000000ffff037224 */ /* 0x001fe400078e0002 */
[----:B------:R-:W-:Y:S01]  /*82e0*/  IMAD.MOV R2, RZ, RZ, -R34 ;  /* 0x000000ffff027224 */ /* 0x000fe200078e0a22 */
[----:B------:R-:W-:Y:S01]  /*82f0*/  ISETP.GE.AND P5, PT, R57, RZ, PT ;  /* 0x000000ff3900720c */ /* 0x000fe20003fa6270 */
[----:B------:R-:W-:Y:S01]  /*8300*/  IMAD.MOV.U32 R8, RZ, RZ, R6 ;  /* 0x000000ffff087224 */ /* 0x000fe200078e0006 */
[----:B------:R-:W4:Y:S01]  /*8310*/  LDL.LU R57, [R1+0x2f4] ;  /* 0x0002f40001397983 */ /* 0x000f220000300800 */
[----:B------:R-:W-:Y:S02]  /*8320*/  IMAD R2, R0, R2, R36 ;  /* 0x0000000200027224 */ /* 0x000fe400078e0224 */
[----:B------:R-:W-:Y:S02]  /*8330*/  @!P2 IMAD.IADD R5, R5, 0x1, -R0 ;  /* 0x000000010505a824 */ /* 0x000fe400078e0a00 */
[----:B------:R-:W-:-:S02]  /*8340*/  @!P6 IMAD.MOV R3, RZ, RZ, -R3 ;  /* 0x000000ffff03e224 */ /* 0x000fc400078e0a03 */
[----:B------:R-:W-:Y:S01]  /*8350*/  @!P3 IMAD.MOV R8, RZ, RZ, -R8 ;  /* 0x000000ffff08b224 */ /* 0x000fe200078e0a08 */
[C---:B------:R-:W-:Y:S02]  /*8360*/  ISETP.GT.U32.AND P2, PT, R0.reuse, R5, PT ;  /* 0x000000050000720c */ /* 0x040fe40003f44070 */
[----:B------:R-:W-:Y:S01]  /*8370*/  ISETP.GT.U32.AND P3, PT, R0, R2, PT ;  /* 0x000000020000720c */ /* 0x000fe20003f64070 */
[----:B------:R0:W-:Y:S01]  /*8380*/  STL [R1+0x7c], R3 ;  /* 0x00007c0301007387 */ /* 0x0001e20000100800 */
[----:B------:R-:W-:-:S04]  /*8390*/  IMAD.HI.U32 R34, R4, R40, RZ ;  /* 0x0000002804227227 */ /* 0x000fc800078e00ff */
[----:B0-----:R-:W-:Y:S02]  /*83a0*/  IMAD.MOV.U32 R3, RZ, RZ, R38 ;  /* 0x000000ffff037224 */ /* 0x001fe400078e0026 */
[----:B------:R-:W-:Y:S02]  /*83b0*/  IMAD.MOV R34, RZ, RZ, -R34 ;  /* 0x000000ffff227224 */ /* 0x000fe400078e0a22 */
[----:B------:R-:W-:Y:S02]  /*83c0*/  @!P5 IMAD.MOV R3, RZ, RZ, -R3 ;  /* 0x000000ffff03d224 */ /* 0x000fe400078e0a03 */
[--C-:B------:R-:W-:Y:S01]  /*83d0*/  @!P2 IMAD.IADD R5, R5, 0x1, -R0.reuse ;  /* 0x000000010505a824 */ /* 0x100fe200078e0a00 */
[----:B------:R-:W-:Y:S01]  /*83e0*/  STL [R1+0x84], R8 ;  /* 0x0000840801007387 */ /* 0x000fe20000100800 */
[----:B------:R-:W-:Y:S01]  /*83f0*/  @!P3 IMAD.IADD R2, R2, 0x1, -R0 ;  /* 0x000000010202b824 */ /* 0x000fe200078e0a00 */
[----:B------:R-:W-:Y:S01]  /*8400*/  IABS R7, R52 ;  /* 0x0000003400077213 */ /* 0x000fe20000000000 */
[C---:B------:R-:W-:Y:S01]  /*8410*/  IMAD R40, R0.reuse, R34, R40 ;  /* 0x0000002200287224 */ /* 0x040fe200078e0228 */
[----:B------:R0:W-:Y:S02]  /*8420*/  STL [R1+0x9c], R3 ;  /* 0x00009c0301007387 */ /* 0x0001e40000100800 */
[----:B------:R-:W-:Y:S01]  /*8430*/  ISETP.GT.U32.AND P3, PT, R0, R2, PT ;  /* 0x000000020000720c */ /* 0x000fe20003f64070 */
[----:B------:R-:W-:-:S04]  /*8440*/  IMAD.HI.U32 R35, R4, R7, RZ ;  /* 0x0000000704237227 */ /* 0x000fc800078e00ff */
[----:B0-----:R-:W-:-:S04]  /*8450*/  IMAD.MOV.U32 R3, RZ, RZ, R5 ;  /* 0x000000ffff037224 */ /* 0x001fc800078e0005 */
[----:B------:R-:W-:Y:S01]  /*8460*/  @!P0 IMAD.MOV R3, RZ, RZ, -R3 ;  /* 0x000000ffff038224 */ /* 0x000fe200078e0a03 */
[----:B------:R-:W-:Y:S01]  /*8470*/  ISETP.GT.U32.AND P0, PT, R0, R40, PT ;  /* 0x000000280000720c */ /* 0x000fe20003f04070 */
[----:B------:R-:W-:Y:S01]  /*8480*/  IMAD.MOV R6, RZ, RZ, -R35 ;  /* 0x000000ffff067224 */ /* 0x000fe200078e0a23 */
[----:B------:R-:W-:Y:S02]  /*8490*/  ISETP.GE.AND P6, PT, R52, RZ, PT ;  /* 0x000000ff3400720c */ /* 0x000fe40003fc6270 */
[----:B------:R-:W4:Y:S01]  /*84a0*/  LDL.LU R52, [R1+0x2f8] ;  /* 0x0002f80001347983 */ /* 0x000f220000300800 */
[----:B------:R-:W-:Y:S02]  /*84b0*/  IMAD R38, R0, R6, R7 ;  /* 0x0000000600267224 */ /* 0x000fe400078e0207 */
[----:B------:R-:W-:-:S03]  /*84c0*/  @!P3 IMAD.IADD R2, R2, 0x1, -R0 ;  /* 0x000000010202b824 */ /* 0x000fc600078e0a00 */
[----:B------:R-:W-:-:S03]  /*84d0*/  ISETP.GT.U32.AND P3, PT, R0, R38, PT ;  /* 0x000000260000720c */ /* 0x000fc60003f64070 */
[----:B------:R-:W-:-:S05]  /*84e0*/  @!P0 IMAD.IADD R40, R40, 0x1, -R0 ;  /* 0x0000000128288824 */ /* 0x000fca00078e0a00 */
[----:B------:R-:W-:-:S05]  /*84f0*/  ISETP.GT.U32.AND P0, PT, R0, R40, PT ;  /* 0x000000280000720c */ /* 0x000fca0003f04070 */
[----:B------:R-:W-:-:S05]  /*8500*/  @!P3 IMAD.IADD R38, R38, 0x1, -R0 ;  /* 0x000000012626b824 */ /* 0x000fca00078e0a00 */
[----:B------:R-:W-:-:S03]  /*8510*/  ISETP.GT.U32.AND P3, PT, R0, R38, PT ;  /* 0x000000260000720c */ /* 0x000fc60003f64070 */
[--C-:B------:R-:W-:Y:S01]  /*8520*/  @!P0 IMAD.IADD R40, R40, 0x1, -R0.reuse ;  /* 0x0000000128288824 */ /* 0x100fe200078e0a00 */
[----:B---3--:R-:W-:Y:S02]  /*8530*/  ISETP.GE.AND P5, PT, R53, RZ, PT ;  /* 0x000000ff3500720c */ /* 0x008fe40003fa6270 */
[----:B------:R-:W-:Y:S02]  /*8540*/  IABS R34, R53 ;  /* 0x0000003500227213 */ /* 0x000fe40000000000 */
[----:B------:R-:W3:Y:S04]  /*8550*/  LDL.LU R53, [R1+0x2fc] ;  /* 0x0002fc0001357983 */ /* 0x000ee80000300800 */
[----:B------:R-:W3:Y:S04]  /*8560*/  LDL.LU R51, [R1+0x300] ;  /* 0x0003000001337983 */ /* 0x000ee80000300800 */
[----:B------:R-:W3:Y:S01]  /*8570*/  LDL.LU R56, [R1+0x304] ;  /* 0x0003040001387983 */ /* 0x000ee20000300800 */
[----:B------:R-:W-:-:S02]  /*8580*/  @!P3 IMAD.IADD R38, R38, 0x1, -R0 ;  /* 0x000000012626b824 */ /* 0x000fc400078e0a00 */
[----:B------:R-:W-:-:S04]  /*8590*/  IMAD.MOV.U32 R8, RZ, RZ, R2 ;  /* 0x000000ffff087224 */ /* 0x000fc800078e0002 */
[----:B------:R-:W-:Y:S01]  /*85a0*/  @!P1 IMAD.MOV R8, RZ, RZ, -R8 ;  /* 0x000000ffff089224 */ /* 0x000fe200078e0a08 */
[----:B--2---:R-:W-:Y:S02]  /*85b0*/  ISETP.GE.AND P2, PT, R54, RZ, PT ;  /* 0x000000ff3600720c */ /* 0x004fe40003f46270 */
[----:B------:R-:W-:Y:S02]  /*85c0*/  IABS R35, R54 ;  /* 0x0000003600237213 */ /* 0x000fe40000000000 */
[----:B------:R-:W2:Y:S01]  /*85d0*/  LDL.LU R54, [R1+0x308] ;  /* 0x0003080001367983 */ /* 0x000ea20000300800 */
[----:B----4-:R-:W-:Y:S02]  /*85e0*/  IABS R36, R55 ;  /* 0x0000003700247213 */ /* 0x010fe40000000000 */
[----:B------:R-:W-:-:S03]  /*85f0*/  IABS R37, R50 ;  /* 0x0000003200257213 */ /* 0x000fc60000000000 */
[C---:B------:R-:W-:Y:S01]  /*8600*/  IMAD.HI.U32 R7, R4.reuse, R36, RZ ;  /* 0x0000002404077227 */ /* 0x040fe200078e00ff */
[----:B------:R0:W-:Y:S03]  /*8610*/  STL [R1+0x98], R3 ;  /* 0x0000980301007387 */ /* 0x0001e60000100800 */
[----:B------:R-:W-:-:S04]  /*8620*/  IMAD.HI.U32 R6, R4, R37, RZ ;  /* 0x0000002504067227 */ /* 0x000fc800078e00ff */
[----:B------:R-:W-:Y:S02]  /*8630*/  IMAD.MOV R7, RZ, RZ, -R7 ;  /* 0x000000ffff077224 */ /* 0x000fe400078e0a07 */
[----:B------:R-:W-:Y:S02]  /*8640*/  IMAD.MOV R6, RZ, RZ, -R6 ;  /* 0x000000ffff067224 */ /* 0x000fe400078e0a06 */
[C---:B------:R-:W-:Y:S02]  /*8650*/  IMAD R36, R0.reuse, R7, R36 ;  /* 0x0000000700247224 */ /* 0x040fe400078e0224 */
[----:B0-----:R-:W-:Y:S02]  /*8660*/  IMAD.MOV.U32 R3, RZ, RZ, R40 ;  /* 0x000000ffff037224 */ /* 0x001fe400078e0028 */
[C---:B------:R-:W-:Y:S02]  /*8670*/  IMAD R37, R0.reuse, R6, R37 ;  /* 0x0000000600257224 */ /* 0x040fe400078e0225 */
[----:B------:R-:W-:Y:S01]  /*8680*/  @!P4 IMAD.MOV R3, RZ, RZ, -R3 ;  /* 0x000000ffff03c224 */ /* 0x000fe200078e0a03 */
[----:B------:R-:W-:-:S02]  /*8690*/  ISETP.GT.U32.AND P4, PT, R0, R36, PT ;  /* 0x000000240000720c */ /* 0x000fc40003f84070 */
[----:B------:R-:W-:Y:S01]  /*86a0*/  ISETP.GT.U32.AND P3, PT, R0, R37, PT ;  /* 0x000000250000720c */ /* 0x000fe20003f64070 */
[----:B------:R-:W-:Y:S10]  /*86b0*/  STL [R1+0x54], R8 ;  /* 0x0000540801007387 */ /* 0x000ff40000100800 */
[----:B------:R-:W-:-:S02]  /*86c0*/  @!P4 IMAD.IADD R36, R36, 0x1, -R0 ;  /* 0x000000012424c824 */ /* 0x000fc400078e0a00 */
[----:B------:R-:W-:-:S03]  /*86d0*/  @!P3 IMAD.IADD R37, R37, 0x1, -R0 ;  /* 0x000000012525b824 */ /* 0x000fc600078e0a00 */
[----:B------:R-:W-:Y:S01]  /*86e0*/  ISETP.GT.U32.AND P3, PT, R0, R36, PT ;  /* 0x000000240000720c */ /* 0x000fe20003f64070 */
[----:B------:R0:W-:Y:S02]  /*86f0*/  STL [R1+0x50], R3 ;  /* 0x0000500301007387 */ /* 0x0001e40000100800 */
[----:B0-----:R-:W-:-:S04]  /*8700*/  IMAD.MOV.U32 R3, RZ, RZ, R38 ;  /* 0x000000ffff037224 */ /* 0x001fc800078e0026 */
[----:B------:R-:W-:-:S06]  /*8710*/  @!P6 IMAD.MOV R3, RZ, RZ, -R3 ;  /* 0x000000ffff03e224 */ /* 0x000fcc00078e0a03 */
[----:B------:R-:W-:Y:S01]  /*8720*/  @!P3 IMAD.IADD R36, R36, 0x1, -R0 ;  /* 0x000000012424b824 */ /* 0x000fe200078e0a00 */
[----:B------:R-:W-:Y:S01]  /*8730*/  ISETP.GE.AND P3, PT, R55, RZ, PT ;  /* 0x000000ff3700720c */ /* 0x000fe20003f66270 */
[----:B------:R0:W-:Y:S04]  /*8740*/  STL [R1+0x40], R3 ;  /* 0x0000400301007387 */ /* 0x0001e80000100800 */
[----:B------:R-:W4:Y:S01]  /*8750*/  LDL.LU R55, [R1+0x30c] ;  /* 0x00030c0001377983 */ /* 0x000f220000300800 */
[----:B------:R-:W-:-:S04]  /*8760*/  IMAD.HI.U32 R5, R4, R34, RZ ;  /* 0x0000002204057227 */ /* 0x000fc800078e00ff */
[----:B------:R-:W-:Y:S01]  /*8770*/  IMAD.MOV R5, RZ, RZ, -R5 ;  /* 0x000000ffff057224 */ /* 0x000fe200078e0a05 */
[----:B------:R-:W-:Y:S01]  /*8780*/  IABS R39, R57 ;  /* 0x0000003900277213 */ /* 0x000fe20000000000 */
[----:B------:R-:W-:-:S04]  /*8790*/  IMAD.HI.U32 R41, R4, R35, RZ ;  /* 0x0000002304297227 */ /* 0x000fc800078e00ff */
[----:B------:R-:W-:Y:S02]  /*87a0*/  IMAD R34, R0, R5, R34 ;  /* 0x0000000500227224 */ /* 0x000fe400078e0222 */
[----:B------:R-:W-:Y:S02]  /*87b0*/  IMAD.MOV R41, RZ, RZ, -R41 ;  /* 0x000000ffff297224 */ /* 0x000fe400078e0a29 */
[----:B------:R-:W-:Y:S01]  /*87c0*/  IMAD.HI.U32 R5, R4, R39, RZ ;  /* 0x0000002704057227 */ /* 0x000fe200078e00ff */
[----:B------:R-:W-:-:S03]  /*87d0*/  ISETP.GT.U32.AND P0, PT, R0, R34, PT ;  /* 0x000000220000720c */ /* 0x000fc60003f04070 */
[----:B------:R-:W-:Y:S02]  /*87e0*/  IMAD R35, R0, R41, R35 ;  /* 0x0000002900237224 */ /* 0x000fe400078e0223 */
[----:B------:R-:W-:-:S03]  /*87f0*/  IMAD.MOV R5, RZ, RZ, -R5 ;  /* 0x000000ffff057224 */ /* 0x000fc600078e0a05 */
[C---:B------:R-:W-:Y:S01]  /*8800*/  ISETP.GT.U32.AND P1, PT, R0.reuse, R35, PT ;  /* 0x000000230000720c */ /* 0x040fe20003f24070 */
[----:B------:R-:W-:-:S04]  /*8810*/  IMAD R39, R0, R5, R39 ;  /* 0x0000000500277224 */ /* 0x000fc800078e0227 */
[----:B------:R-:W-:Y:S01]  /*8820*/  @!P0 IMAD.IADD R34, R34, 0x1, -R0 ;  /* 0x0000000122228824 */ /* 0x000fe200078e0a00 */
[----:B------:R-:W-:-:S07]  /*8830*/  ISETP.GT.U32.AND P0, PT, R0, R39, PT ;  /* 0x000000270000720c */ /* 0x000fce0003f04070 */
[----:B------:R-:W-:Y:S01]  /*8840*/  @!P1 IMAD.IADD R35, R35, 0x1, -R0 ;  /* 0x0000000123239824 */ /* 0x000fe200078e0a00 */
[----:B------:R-:W-:Y:S02]  /*8850*/  ISETP.GT.U32.AND P1, PT, R0, R34, PT ;  /* 0x000000220000720c */ /* 0x000fe40003f24070 */
[----:B------:R-:W-:-:S03]  /*8860*/  IABS R5, R52 ;  /* 0x0000003400057213 */ /* 0x000fc60000000000 */
[----:B------:R-:W-:Y:S02]  /*8870*/  @!P0 IMAD.IADD R39, R39, 0x1, -R0 ;  /* 0x0000000127278824 */ /* 0x000fe400078e0a00 */
[----:B------:R-:W-:Y:S01]  /*8880*/  IMAD.HI.U32 R41, R4, R5, RZ ;  /* 0x0000000504297227 */ /* 0x000fe200078e00ff */
[----:B------:R-:W-:-:S03]  /*8890*/  ISETP.GT.U32.AND P0, PT, R0, R37, PT ;  /* 0x000000250000720c */ /* 0x000fc60003f04070 */
[----:B------:R-:W-:-:S04]  /*88a0*/  IMAD.MOV R41, RZ, RZ, -R41 ;  /* 0x000000ffff297224 */ /* 0x000fc800078e0a29 */
[C---:B------:R-:W-:Y:S01]  /*88b0*/  IMAD R5, R0.reuse, R41, R5 ;  /* 0x0000002900057224 */ /* 0x040fe200078e0205 */
[----:B------:R-:W-:Y:S01]  /*88c0*/  ISETP.GT.U32.AND P4, PT, R0, R35, PT ;  /* 0x000000230000720c */ /* 0x000fe20003f84070 */
[----:B------:R-:W-:-:S03]  /*88d0*/  @!P1 IMAD.IADD R34, R34, 0x1, -R0 ;  /* 0x0000000122229824 */ /* 0x000fc600078e0a00 */
[C---:B------:R-:W-:Y:S01]  /*88e0*/  ISETP.GT.U32.AND P1, PT, R0.reuse, R5, PT ;  /* 0x000000050000720c */ /* 0x040fe20003f24070 */
[----:B------:R-:W-:Y:S01]  /*88f0*/  @!P0 IMAD.IADD R37, R37, 0x1, -R0 ;  /* 0x0000000125258824 */ /* 0x000fe200078e0a00 */
[----:B------:R-:W-:-:S07]  /*8900*/  ISETP.GT.U32.AND P6, PT, R0, R39, PT ;  /* 0x000000270000720c */ /* 0x000fce0003fc4070 */
[----:B------:R-:W-:Y:S01]  /*8910*/  @!P4 IMAD.IADD R35, R35, 0x1, -R0 ;  /* 0x000000012323c824 */ /* 0x000fe200078e0a00 */
[----:B---3--:R-:W-:-:S05]  /*8920*/  IABS R6, R51 ;  /* 0x0000003300067213 */ /* 0x008fca0000000000 */
[----:B------:R-:W-:Y:S01]  /*8930*/  IMAD.HI.U32 R40, R4, R6, RZ ;  /* 0x0000000604287227 */ /* 0x000fe200078e00ff */
[----:B------:R-:W-:-:S03]  /*8940*/  IABS R7, R53 ;  /* 0x0000003500077213 */ /* 0x000fc60000000000 */
[----:B------:R-:W-:Y:S02]  /*8950*/  IMAD.MOV R40, RZ, RZ, -R40 ;  /* 0x000000ffff287224 */ /* 0x000fe400078e0a28 */
[----:B------:R-:W-:-:S04]  /*8960*/  IMAD.HI.U32 R2, R4, R7, RZ ;  /* 0x0000000704027227 */ /* 0x000fc800078e00ff */
[----:B------:R-:W-:Y:S02]  /*8970*/  IMAD R6, R0, R40, R6 ;  /* 0x0000002800067224 */ /* 0x000fe400078e0206 */
[----:B------:R-:W-:-:S03]  /*8980*/  IMAD.MOV R2, RZ, RZ, -R2 ;  /* 0x000000ffff027224 */ /* 0x000fc600078e0a02 */
[C---:B------:R-:W-:Y:S01]  /*8990*/  ISETP.GT.U32.AND P0, PT, R0.reuse, R6, PT ;  /* 0x000000060000720c */ /* 0x040fe20003f04070 */
[C---:B------:R-:W-:Y:S01]  /*89a0*/  IMAD R7, R0.reuse, R2, R7 ;  /* 0x0000000200077224 */ /* 0x040fe200078e0207 */
[----:B------:R-:W-:Y:S01]  /*89b0*/  IABS R2, R56 ;  /* 0x0000003800027213 */ /* 0x000fe20000000000 */
[----:B------:R-:W-:Y:S01]  /*89c0*/  @!P1 IMAD.IADD R5, R5, 0x1, -R0 ;  /* 0x0000000105059824 */ /* 0x000fe200078e0a00 */
[----:B------:R-:W-:Y:S02]  /*89d0*/  ISETP.GE.AND P1, PT, R57, RZ, PT ;  /* 0x000000ff3900720c */ /* 0x000fe40003f26270 */
[----:B------:R-:W-:Y:S01]  /*89e0*/  ISETP.GT.U32.AND P4, PT, R0, R7, PT ;  /* 0x000000070000720c */ /* 0x000fe20003f84070 */
[----:B------:R-:W3:Y:S01]  /*89f0*/  LDL.LU R57, [R1+0x330] ;  /* 0x0003300001397983 */ /* 0x000ee20000300800 */
[----:B------:R-:W-:-:S05]  /*8a00*/  IMAD.HI.U32 R41, R4, R2, RZ ;  /* 0x0000000204297227 */ /* 0x000fca00078e00ff */
[--C-:B------:R-:W-:Y:S02]  /*8a10*/  @!P0 IMAD.IADD R6, R6, 0x1, -R0.reuse ;  /* 0x0000000106068824 */ /* 0x100fe400078e0a00 */
[----:B------:R-:W-:Y:S01]  /*8a20*/  @!P6 IMAD.IADD R39, R39, 0x1, -R0 ;  /* 0x000000012727e824 */ /* 0x000fe200078e0a00 */
[----:B------:R-:W-:Y:S01]  /*8a30*/  ISETP.GE.AND P6, PT, R50, RZ, PT ;  /* 0x000000ff3200720c */ /* 0x000fe20003fc6270 */
[----:B------:R-:W-:Y:S01]  /*8a40*/  @!P5 IMAD.MOV R34, RZ, RZ, -R34 ;  /* 0x000000ffff22d224 */ /* 0x000fe200078e0a22 */
[----:B------:R-:W-:Y:S01]  /*8a50*/  ISETP.GT.U32.AND P5, PT, R0, R6, PT ;  /* 0x000000060000720c */ /* 0x000fe20003fa4070 */
[----:B------:R-:W-:Y:S02]  /*8a60*/  IMAD.MOV R41, RZ, RZ, -R41 ;  /* 0x000000ffff297224 */ /* 0x000fe400078e0a29 */
[----:B------:R-:W-:Y:S01]  /*8a70*/  @!P4 IMAD.IADD R7, R7, 0x1, -R0 ;  /* 0x000000010707c824 */ /* 0x000fe200078e0a00 */
[----:B------:R-:W-:Y:S01]  /*8a80*/  ISETP.GE.AND P4, PT, R52, RZ, PT ;  /* 0x000000ff3400720c */ /* 0x000fe20003f86270 */
[----:B------:R-:W-:Y:S01]  /*8a90*/  IMAD R2, R0, R41, R2 ;  /* 0x0000002900027224 */ /* 0x000fe200078e0202 */
[----:B------:R-:W3:Y:S01]  /*8aa0*/  LDL.LU R52, [R1+0x334] ;  /* 0x0003340001347983 */ /* 0x000ee20000300800 */
[----:B0-----:R-:W-:-:S02]  /*8ab0*/  IMAD.MOV.U32 R3, RZ, RZ, R39 ;  /* 0x000000ffff037224 */ /* 0x001fc400078e0027 */
[----:B------:R-:W-:Y:S01]  /*8ac0*/  @!P3 IMAD.MOV R36, RZ, RZ, -R36 ;  /* 0x000000ffff24b224 */ /* 0x000fe200078e0a24 */
[----:B------:R-:W-:Y:S01]  /*8ad0*/  ISETP.GT.U32.AND P3, PT, R0, R2, PT ;  /* 0x000000020000720c */ /* 0x000fe20003f64070 */
[----:B------:R-:W-:Y:S02]  /*8ae0*/  @!P1 IMAD.MOV R3, RZ, RZ, -R3 ;  /* 0x000000ffff039224 */ /* 0x000fe400078e0a03 */
[----:B------:R-:W-:Y:S01]  /*8af0*/  @!P6 IMAD.MOV R37, RZ, RZ, -R37 ;  /* 0x000000ffff25e224 */ /* 0x000fe200078e0a25 */
[----:B------:R-:W-:Y:S01]  /*8b00*/  ISETP.GE.AND P6, PT, R53, RZ, PT ;  /* 0x000000ff3500720c */ /* 0x000fe20003fc6270 */
[--C-:B------:R-:W-:Y:S01]  /*8b10*/  @!P5 IMAD.IADD R6, R6, 0x1, -R0.reuse ;  /* 0x000000010606d824 */ /* 0x100fe200078e0a00 */
[----:B------:R-:W3:Y:S04]  /*8b20*/  LDL.LU R53, [R1+0x338] ;  /* 0x0003380001357983 */ /* 0x000ee80000300800 */
[----:B------:R0:W-:Y:S03]  /*8b30*/  STL [R1+0x30], R3 ;  /* 0x0000300301007387 */ /* 0x0001e60000100800 */
[----:B------:R-:W-:Y:S01]  /*8b40*/  @!P3 IMAD.IADD R2, R2, 0x1, -R0 ;  /* 0x000000010202b824 */ /* 0x000fe200078e0a00 */
[----:B--2---:R-:W-:-:S02]  /*8b50*/  IABS R38, R54 ;  /* 0x0000003600267213 */ /* 0x004fc40000000000 */
[----:B------:R-:W-:Y:S02]  /*8b60*/  ISETP.GE.AND P5, PT, R54, RZ, PT ;  /* 0x000000ff3600720c */ /* 0x000fe40003fa6270 */
[----:B------:R-:W2:Y:S01]  /*8b70*/  LDL.LU R54, [R1+0x33c] ;  /* 0x00033c0001367983 */ /* 0x000ea20000300800 */
[----:B----4-:R-:W-:Y:S02]  /*8b80*/  IABS R39, R55 ;  /* 0x0000003700277213 */ /* 0x010fe40000000000 */
[----:B------:R-:W-:Y:S02]  /*8b90*/  ISETP.GE.AND P3, PT, R55, RZ, PT ;  /* 0x000000ff3700720c */ /* 0x000fe40003f66270 */
[----:B------:R-:W4:Y:S01]  /*8ba0*/  LDL.LU R55, [R1+0x340] ;  /* 0x0003400001377983 */ /* 0x000f220000300800 */
[C---:B------:R-:W-:Y:S01]  /*8bb0*/  ISETP.GT.U32.AND P0, PT, R0.reuse, R5, PT ;  /* 0x000000050000720c */ /* 0x040fe20003f04070 */
[----:B------:R-:W-:Y:S01]  /*8bc0*/  @!P2 IMAD.MOV R35, RZ, RZ, -R35 ;  /* 0x000000ffff23a224 */ /* 0x000fe200078e0a23 */
[----:B------:R-:W-:-:S11]  /*8bd0*/  ISETP.GT.U32.AND P2, PT, R0, R7, PT ;  /* 0x000000070000720c */ /* 0x000fd60003f44070 */
[--C-:B------:R-:W-:Y:S02]  /*8be0*/  @!P0 IMAD.IADD R5, R5, 0x1, -R0.reuse ;  /* 0x0000000105058824 */ /* 0x100fe400078e0a00 */
[----:B------:R-:W-:Y:S02]  /*8bf0*/  @!P2 IMAD.IADD R7, R7, 0x1, -R0 ;  /* 0x000000010707a824 */ /* 0x000fe400078e0a00 */
[----:B------:R-:W-:Y:S01]  /*8c00*/  IMAD.MOV.U32 R8, RZ, RZ, R5 ;  /* 0x000000ffff087224 */ /* 0x000fe200078e0005 */
[----:B------:R-:W-:Y:S01]  /*8c10*/  ISETP.GE.AND P0, PT, R51, RZ, PT ;  /* 0x000000ff3300720c */ /* 0x000fe20003f06270 */
[----:B0-----:R-:W-:Y:S02]  /*8c20*/  IMAD.MOV.U32 R3, RZ, RZ, R7 ;  /* 0x000000ffff037224 */ /* 0x001fe400078e0007 */
[----:B------:R-:W-:Y:S02]  /*8c30*/  @!P4 IMAD.MOV R8, RZ, RZ, -R8 ;  /* 0x000000ffff08c224 */ /* 0x000fe400078e0a08 */
[----:B------:R-:W-:-:S03]  /*8c40*/  @!P6 IMAD.MOV R3, RZ, RZ, -R3 ;  /* 0x000000ffff03e224 */ /* 0x000fc600078e0a03 */
[----:B------:R-:W-:Y:S04]  /*8c50*/  STL [R1+0x34], R8 ;  /* 0x0000340801007387 */ /* 0x000fe80000100800 */
[----:B------:R0:W-:Y:S01]  /*8c60*/  STL [R1+0x38], R3 ;  /* 0x0000380301007387 */ /* 0x0001e20000100800 */
[----:B------:R-:W-:-:S04]  /*8c70*/  IMAD.HI.U32 R40, R4, R38, RZ ;  /* 0x0000002604287227 */ /* 0x000fc800078e00ff */
[----:B0-----:R-:W-:-:S04]  /*8c80*/  IMAD.MOV.U32 R3, RZ, RZ, R6 ;  /* 0x000000ffff037224 */ /* 0x001fc800078e0006 */
[----:B------:R-:W-:Y:S02]  /*8c90*/  @!P0 IMAD.MOV R3, RZ, RZ, -R3 ;  /* 0x000000ffff038224 */ /* 0x000fe400078e0a03 */
[----:B------:R-:W-:-:S03]  /*8ca0*/  IMAD.MOV R40, RZ, RZ, -R40 ;  /* 0x000000ffff287224 */ /* 0x000fc600078e0a28 */
[----:B------:R0:W-:Y:S01]  /*8cb0*/  STL [R1+0x3c], R3 ;  /* 0x00003c0301007387 */ /* 0x0001e20000100800 */
[----:B------:R-:W-:-:S03]  /*8cc0*/  IMAD R38, R0, R40, R38 ;  /* 0x0000002800267224 */ /* 0x000fc600078e0226 */
[----:B------:R-:W4:Y:S02]  /*8cd0*/  LDL.LU R50, [R1+0x344] ;  /* 0x0003440001327983 */ /* 0x000f240000300800 */
[----:B------:R-:W-:Y:S02]  /*8ce0*/  ISETP.GT.U32.AND P1, PT, R0, R38, PT ;  /* 0x000000260000720c */ /* 0x000fe40003f24070 */
[----:B------:R-:W4:Y:S01]  /*8cf0*/  LDL.LU R51, [R1+0x348] ;  /* 0x0003480001337983 */ /* 0x000f220000300800 */
[----:B------:R-:W-:Y:S01]  /*8d00*/  ISETP.GE.AND P2, PT, R56, RZ, PT ;  /* 0x000000ff3800720c */ /* 0x000fe20003f46270 */
[----:B------:R-:W-:Y:S02]  /*8d10*/  IMAD.HI.U32 R5, R4, R39, RZ ;  /* 0x0000002704057227 */ /* 0x000fe400078e00ff */
[----:B------:R-:W4:Y:S07]  /*8d20*/  LDL.LU R56, [R1+0x34c] ;  /* 0x00034c0001387983 */ /* 0x000f2e0000300800 */
[----:B------:R-:W-:-:S05]  /*8d30*/  @!P1 IMAD.IADD R38, R38, 0x1, -R0 ;  /* 0x0000000126269824 */ /* 0x000fca00078e0a00 */
[C---:B------:R-:W-:Y:S01]  /*8d40*/  ISETP.GT.U32.AND P4, PT, R0.reuse, R38, PT ;  /* 0x000000260000720c */ /* 0x040fe20003f84070 */
[----:B------:R-:W-:Y:S01]  /*8d50*/  IMAD.MOV R5, RZ, RZ, -R5 ;  /* 0x000000ffff057224 */ /* 0x000fe200078e0a05 */
[----:B------:R-:W-:-:S03]  /*8d60*/  ISETP.GT.U32.AND P1, PT, R0, R2, PT ;  /* 0x000000020000720c */ /* 0x000fc60003f24070 */
[----:B------:R-:W-:-:S08]  /*8d70*/  IMAD R39, R0, R5, R39 ;  /* 0x0000000500277224 */ /* 0x000fd000078e0227 */
[--C-:B------:R-:W-:Y:S01]  /*8d80*/  @!P4 IMAD.IADD R38, R38, 0x1, -R0.reuse ;  /* 0x000000012626c824 */ /* 0x100fe200078e0a00 */
[----:B------:R-:W-:Y:S01]  /*8d90*/  ISETP.GT.U32.AND P4, PT, R0, R39, PT ;  /* 0x000000270000720c */ /* 0x000fe20003f84070 */
[----:B------:R-:W-:-:S04]  /*8da0*/  @!P1 IMAD.IADD R2, R2, 0x1, -R0 ;  /* 0x0000000102029824 */ /* 0x000fc800078e0a00 */
[----:B0-----:R-:W-:-:S04]  /*8db0*/  IMAD.MOV.U32 R3, RZ, RZ, R2 ;  /* 0x000000ffff037224 */ /* 0x001fc800078e0002 */
[----:B------:R-:W-:-:S04]  /*8dc0*/  @!P2 IMAD.MOV R3, RZ, RZ, -R3 ;  /* 0x000000ffff03a224 */ /* 0x000fc800078e0a03 */
[----:B------:R-:W-:Y:S01]  /*8dd0*/  @!P4 IMAD.IADD R39, R39, 0x1, -R0 ;  /* 0x000000012727c824 */ /* 0x000fe200078e0a00 */
[----:B---3--:R-:W-:Y:S02]  /*8de0*/  IABS R40, R57 ;  /* 0x0000003900287213 */ /* 0x008fe40000000000 */
[----:B------:R-:W-:Y:S02]  /*8df0*/  ISETP.GE.AND P6, PT, R57, RZ, PT ;  /* 0x000000ff3900720c */ /* 0x000fe40003fc6270 */
[----:B------:R-:W3:Y:S01]  /*8e00*/  LDL.LU R57, [R1+0x350] ;  /* 0x0003500001397983 */ /* 0x000ee20000300800 */
[----:B------:R-:W-:-:S04]  /*8e10*/  IMAD.HI.U32 R6, R4, R40, RZ ;  /* 0x0000002804067227 */ /* 0x000fc800078e00ff */
[----:B------:R-:W-:-:S04]  /*8e20*/  IMAD.MOV R6, RZ, RZ, -R6 ;  /* 0x000000ffff067224 */ /* 0x000fc800078e0a06 */
[----:B------:R-:W-:Y:S01]  /*8e30*/  IMAD R40, R0, R6, R40 ;  /* 0x0000000600287224 */ /* 0x000fe200078e0228 */
[----:B------:R-:W-:-:S04]  /*8e40*/  IABS R41, R52 ;  /* 0x0000003400297213 */ /* 0x000fc80000000000 */
[----:B------:R-:W-:Y:S01]  /*8e50*/  ISETP.GT.U32.AND P2, PT, R0, R40, PT ;  /* 0x000000280000720c */ /* 0x000fe20003f44070 */
[----:B------:R-:W-:Y:S01]  /*8e60*/  IMAD.HI.U32 R5, R4, R41, RZ ;  /* 0x0000002904057227 */ /* 0x000fe200078e00ff */
[----:B------:R-:W-:-:S03]  /*8e70*/  ISETP.GT.U32.AND P4, PT, R0, R39, PT ;  /* 0x000000270000720c */ /* 0x000fc60003f84070 */
[----:B------:R-:W-:Y:S01]  /*8e80*/  IMAD.MOV R5, RZ, RZ, -R5 ;  /* 0x000000ffff057224 */ /* 0x000fe200078e0a05 */
[----:B------:R-:W-:Y:S01]  /*8e90*/  ISETP.GE.AND P0, PT, R52, RZ, PT ;  /* 0x000000ff3400720c */ /* 0x000fe20003f06270 */
[----:B------:R0:W-:Y:S02]  /*8ea0*/  STL [R1+0x24], R3 ;  /* 0x0000240301007387 */ /* 0x0001e40000100800 */
[----:B------:R-:W-:Y:S02]  /*8eb0*/  IMAD R41, R0, R5, R41 ;  /* 0x0000000500297224 */ /* 0x000fe400078e0229 */
[----:B------:R-:W3:Y:S02]  /*8ec0*/  LDL.LU R52, [R1+0x354] ;  /* 0x0003540001347983 */ /* 0x000ee40000300800 */
[----:B------:R-:W-:Y:S01]  /*8ed0*/  @!P2 IMAD.IADD R40, R40, 0x1, -R0 ;  /* 0x000000012828a824 */ /* 0x000fe200078e0a00 */
[----:B------:R-:W-:Y:S02]  /*8ee0*/  ISETP.GE.AND P1, PT, R53, RZ, PT ;  /* 0x000000ff3500720c */ /* 0x000fe40003f26270 */
[----:B------:R-:W-:-:S02]  /*8ef0*/  IABS R42, R53 ;  /* 0x00000035002a7213 */ /* 0x000fc40000000000 */
[----:B------:R-:W3:Y:S01]  /*8f00*/  LDL.LU R53, [R1+0x358] ;  /* 0x0003580001357983 */ /* 0x000ee20000300800 */
[----:B------:R-:W-:Y:S01]  /*8f10*/  @!P4 IMAD.IADD R39, R39, 0x1, -R0 ;  /* 0x000000012727c824 */ /* 0x000fe200078e0a00 */
[----:B------:R-:W-:-:S03]  /*8f20*/  ISETP.GT.U32.AND P2, PT, R0, R40, PT ;  /* 0x000000280000720c */ /* 0x000fc60003f44070 */
[----:B------:R-:W-:-:S10]  /*8f30*/  @!P3 IMAD.MOV R39, RZ, RZ, -R39 ;  /* 0x000000ffff27b224 */ /* 0x000fd400078e0a27 */
[----:B------:R-:W-:Y:S01]  /*8f40*/  @!P2 IMAD.IADD R40, R40, 0x1, -R0 ;  /* 0x000000012828a824 */ /* 0x000fe200078e0a00 */
[----:B--2---:R-:W-:-:S05]  /*8f50*/  IABS R43, R54 ;  /* 0x00000036002b7213 */ /* 0x004fca0000000000 */
[----:B------:R-:W-:-:S04]  /*8f60*/  IMAD.HI.U32 R5, R4, R43, RZ ;  /* 0x0000002b04057227 */ /* 0x000fc800078e00ff */
[----:B------:R-:W-:-:S04]  /*8f70*/  IMAD.MOV R5, RZ, RZ, -R5 ;  /* 0x000000ffff057224 */ /* 0x000fc800078e0a05 */
[----:B------:R-:W-:-:S05]  /*8f80*/  IMAD R43, R0, R5, R43 ;  /* 0x00000005002b7224 */ /* 0x000fca00078e022b */
[----:B------:R-:W-:-:S13]  /*8f90*/  ISETP.GT.U32.AND P3, PT, R0, R43, PT ;  /* 0x0000002b0000720c */ /* 0x000fda0003f64070 */
[----:B------:R-:W-:Y:S01]  /*8fa0*/  @!P3 IMAD.IADD R43, R43, 0x1, -R0 ;  /* 0x000000012b2bb824 */ /* 0x000fe200078e0a00 */
        /* <DEDUP_REMOVED lines=8> */
[----:B------:R-:W-:Y:S02]  /*9030*/  ISETP.GE.AND P2, PT, R55, RZ, PT ;  /* 0x000000ff3700720c */ /* 0x000fe40003f46270 */
[----:B------:R-:W4:Y:S04]  /*9040*/  LDL.LU R55, [R1+0x360] ;  /* 0x0003600001377983 */ /* 0x000f280000300800 */
[----:B------:R-:W4:Y:S04]  /*9050*/  LDL.LU R61, [R1+0x364] ;  /* 0x00036400013d7983 */ /* 0x000f280000300800 */
[----:B------:R-:W4:Y:S04]  /*9060*/  LDL.LU R11, [R1+0x368] ;  /* 0x00036800010b7983 */ /* 0x000f280000300800 */
[----:B------:R-:W4:Y:S04]  /*9070*/  LDL.LU R13, [R1+0x36c] ;  /* 0x00036c00010d7983 */ /* 0x000f280000300800 */
[----:B------:R-:W4:Y:S04]  /*9080*/  LDL.LU R10, [R1+0x370] ;  /* 0x00037000010a7983 */ /* 0x000f280000300800 */
[----:B------:R-:W4:Y:S04]  /*9090*/  LDL.LU R9, [R1+0x374] ;  /* 0x0003740001097983 */ /* 0x000f280000300800 */
[----:B------:R-:W4:Y:S04]  /*90a0*/  LDL.LU R8, [R1+0x378] ;  /* 0x0003780001087983 */ /* 0x000f280000300800 */
[----:B------:R-:W4:Y:S04]  /*90b0*/  LDL.LU R60, [R1+0x37c] ;  /* 0x00037c00013c7983 */ /* 0x000f280000300800 */
[----:B0-----:R-:W4:Y:S04]  /*90c0*/  LDL.LU R3, [R1+0x3a0] ;  /* 0x0003a00001037983 */ /* 0x001f280000300800 */
[----:B------:R-:W4:Y:S04]  /*90d0*/  LDL.LU R58, [R1+0x3a4] ;  /* 0x0003a400013a7983 */ /* 0x000f280000300800 */
[----:B------:R-:W4:Y:S01]  /*90e0*/  LDL.LU R59, [R1+0x3a8] ;  /* 0x0003a800013b7983 */ /* 0x000f220000300800 */
[----:B------:R-:W-:Y:S01]  /*90f0*/  @!P5 IMAD.MOV R38, RZ, RZ, -R38 ;  /* 0x000000ffff26d224 */ /* 0x000fe200078e0a26 */
        /* <DEDUP_REMOVED lines=8> */
[----:B------:R-:W-:Y:S01]  /*9180*/  ISETP.GT.U32.AND P5, PT, R0, R41, PT ;  /* 0x000000290000720c */ /* 0x000fe20003fa4070 */
[----:B------:R-:W-:-:S04]  /*9190*/  IMAD.MOV R5, RZ, RZ, -R5 ;  /* 0x000000ffff057224 */ /* 0x000fc800078e0a05 */
[----:B------:R-:W-:Y:S01]  /*91a0*/  IMAD R45, R0, R5, R45 ;  /* 0x00000005002d7224 */ /* 0x000fe200078e022d */
[----:B------:R-:W-:-:S03]  /*91b0*/  IABS R46, R51 ;  /* 0x00000033002e7213 */ /* 0x000fc60000000000 */
[----:B------:R-:W-:-:S04]  /*91c0*/  @!P4 IMAD.IADD R42, R42, 0x1, -R0 ;  /* 0x000000012a2ac824 */ /* 0x000fc800078e0a00 */
[----:B------:R-:W-:Y:S01]  /*91d0*/  @!P5 IMAD.IADD R41, R41, 0x1, -R0 ;  /* 0x000000012929d824 */ /* 0x000fe200078e0a00 */
[----:B------:R-:W-:Y:S01]  /*91e0*/  ISETP.GT.U32.AND P5, PT, R0, R45, PT ;  /* 0x0000002d0000720c */ /* 0x000fe20003fa4070 */
[----:B------:R-:W-:Y:S01]  /*91f0*/  IMAD.HI.U32 R2, R4, R46, RZ ;  /* 0x0000002e04027227 */ /* 0x000fe200078e00ff */
[----:B------:R-:W-:Y:S02]  /*9200*/  ISETP.GT.U32.AND P4, PT, R0, R42, PT ;  /* 0x0000002a0000720c */ /* 0x000fe40003f84070 */
[----:B------:R-:W-:Y:S01]  /*9210*/  IABS R47, R56 ;  /* 0x00000038002f7213 */ /* 0x000fe20000000000 */
[----:B------:R-:W-:-:S04]  /*9220*/  IMAD.MOV R2, RZ, RZ, -R2 ;  /* 0x000000ffff027224 */ /* 0x000fc800078e0a02 */
[----:B------:R-:W-:Y:S02]  /*9230*/  IMAD R46, R0, R2, R46 ;  /* 0x00000002002e7224 */ /* 0x000fe400078e022e */
[----:B------:R-:W-:-:S04]  /*9240*/  IMAD.HI.U32 R2, R4, R47, RZ ;  /* 0x0000002f04027227 */ /* 0x000fc800078e00ff */
[--C-:B------:R-:W-:Y:S02]  /*9250*/  @!P5 IMAD.IADD R45, R45, 0x1, -R0.reuse ;  /* 0x000000012d2dd824 */ /* 0x100fe400078e0a00 */
[----:B------:R-:W-:Y:S02]  /*9260*/  @!P4 IMAD.IADD R42, R42, 0x1, -R0 ;  /* 0x000000012a2ac824 */ /* 0x000fe400078e0a00 */
[----:B------:R-:W-:Y:S01]  /*9270*/  IMAD.MOV R2, RZ, RZ, -R2 ;  /* 0x000000ffff027224 */ /* 0x000fe200078e0a02 */
[----:B------:R-:W-:Y:S02]  /*9280*/  ISETP.GT.U32.AND P5, PT, R0, R45, PT ;  /* 0x0000002d0000720c */ /* 0x000fe40003fa4070 */
[----:B---3--:R-:W-:Y:S01]  /*9290*/  IABS R48, R57 ;  /* 0x0000003900307213 */ /* 0x008fe20000000000 */
[----:B------:R-:W-:Y:S01]  /*92a0*/  @!P1 IMAD.MOV R42, RZ, RZ, -R42 ;  /* 0x000000ffff2a9224 */ /* 0x000fe200078e0a2a */
[----:B------:R-:W-:Y:S01]  /*92b0*/  ISETP.GE.AND P1, PT, R50, RZ, PT ;  /* 0x000000ff3200720c */ /* 0x000fe20003f26270 */
[----:B------:R-:W-:-:S02]  /*92c0*/  IMAD R47, R0, R2, R47 ;  /* 0x00000002002f7224 */ /* 0x000fc400078e022f */
[----:B------:R-:W-:-:S04]  /*92d0*/  IMAD.HI.U32 R2, R4, R48, RZ ;  /* 0x0000003004027227 */ /* 0x000fc800078e00ff */
[----:B------:R-:W-:Y:S02]  /*92e0*/  IMAD.MOV R2, RZ, RZ, -R2 ;  /* 0x000000ffff027224 */ /* 0x000fe400078e0a02 */
[----:B------:R-:W-:Y:S02]  /*92f0*/  @!P5 IMAD.IADD R45, R45, 0x1, -R0 ;  /* 0x000000012d2dd824 */ /* 0x000fe400078e0a00 */
[----:B------:R-:W-:Y:S02]  /*9300*/  IMAD R48, R0, R2, R48 ;  /* 0x0000000200307224 */ /* 0x000fe400078e0230 */
[----:B------:R-:W-:-:S03]  /*9310*/  @!P1 IMAD.MOV R45, RZ, RZ, -R45 ;  /* 0x000000ffff2d9224 */ /* 0x000fc600078e0a2d */
[C---:B------:R-:W-:Y:S01]  /*9320*/  ISETP.GT.U32.AND P1, PT, R0.reuse, R48, PT ;  /* 0x000000300000720c */ /* 0x040fe20003f24070 */
[----:B------:R-:W-:Y:S01]  /*9330*/  @!P6 IMAD.MOV R40, RZ, RZ, -R40 ;  /* 0x000000ffff28e224 */ /* 0x000fe200078e0a28 */
[C---:B------:R-:W-:Y:S02]  /*9340*/  ISETP.GT.U32.AND P6, PT, R0.reuse, R43, PT ;  /* 0x0000002b0000720c */ /* 0x040fe40003fc4070 */
[----:B------:R-:W-:Y:S02]  /*9350*/  ISETP.GT.U32.AND P4, PT, R0, R46, PT ;  /* 0x0000002e0000720c */ /* 0x000fe40003f84070 */
[----:B------:R-:W-:-:S07]  /*9360*/  IABS R49, R52 ;  /* 0x0000003400317213 */ /* 0x000fce0000000000 */
[--C-:B------:R-:W-:Y:S02]  /*9370*/  @!P1 IMAD.IADD R48, R48, 0x1, -R0.reuse ;  /* 0x0000000130309824 */ /* 0x100fe400078e0a00 */
[----:B------:R-:W-:Y:S01]  /*9380*/  IMAD.HI.U32 R2, R4, R49, RZ ;  /* 0x0000003104027227 */ /* 0x000fe200078e00ff */
[----:B------:R-:W-:Y:S02]  /*9390*/  IABS R50, R53 ;  /* 0x0000003500327213 */ /* 0x000fe40000000000 */
[C---:B------:R-:W-:Y:S01]  /*93a0*/  ISETP.GT.U32.AND P1, PT, R0.reuse, R48, PT ;  /* 0x000000300000720c */ /* 0x040fe20003f24070 */
[----:B------:R-:W-:Y:S01]  /*93b0*/  @!P0 IMAD.MOV R41, RZ, RZ, -R41 ;  /* 0x000000ffff298224 */ /* 0x000fe200078e0a29 */
[C---:B------:R-:W-:Y:S01]  /*93c0*/  ISETP.GT.U32.AND P0, PT, R0.reuse, R44, PT ;  /* 0x0000002c0000720c */ /* 0x040fe20003f04070 */
[----:B------:R-:W-:Y:S01]  /*93d0*/  @!P6 IMAD.IADD R43, R43, 0x1, -R0 ;  /* 0x000000012b2be824 */ /* 0x000fe200078e0a00 */
[----:B------:R-:W-:Y:S01]  /*93e0*/  ISETP.GT.U32.AND P6, PT, R0, R47, PT ;  /* 0x0000002f0000720c */ /* 0x000fe20003fc4070 */
[----:B------:R-:W-:-:S02]  /*93f0*/  IMAD.MOV R2, RZ, RZ, -R2 ;  /* 0x000000ffff027224 */ /* 0x000fc400078e0a02 */
[----:B------:R-:W-:-:S04]  /*9400*/  IMAD.HI.U32 R5, R4, R50, RZ ;  /* 0x0000003204057227 */ /* 0x000fc800078e00ff */
[----:B------:R-:W-:Y:S02]  /*9410*/  IMAD R49, R0, R2, R49 ;  /* 0x0000000200317224 */ /* 0x000fe400078e0231 */
[----:B------:R-:W-:Y:S02]  /*9420*/  IMAD.MOV R2, RZ, RZ, -R5 ;  /* 0x000000ffff027224 */ /* 0x000fe400078e0a05 */
[----:B------:R-:W-:Y:S02]  /*9430*/  @!P4 IMAD.IADD R46, R46, 0x1, -R0 ;  /* 0x000000012e2ec824 */ /* 0x000fe400078e0a00 */
[----:B------:R-:W-:Y:S02]  /*9440*/  IMAD R50, R0, R2, R50 ;  /* 0x0000000200327224 */ /* 0x000fe400078e0232 */
[--C-:B------:R-:W-:Y:S01]  /*9450*/  @!P0 IMAD.IADD R44, R44, 0x1, -R0.reuse ;  /* 0x000000012c2c8824 */ /* 0x100fe200078e0a00 */
[----:B------:R-:W-:Y:S01]  /*9460*/  ISETP.GT.U32.AND P4, PT, R0, R46, PT ;  /* 0x0000002e0000720c */ /* 0x000fe20003f84070 */
[----:B------:R-:W-:-:S02]  /*9470*/  @!P6 IMAD.IADD R47, R47, 0x1, -R0 ;  /* 0x000000012f2fe824 */ /* 0x000fc400078e0a00 */
[----:B------:R-:W-:Y:S01]  /*9480*/  @!P1 IMAD.IADD R48, R48, 0x1, -R0 ;  /* 0x0000000130309824 */ /* 0x000fe200078e0a00 */
[C---:B------:R-:W-:Y:S01]  /*9490*/  ISETP.GT.U32.AND P1, PT, R0.reuse, R50, PT ;  /* 0x000000320000720c */ /* 0x040fe20003f24070 */
[----:B------:R-:W-:Y:S01]  /*94a0*/  @!P3 IMAD.MOV R43, RZ, RZ, -R43 ;  /* 0x000000ffff2bb224 */ /* 0x000fe200078e0a2b */
[----:B------:R-:W-:Y:S01]  /*94b0*/  ISETP.GE.AND P3, PT, R51, RZ, PT ;  /* 0x000000ff3300720c */ /* 0x000fe20003f66270 */
[----:B------:R-:W-:Y:S01]  /*94c0*/  @!P2 IMAD.MOV R44, RZ, RZ, -R44 ;  /* 0x000000ffff2ca224 */ /* 0x000fe200078e0a2c */
[----:B------:R-:W-:Y:S02]  /*94d0*/  ISETP.GT.U32.AND P2, PT, R0, R47, PT ;  /* 0x0000002f0000720c */ /* 0x000fe40003f44070 */
[----:B------:R-:W-:Y:S02]  /*94e0*/  ISETP.GE.AND P0, PT, R56, RZ, PT ;  /* 0x000000ff3800720c */ /* 0x000fe40003f06270 */
[----:B------:R-:W-:Y:S01]  /*94f0*/  ISETP.GE.AND P5, PT, R57, RZ, PT ;  /* 0x000000ff3900720c */ /* 0x000fe20003fa6270 */
[----:B------:R-:W-:Y:S01]  /*9500*/  @!P4 IMAD.IADD R46, R46, 0x1, -R0 ;  /* 0x000000012e2ec824 */ /* 0x000fe200078e0a00 */
[----:B------:R-:W-:-:S03]  /*9510*/  ISETP.GE.AND P4, PT, R53, RZ, PT ;  /* 0x000000ff3500720c */ /* 0x000fc60003f86270 */
[----:B------:R-:W-:Y:S02]  /*9520*/  @!P1 IMAD.IADD R50, R50, 0x1, -R0 ;  /* 0x0000000132329824 */ /* 0x000fe400078e0a00 */
[----:B------:R-:W-:Y:S02]  /*9530*/  @!P3 IMAD.MOV R46, RZ, RZ, -R46 ;  /* 0x000000ffff2eb224 */ /* 0x000fe400078e0a2e */
[----:B------:R-:W-:Y:S01]  /*9540*/  @!P2 IMAD.IADD R47, R47, 0x1, -R0 ;  /* 0x000000012f2fa824 */ /* 0x000fe200078e0a00 */
[----:B------:R-:W-:Y:S02]  /*9550*/  ISETP.GT.U32.AND P1, PT, R0, R50, PT ;  /* 0x000000320000720c */ /* 0x000fe40003f24070 */
[----:B------:R-:W-:Y:S01]  /*9560*/  ISETP.GE.AND P6, PT, R52, RZ, PT ;  /* 0x000000ff3400720c */ /* 0x000fe20003fc6270 */
[----:B------:R-:W-:Y:S01]  /*9570*/  @!P0 IMAD.MOV R47, RZ, RZ, -R47 ;  /* 0x000000ffff2f8224 */ /* 0x000fe200078e0a2f */
[----:B------:R-:W-:Y:S01]  /*9580*/  ISETP.GT.U32.AND P0, PT, R0, R49, PT ;  /* 0x000000310000720c */ /* 0x000fe20003f04070 */
[----:B------:R-:W-:-:S08]  /*9590*/  @!P5 IMAD.MOV R48, RZ, RZ, -R48 ;  /* 0x000000ffff30d224 */ /* 0x000fd000078e0a30 */
[----:B------:R-:W-:-:S04]  /*95a0*/  @!P1 IMAD.IADD R50, R50, 0x1, -R0 ;  /* 0x0000000132329824 */ /* 0x000fc800078e0a00 */
[----:B------:R-:W-:Y:S01]  /*95b0*/  @!P0 IMAD.IADD R49, R49, 0x1, -R0 ;  /* 0x0000000131318824 */ /* 0x000fe200078e0a00 */
[----:B--2---:R-:W-:-:S05]  /*95c0*/  IABS R51, R54 ;  /* 0x0000003600337213 */ /* 0x004fca0000000000 */
[----:B------:R-:W-:-:S04]  /*95d0*/  IMAD.HI.U32 R6, R4, R51, RZ ;  /* 0x0000003304067227 */ /* 0x000fc800078e00ff */
[----:B------:R-:W-:Y:S01]  /*95e0*/  IMAD.MOV R5, RZ, RZ, -R6 ;  /* 0x000000ffff057224 */ /* 0x000fe200078e0a06 */
[----:B------:R-:W-:-:S03]  /*95f0*/  ISETP.GE.AND P3, PT, R54, RZ, PT ;  /* 0x000000ff3600720c */ /* 0x000fc60003f66270 */
[----:B------:R-:W-:-:S05]  /*9600*/  IMAD R51, R0, R5, R51 ;  /* 0x0000000500337224 */ /* 0x000fca00078e0233 */
[C---:B------:R-:W-:Y:S02]  /*9610*/  ISETP.GT.U32.AND P5, PT, R0.reuse, R51, PT ;  /* 0x000000330000720c */ /* 0x040fe40003fa4070 */
[----:B------:R-:W-:-:S11]  /*9620*/  ISETP.GT.U32.AND P0, PT, R0, R49, PT ;  /* 0x000000310000720c */ /* 0x000fd60003f04070 */
[--C-:B------:R-:W-:Y:S02]  /*9630*/  @!P5 IMAD.IADD R51, R51, 0x1, -R0.reuse ;  /* 0x000000013333d824 */ /* 0x100fe400078e0a00 */
[----:B------:R-:W-:Y:S01]  /*9640*/  @!P0 IMAD.IADD R49, R49, 0x1, -R0 ;  /* 0x0000000131318824 */ /* 0x000fe200078e0a00 */
[----:B----4-:R-:W-:Y:S02]  /*9650*/  IABS R53, R61 ;  /* 0x0000003d00357213 */ /* 0x010fe40000000000 */
[----:B------:R-:W-:-:S03]  /*9660*/  IABS R54, R11 ;  /* 0x0000000b00367213 */ /* 0x000fc60000000000 */
[----:B------:R-:W-:Y:S01]  /*9670*/  IMAD.HI.U32 R2, R4, R53, RZ ;  /* 0x0000003504027227 */ /* 0x000fe200078e00ff */
[----:B------:R-:W-:-:S03]  /*9680*/  IABS R52, R55 ;  /* 0x0000003700347213 */ /* 0x000fc60000000000 */
[----:B------:R-:W-:-:S04]  /*9690*/  IMAD.HI.U32 R5, R4, R54, RZ ;  /* 0x0000003604057227 */ /* 0x000fc800078e00ff */
[----:B------:R-:W-:Y:S02]  /*96a0*/  IMAD.MOV R2, RZ, RZ, -R2 ;  /* 0x000000ffff027224 */ /* 0x000fe400078e0a02 */
[----:B------:R-:W-:Y:S02]  /*96b0*/  IMAD.MOV R5, RZ, RZ, -R5 ;  /* 0x000000ffff057224 */ /* 0x000fe400078e0a05 */
[----:B------:R-:W-:Y:S02]  /*96c0*/  IMAD R53, R0, R2, R53 ;  /* 0x0000000200357224 */ /* 0x000fe400078e0235 */
[----:B------:R-:W-:Y:S01]  /*96d0*/  IMAD.HI.U32 R7, R4, R52, RZ ;  /* 0x0000003404077227 */ /* 0x000fe200078e00ff */
[----:B------:R-:W-:Y:S02]  /*96e0*/  ISETP.GE.AND P2, PT, R55, RZ, PT ;  /* 0x000000ff3700720c */ /* 0x000fe40003f46270 */
[----:B------:R-:W-:Y:S01]  /*96f0*/  IABS R55, R13 ;  /* 0x0000000d00377213 */ /* 0x000fe20000000000 */
[C---:B------:R-:W-:Y:S01]  /*9700*/  IMAD R54, R0.reuse, R5, R54 ;  /* 0x0000000500367224 */ /* 0x040fe200078e0236 */
[----:B------:R-:W-:Y:S01]  /*9710*/  ISETP.GT.U32.AND P1, PT, R0, R53, PT ;  /* 0x000000350000720c */ /* 0x000fe20003f24070 */
[----:B------:R-:W-:Y:S01]  /*9720*/  IMAD.MOV R6, RZ, RZ, -R7 ;  /* 0x000000ffff067224 */ /* 0x000fe200078e0a07 */
[----:B------:R-:W-:-:S02]  /*9730*/  IABS R56, R10 ;  /* 0x0000000a00387213 */ /* 0x000fc40000000000 */
[C---:B------:R-:W-:Y:S01]  /*9740*/  ISETP.GT.U32.AND P5, PT, R0.reuse, R54, PT ;  /* 0x000000360000720c */ /* 0x040fe20003fa4070 */
[----:B------:R-:W-:Y:S02]  /*9750*/  IMAD R52, R0, R6, R52 ;  /* 0x0000000600347224 */ /* 0x000fe400078e0234 */
[----:B------:R-:W-:-:S04]  /*9760*/  IMAD.HI.U32 R6, R4, R55, RZ ;  /* 0x0000003704067227 */ /* 0x000fc800078e00ff */
[----:B------:R-:W-:Y:S02]  /*9770*/  IMAD.MOV R2, RZ, RZ, -R6 ;  /* 0x000000ffff027224 */ /* 0x000fe400078e0a06 */
[----:B------:R-:W-:Y:S01]  /*9780*/  IMAD.HI.U32 R5, R4, R56, RZ ;  /* 0x0000003804057227 */ /* 0x000fe200078e00ff */
[----:B------:R-:W-:-:S03]  /*9790*/  IABS R57, R9 ;  /* 0x0000000900397213 */ /* 0x000fc60000000000 */
[----:B------:R-:W-:Y:S02]  /*97a0*/  IMAD R55, R0, R2, R55 ;  /* 0x0000000200377224 */ /* 0x000fe400078e0237 */
[--C-:B------:R-:W-:Y:S02]  /*97b0*/  @!P1 IMAD.IADD R53, R53, 0x1, -R0.reuse ;  /* 0x0000000135359824 */ /* 0x100fe400078e0a00 */
[----:B------:R-:W-:Y:S02]  /*97c0*/  IMAD.MOV R2, RZ, RZ, -R5 ;  /* 0x000000ffff027224 */ /* 0x000fe400078e0a05 */
[----:B------:R-:W-:Y:S01]  /*97d0*/  @!P5 IMAD.IADD R54, R54, 0x1, -R0 ;  /* 0x000000013636d824 */ /* 0x000fe200078e0a00 */
[C---:B------:R-:W-:Y:S01]  /*97e0*/  ISETP.GT.U32.AND P5, PT, R0.reuse, R53, PT ;  /* 0x000000350000720c */ /* 0x040fe20003fa4070 */
[----:B------:R-:W-:Y:S02]  /*97f0*/  IMAD R56, R0, R2, R56 ;  /* 0x0000000200387224 */ /* 0x000fe400078e0238 */
[----:B------:R-:W-:Y:S01]  /*9800*/  IMAD.HI.U32 R2, R4, R57, RZ ;  /* 0x0000003904027227 */ /* 0x000fe200078e00ff */
[----:B------:R-:W-:-:S03]  /*9810*/  ISETP.GT.U32.AND P0, PT, R0, R52, PT ;  /* 0x000000340000720c */ /* 0x000fc60003f04070 */
[----:B------:R-:W-:Y:S01]  /*9820*/  IMAD.MOV R2, RZ, RZ, -R2 ;  /* 0x000000ffff027224 */ /* 0x000fe200078e0a02 */
[----:B------:R-:W-:-:S03]  /*9830*/  IABS R7, R8 ;  /* 0x0000000800077213 */ /* 0x000fc60000000000 */
[C---:B------:R-:W-:Y:S02]  /*9840*/  IMAD R57, R0.reuse, R2, R57 ;  /* 0x0000000200397224 */ /* 0x040fe400078e0239 */
[----:B------:R-:W-:Y:S01]  /*9850*/  @!P6 IMAD.MOV R49, RZ, RZ, -R49 ;  /* 0x000000ffff31e224 */ /* 0x000fe200078e0a31 */
[C---:B------:R-:W-:Y:S01]  /*9860*/  ISETP.GT.U32.AND P6, PT, R0.reuse, R54, PT ;  /* 0x000000360000720c */ /* 0x040fe20003fc4070 */
[----:B------:R-:W-:Y:S01]  /*9870*/  @!P5 IMAD.IADD R53, R53, 0x1, -R0 ;  /* 0x000000013535d824 */ /* 0x000fe200078e0a00 */
[----:B------:R-:W-:Y:S01]  /*9880*/  ISETP.GT.U32.AND P5, PT, R0, R57, PT ;  /* 0x000000390000720c */ /* 0x000fe20003fa4070 */
[----:B------:R-:W-:-:S04]  /*9890*/  IMAD.HI.U32 R5, R4, R7, RZ ;  /* 0x0000000704057227 */ /* 0x000fc800078e00ff */
[----:B------:R-:W-:Y:S02]  /*98a0*/  @!P0 IMAD.IADD R52, R52, 0x1, -R0 ;  /* 0x0000000134348824 */ /* 0x000fe400078e0a00 */
[----:B------:R-:W-:-:S03]  /*98b0*/  IMAD.MOV R5, RZ, RZ, -R5 ;  /* 0x000000ffff057224 */ /* 0x000fc600078e0a05 */
[C---:B------:R-:W-:Y:S01]  /*98c0*/  ISETP.GT.U32.AND P1, PT, R0.reuse, R52, PT ;  /* 0x000000340000720c */ /* 0x040fe20003f24070 */
[----:B------:R-:W-:Y:S01]  /*98d0*/  IMAD R7, R0, R5, R7 ;  /* 0x0000000500077224 */ /* 0x000fe200078e0207 */
[----:B------:R-:W-:Y:S01]  /*98e0*/  IABS R5, R3 ;  /* 0x0000000300057213 */ /* 0x000fe20000000000 */
[--C-:B------:R-:W-:Y:S01]  /*98f0*/  @!P6 IMAD.IADD R54, R54, 0x1, -R0.reuse ;  /* 0x000000013636e824 */ /* 0x100fe200078e0a00 */
[----:B------:R-:W-:Y:S01]  /*9900*/  ISETP.GE.AND P6, PT, R61, RZ, PT ;  /* 0x000000ff3d00720c */ /* 0x000fe20003fc6270 */
[----:B------:R-:W-:Y:S01]  /*9910*/  @!P5 IMAD.IADD R57, R57, 0x1, -R0 ;  /* 0x000000013939d824 */ /* 0x000fe200078e0a00 */
[----:B------:R-:W-:Y:S01]  /*9920*/  ISETP.GE.AND P5, PT, R11, RZ, PT ;  /* 0x000000ff0b00720c */ /* 0x000fe20003fa6270 */
[----:B------:R-:W-:Y:S01]  /*9930*/  IMAD.HI.U32 R61, R4, R5, RZ ;  /* 0x00000005043d7227 */ /* 0x000fe200078e00ff */
[----:B------:R-:W-:Y:S02]  /*9940*/  ISETP.GT.U32.AND P0, PT, R0, R51, PT ;  /* 0x000000330000720c */ /* 0x000fe40003f04070 */
[----:B------:R-:W-:Y:S01]  /*9950*/  IABS R6, R60 ;  /* 0x0000003c00067213 */ /* 0x000fe20000000000 */
[----:B------:R-:W-:-:S02]  /*9960*/  IMAD.MOV R11, RZ, RZ, -R61 ;  /* 0x000000ffff0b7224 */ /* 0x000fc400078e0a3d */
[----:B------:R-:W-:Y:S01]  /*9970*/  @!P1 IMAD.IADD R52, R52, 0x1, -R0 ;  /* 0x0000000134349824 */ /* 0x000fe200078e0a00 */
[----:B------:R-:W-:Y:S01]  /*9980*/  ISETP.GT.U32.AND P1, PT, R0, R56, PT ;  /* 0x000000380000720c */ /* 0x000fe20003f24070 */
[----:B------:R-:W-:-:S04]  /*9990*/  IMAD.HI.U32 R2, R4, R6, RZ ;  /* 0x0000000604027227 */ /* 0x000fc800078e00ff */
[C---:B------:R-:W-:Y:S02]  /*99a0*/  IMAD R5, R0.reuse, R11, R5 ;  /* 0x0000000b00057224 */ /* 0x040fe400078e0205 */
[----:B------:R-:W-:Y:S02]  /*99b0*/  IMAD.MOV R2, RZ, RZ, -R2 ;  /* 0x000000ffff027224 */ /* 0x000fe400078e0a02 */
[----:B------:R-:W-:Y:S01]  /*99c0*/  @!P5 IMAD.MOV R54, RZ, RZ, -R54 ;  /* 0x000000ffff36d224 */ /* 0x000fe200078e0a36 */
[C---:B------:R-:W-:Y:S01]  /*99d0*/  ISETP.GT.U32.AND P5, PT, R0.reuse, R5, PT ;  /* 0x000000050000720c */ /* 0x040fe20003fa4070 */
[----:B------:R-:W-:Y:S01]  /*99e0*/  @!P0 IMAD.IADD R51, R51, 0x1, -R0 ;  /* 0x0000000133338824 */ /* 0x000fe200078e0a00 */
[C---:B------:R-:W-:Y:S01]  /*99f0*/  ISETP.GT.U32.AND P0, PT, R0.reuse, R55, PT ;  /* 0x000000370000720c */ /* 0x040fe20003f04070 */
[----:B------:R-:W-:Y:S02]  /*9a00*/  IMAD R6, R0, R2, R6 ;  /* 0x0000000200067224 */ /* 0x000fe400078e0206 */
[----:B------:R-:W-:-:S03]  /*9a10*/  @!P1 IMAD.IADD R56, R56, 0x1, -R0 ;  /* 0x0000000138389824 */ /* 0x000fc600078e0a00 */
[----:B------:R-:W-:Y:S02]  /*9a20*/  ISETP.GT.U32.AND P1, PT, R0, R6, PT ;  /* 0x000000060000720c */ /* 0x000fe40003f24070 */
[----:B------:R-:W-:Y:S02]  /*9a30*/  IABS R12, R59 ;  /* 0x0000003b000c7213 */ /* 0x000fe40000000000 */
[----:B------:R-:W-:Y:S01]  /*9a40*/  IABS R2, R58 ;  /* 0x0000003a00027213 */ /* 0x000fe20000000000 */
[--C-:B------:R-:W-:Y:S01]  /*9a50*/  @!P5 IMAD.IADD R5, R5, 0x1, -R0.reuse ;  /* 0x000000010505d824 */ /* 0x100fe200078e0a00 */
[----:B------:R-:W-:Y:S01]  /*9a60*/  ISETP.GE.AND P5, PT, R60, RZ, PT ;  /* 0x000000ff3c00720c */ /* 0x000fe20003fa6270 */
[----:B------:R-:W-:Y:S01]  /*9a70*/  @!P0 IMAD.IADD R55, R55, 0x1, -R0 ;  /* 0x0000000137378824 */ /* 0x000fe200078e0a00 */
[C---:B------:R-:W-:Y:S01]  /*9a80*/  ISETP.GT.U32.AND P0, PT, R0.reuse, R7, PT ;  /* 0x000000070000720c */ /* 0x040fe20003f04070 */
[----:B------:R-:W0:Y:S01]  /*9a90*/  S2R R60, SR_TID.X ;  /* 0x00000000003c7919 */ /* 0x000e220000002100 */
[----:B------:R-:W-:Y:S01]  /*9aa0*/  @!P3 IMAD.MOV R51, RZ, RZ, -R51 ;  /* 0x000000ffff33b224 */ /* 0x000fe200078e0a33 */
[----:B------:R-:W-:Y:S01]  /*9ab0*/  ISETP.GT.U32.AND P3, PT, R0, R56, PT ;  /* 0x000000380000720c */ /* 0x000fe20003f64070 */
[----:B------:R-:W-:-:S02]  /*9ac0*/  IMAD.MOV.U32 R61, RZ, RZ, R12 ;  /* 0x000000ffff3d7224 */ /* 0x000fc400078e000c */
[----:B------:R-:W-:-:S04]  /*9ad0*/  IMAD.HI.U32 R12, R4, R2, RZ ;  /* 0x00000002040c7227 */ /* 0x000fc800078e00ff */
[----:B------:R-:W-:Y:S01]  /*9ae0*/  @!P1 IMAD.IADD R6, R6, 0x1, -R0 ;  /* 0x0000000106069824 */ /* 0x000fe200078e0a00 */
[----:B------:R-:W-:Y:S01]  /*9af0*/  ISETP.GT.U32.AND P1, PT, R0, R55, PT ;  /* 0x000000370000720c */ /* 0x000fe20003f24070 */
[----:B------:R-:W-:-:S04]  /*9b00*/  IMAD.HI.U32 R11, R4, R61, RZ ;  /* 0x0000003d040b7227 */ /* 0x000fc800078e00ff */
[----:B------:R-:W-:Y:S02]  /*9b10*/  IMAD.MOV R4, RZ, RZ, -R12 ;  /* 0x000000ffff047224 */ /* 0x000fe400078e0a0c */
[----:B------:R-:W-:Y:S01]  /*9b20*/  @!P0 IMAD.IADD R7, R7, 0x1, -R0 ;  /* 0x0000000107078824 */ /* 0x000fe200078e0a00 */
[----:B------:R-:W2:Y:S01]  /*9b30*/  LDL.LU R12, [R1+0x2c] ;  /* 0x00002c00010c7983 */ /* 0x000ea20000300800 */
[----:B------:R-:W-:Y:S02]  /*9b40*/  IMAD R4, R0, R4, R2 ;  /* 0x0000000400047224 */ /* 0x000fe400078e0202 */
[--C-:B------:R-:W-:Y:S02]  /*9b50*/  @!P3 IMAD.IADD R56, R56, 0x1, -R0.reuse ;  /* 0x000000013838b824 */ /* 0x100fe400078e0a00 */
[----:B------:R-:W-:Y:S01]  /*9b60*/  @!P6 IMAD.MOV R53, RZ, RZ, -R53 ;  /* 0x000000ffff35e224 */ /* 0x000fe200078e0a35 */
[C---:B------:R-:W-:Y:S02]  /*9b70*/  ISETP.GT.U32.AND P3, PT, R0.reuse, R4, PT ;  /* 0x000000040000720c */ /* 0x040fe40003f64070 */
[----:B------:R-:W-:Y:S01]  /*9b80*/  ISETP.GT.U32.AND P6, PT, R0, R7, PT ;  /* 0x000000070000720c */ /* 0x000fe20003fc4070 */
[----:B------:R-:W-:Y:S01]  /*9b90*/  @!P1 IMAD.IADD R55, R55, 0x1, -R0 ;  /* 0x0000000137379824 */ /* 0x000fe200078e0a00 */
[----:B------:R-:W-:Y:S01]  /*9ba0*/  ISETP.GE.AND P0, PT, R13, RZ, PT ;  /* 0x000000ff0d00720c */ /* 0x000fe20003f06270 */
[----:B------:R-:W-:Y:S01]  /*9bb0*/  @!P2 IMAD.MOV R52, RZ, RZ, -R52 ;  /* 0x000000ffff34a224 */ /* 0x000fe200078e0a34 */
[----:B------:R-:W-:-:S02]  /*9bc0*/  ISETP.GE.AND P1, PT, R10, RZ, PT ;  /* 0x000000ff0a00720c */ /* 0x000fc40003f26270 */
[----:B------:R-:W-:Y:S01]  /*9bd0*/  ISETP.GT.U32.AND P2, PT, R0, R57, PT ;  /* 0x000000390000720c */ /* 0x000fe20003f44070 */
[----:B------:R-:W-:-:S04]  /*9be0*/  IMAD.MOV R2, RZ, RZ, -R11 ;  /* 0x000000ffff027224 */ /* 0x000fc800078e0a0b */
[--C-:B------:R-:W-:Y:S01]  /*9bf0*/  @!P3 IMAD.IADD R4, R4, 0x1, -R0.reuse ;  /* 0x000000010404b824 */ /* 0x100fe200078e0a00 */
[----:B------:R-:W-:Y:S01]  /*9c00*/  ISETP.GE.AND P3, PT, R3, RZ, PT ;  /* 0x000000ff0300720c */ /* 0x000fe20003f66270 */
[----:B------:R-:W-:Y:S01]  /*9c10*/  @!P6 IMAD.IADD R7, R7, 0x1, -R0 ;  /* 0x000000010707e824 */ /* 0x000fe200078e0a00 */
[----:B------:R-:W-:Y:S01]  /*9c20*/  ISETP.GE.AND P6, PT, R8, RZ, PT ;  /* 0x000000ff0800720c */ /* 0x000fe20003fc6270 */
[----:B------:R-:W-:Y:S01]  /*9c30*/  @!P0 IMAD.MOV R55, RZ, RZ, -R55 ;  /* 0x000000ffff378224 */ /* 0x000fe200078e0a37 */
[C---:B0-----:R-:W-:Y:S01]  /*9c40*/  LOP3.LUT R3, R60.reuse, 0x7, RZ, 0xc0, !PT ;  /* 0x000000073c037812 */ /* 0x041fe200078ec0ff */
[----:B------:R-:W-:Y:S01]  /*9c50*/  IMAD.SHL.U32 R8, R60, 0x8, RZ ;  /* 0x000000083c087824 */ /* 0x000fe200078e00ff */
[C---:B------:R-:W-:Y:S01]  /*9c60*/  ISETP.GT.U32.AND P0, PT, R0.reuse, R5, PT ;  /* 0x000000050000720c */ /* 0x040fe20003f04070 */
[----:B------:R-:W-:Y:S01]  /*9c70*/  @!P1 IMAD.MOV R56, RZ, RZ, -R56 ;  /* 0x000000ffff389224 */ /* 0x000fe200078e0a38 */
[C---:B------:R-:W-:Y:S01]  /*9c80*/  ISETP.GT.U32.AND P1, PT, R0.reuse, R4, PT ;  /* 0x000000040000720c */ /* 0x040fe20003f24070 */
[----:B------:R-:W-:Y:S01]  /*9c90*/  IMAD R2, R0, R2, R61 ;  /* 0x0000000200027224 */ /* 0x000fe200078e023d */
[----:B------:R-:W3:Y:S01]  /*9ca0*/  LDL.LU R11, [R1+0x28] ;  /* 0x00002800010b7983 */ /* 0x000ee20000300800 */
[----:B------:R-:W-:Y:S01]  /*9cb0*/  @!P2 IMAD.IADD R57, R57, 0x1, -R0 ;  /* 0x000000013939a824 */ /* 0x000fe200078e0a00 */
[----:B------:R-:W-:Y:S01]  /*9cc0*/  ISETP.GE.AND P2, PT, R9, RZ, PT ;  /* 0x000000ff0900720c */ /* 0x000fe20003f46270 */
[----:B------:R-:W-:Y:S01]  /*9cd0*/  IMAD.SHL.U32 R13, R60, 0x2, RZ ;  /* 0x000000023c0d7824 */ /* 0x000fe200078e00ff */
[----:B------:R-:W-:Y:S01]  /*9ce0*/  LOP3.LUT R9, R8, 0x30, RZ, 0xc0, !PT ;  /* 0x0000003008097812 */ /* 0x000fe200078ec0ff */
[----:B------:R-:W-:Y:S01]  /*9cf0*/  IMAD R61, R3, 0x210, RZ ;  /* 0x00000210033d7824 */ /* 0x000fe200078e02ff */
[----:B------:R-:W4:Y:S01]  /*9d00*/  LDL.LU R10, [R1+0x20] ;  /* 0x00002000010a7983 */ /* 0x000f220000300800 */
[----:B------:R-:W-:-:S02]  /*9d10*/  IMAD.SHL.U32 R8, R60, 0x100, RZ ;  /* 0x000001003c087824 */ /* 0x000fc400078e00ff */
[----:B------:R-:W-:Y:S01]  /*9d20*/  IMAD R3, R3, 0x40, R9 ;  /* 0x0000004003037824 */ /* 0x000fe200078e0209 */
[--C-:B------:R-:W-:Y:S01]  /*9d30*/  LOP3.LUT R61, R61, 0x10, R13.reuse, 0x78, !PT ;  /* 0x000000103d3d7812 */ /* 0x100fe200078e780d */
[----:B------:R-:W-:Y:S01]  /*9d40*/  @!P0 IMAD.IADD R5, R5, 0x1, -R0 ;  /* 0x0000000105058824 */ /* 0x000fe200078e0a00 */
[----:B------:R-:W2:Y:S02]  /*9d50*/  LDL.LU R9, [R1+0x1c] ;  /* 0x00001c0001097983 */ /* 0x000ea40000300800 */
[----:B------:R-:W-:Y:S01]  /*9d60*/  LOP3.LUT R61, R61, 0x1000, R8, 0xf8, !PT ;  /* 0x000010003d3d7812 */ /* 0x000fe200078ef808 */
[----:B------:R-:W-:Y:S01]  /*9d70*/  @!P1 IMAD.IADD R4, R4, 0x1, -R0 ;  /* 0x0000000104049824 */ /* 0x000fe200078e0a00 */
[----:B------:R-:W-:Y:S01]  /*9d80*/  ISETP.GE.AND P0, PT, R58, RZ, PT ;  /* 0x000000ff3a00720c */ /* 0x000fe20003f06270 */
[----:B------:R-:W2:Y:S01]  /*9d90*/  LDL.LU R8, [R1+0x10] ;  /* 0x0000100001087983 */ /* 0x000ea20000300800 */
[----:B------:R-:W-:Y:S02]  /*9da0*/  LOP3.LUT R3, R3, 0x30, R13, 0x78, !PT ;  /* 0x0000003003037812 */ /* 0x000fe400078e780d */
[----:B------:R-:W-:Y:S01]  /*9db0*/  ISETP.GE.AND P1, PT, R59, RZ, PT ;  /* 0x000000ff3b00720c */ /* 0x000fe20003f26270 */
[----:B------:R-:W2:Y:S04]  /*9dc0*/  LDL.LU R58, [R1+0xc] ;  /* 0x00000c00013a7983 */ /* 0x000ea80000300800 */
[----:B------:R-:W2:Y:S04]  /*9dd0*/  LDL.LU R59, [R1+0x8] ;  /* 0x00000800013b7983 */ /* 0x000ea80000300800 */
[----:B------:R0:W-:Y:S04]  /*9de0*/  STL [R1+0x1f68], R61 ;  /* 0x001f683d01007387 */ /* 0x0001e80000100800 */
[----:B0-----:R-:W2:Y:S04]  /*9df0*/  LDL.LU R61, [R1] ;  /* 0x00000000013d7983 */ /* 0x001ea80000300800 */
[----:B------:R-:W2:Y:S04]  /*9e00*/  LDL.LU R13, [R1+0x200c] ;  /* 0x00200c00010d7983 */ /* 0x000ea80000300800 */
[----:B------:R-:W2:Y:S01]  /*9e10*/  LDL.LU R3, [R1+0x2008] ;  /* 0x0020080001037983 */ /* 0x000ea20000300800 */
[----:B------:R-:W-:Y:S01]  /*9e20*/  @!P4 IMAD.MOV R50, RZ, RZ, -R50 ;  /* 0x000000ffff32c224 */ /* 0x000fe200078e0a32 */
[----:B------:R-:W-:-:S13]  /*9e30*/  ISETP.GT.U32.AND P4, PT, R0, R6, PT ;  /* 0x000000060000720c */ /* 0x000fda0003f84070 */
[----:B------:R-:W-:Y:S01]  /*9e40*/  @!P4 IMAD.IADD R6, R6, 0x1, -R0 ;  /* 0x000000010606c824 */ /* 0x000fe200078e0a00 */
[----:B------:R-:W-:Y:S02]  /*9e50*/  ISETP.GT.U32.AND P4, PT, R0, R2, PT ;  /* 0x000000020000720c */ /* 0x000fe40003f84070 */
[----:B------:R-:W-:-:S11]  /*9e60*/  LOP3.LUT R60, R60, 0x1f, RZ, 0xc0, !PT ;  /* 0x0000001f3c3c7812 */ /* 0x000fd600078ec0ff */
[----:B------:R-:W-:-:S05]  /*9e70*/  @!P4 IMAD.IADD R2, R2, 0x1, -R0 ;  /* 0x000000010202c824 */ /* 0x000fca00078e0a00 */
[----:B------:R-:W-:Y:S01]  /*9e80*/  ISETP.GT.U32.AND P4, PT, R0, R2, PT ;  /* 0x000000020000720c */ /* 0x000fe20003f84070 */
[----:B------:R-:W-:Y:S02]  /*9e90*/  IMAD R60, R60, UR7, RZ ;  /* 0x000000073c3c7c24 */ /* 0x000fe4000f8e02ff */
[----:B------:R-:W-:-:S10]  /*9ea0*/  @!P2 IMAD.MOV R57, RZ, RZ, -R57 ;  /* 0x000000ffff39a224 */ /* 0x000fd400078e0a39 */
[----:B------:R-:W-:Y:S01]  /*9eb0*/  @!P4 IMAD.IADD R2, R2, 0x1, -R0 ;  /* 0x000000010202c824 */ /* 0x000fe200078e0a00 */
[----:B------:R-:W-:-:S05]  /*9ec0*/  LEA R0, P4, R60, UR10, 0x1 ;  /* 0x0000000a3c007c11 */ /* 0x000fca000f8808ff */
[----:B------:R0:W-:Y:S04]  /*9ed0*/  STL [R1+0x1f74], R0 ;  /* 0x001f740001007387 */ /* 0x0001e80000100800 */
[----:B0-----:R-:W4:Y:S01]  /*9ee0*/  LDL.LU R0, [R1+0x4] ;  /* 0x0000040001007983 */ /* 0x001f220000300800 */
[----:B--2---:R-:W-:Y:S02]  /*9ef0*/  ISETP.NE.AND P2, PT, R3, RZ, PT ;  /* 0x000000ff0300720c */ /* 0x004fe40003f45270 */
[----:B------:R-:W-:-:S04]  /*9f00*/  LOP3.LUT R3, RZ, R3, RZ, 0x33, !PT ;  /* 0x00000003ff037212 */ /* 0x000fc800078e33ff */
[C---:B------:R-:W-:Y:S02]  /*9f10*/  SEL R12, R3.reuse, R12, !P2 ;  /* 0x0000000c030c7207 */ /* 0x040fe40005000000 */
[C---:B---3--:R-:W-:Y:S02]  /*9f20*/  SEL R11, R3.reuse, R11, !P2 ;  /* 0x0000000b030b7207 */ /* 0x048fe40005000000 */
[C---:B----4-:R-:W-:Y:S01]  /*9f30*/  SEL R10, R3.reuse, R10, !P2 ;  /* 0x0000000a030a7207 */ /* 0x050fe20005000000 */
[----:B------:R0:W-:Y:S01]  /*9f40*/  STL [R1+0xb4], R12 ;  /* 0x0000b40c01007387 */ /* 0x0001e20000100800 */
[C---:B------:R-:W-:Y:S02]  /*9f50*/  SEL R9, R3.reuse, R9, !P2 ;  /* 0x0000000903097207 */ /* 0x040fe40005000000 */
[C---:B------:R-:W-:Y:S02]  /*9f60*/  SEL R8, R3.reuse, R8, !P2 ;  /* 0x0000000803087207 */ /* 0x040fe40005000000 */
[C---:B------:R-:W-:Y:S01]  /*9f70*/  SEL R58, R3.reuse, R58, !P2 ;  /* 0x0000003a033a7207 */ /* 0x040fe20005000000 */
[----:B0-----:R-:W2:Y:S04]  /*9f80*/  LDL.LU R12, [R1+0x2004] ;  /* 0x00200400010c7983 */ /* 0x001ea80000300800 */
[----:B------:R0:W-:Y:S01]  /*9f90*/  STL [R1+0x134], R11 ;  /* 0x0001340b01007387 */ /* 0x0001e20000100800 */
[----:B------:R-:W-:-:S03]  /*9fa0*/  SEL R59, R3, R59, !P2 ;  /* 0x0000003b033b7207 */ /* 0x000fc60005000000 */
[----:B0-----:R-:W3:Y:S04]  /*9fb0*/  LDL.LU R11, [R1+0x2000] ;  /* 0x00200000010b7983 */ /* 0x001ee80000300800 */
[----:B------:R0:W-:Y:S04]  /*9fc0*/  STL [R1+0x12c], R10 ;  /* 0x00012c0a01007387 */ /* 0x0001e80000100800 */
[----:B0-----:R-:W4:Y:S04]  /*9fd0*/  LDL.LU R10, [R1+0x1ffc] ;  /* 0x001ffc00010a7983 */ /* 0x001f280000300800 */
[----:B------:R0:W-:Y:S04]  /*9fe0*/  STL [R1+0x120], R9 ;  /* 0x0001200901007387 */ /* 0x0001e80000100800 */
[----:B0-----:R-:W2:Y:S04]  /*9ff0*/  LDL.LU R9, [R1+0x1ff8] ;  /* 0x001ff80001097983 */ /* 0x001ea80000300800 */
[----:B------:R0:W-:Y:S04]  /*a000*/  STL [R1+0x11c], R8 ;  /* 0x00011c0801007387 */ /* 0x0001e80000100800 */
[----:B0-----:R-:W2:Y:S04]  /*a010*/  LDL.LU R8, [R1+0x1ff4] ;  /* 0x001ff40001087983 */ /* 0x001ea80000300800 */
[----:B------:R0:W-:Y:S04]  /*a020*/  STL [R1+0x118], R58 ;  /* 0x0001183a01007387 */ /* 0x0001e80000100800 */
[----:B0-----:R-:W3:Y:S04]  /*a030*/  LDL.LU R58, [R1+0x1ff0] ;  /* 0x001ff000013a7983 */ /* 0x001ee80000300800 */
[----:B------:R0:W-:Y:S04]  /*a040*/  STL [R1+0x114], R59 ;  /* 0x0001143b01007387 */ /* 0x0001e80000100800 */
[----:B0-----:R-:W3:Y:S01]  /*a050*/  LDL.LU R59, [R1+0x1fec] ;  /* 0x001fec00013b7983 */ /* 0x001ee20000300800 */
[----:B------:R-:W-:-:S05]  /*a060*/  SEL R0, R3, R0, !P2 ;  /* 0x0000000003007207 */ /* 0x000fca0005000000 */
[----:B------:R0:W-:Y:S02]  /*a070*/  STL [R1+0x110], R0 ;  /* 0x0001100001007387 */ /* 0x0001e40000100800 */
[----:B0-----:R-:W-:-:S05]  /*a080*/  SEL R0, R3, R61, !P2 ;  /* 0x0000003d03007207 */ /* 0x001fca0005000000 */
[----:B------:R2:W-:Y:S02]  /*a090*/  STL [R1+0x10c], R0 ;  /* 0x00010c0001007387 */ /* 0x0005e40000100800 */
[C---:B--2---:R-:W-:Y:S02]  /*a0a0*/  SEL R0, R3.reuse, R8, !P2 ;  /* 0x0000000803007207 */ /* 0x044fe40005000000 */
[C---:B------:R-:W-:Y:S02]  /*a0b0*/  SEL R8, R3.reuse, R9, !P2 ;  /* 0x0000000903087207 */ /* 0x040fe40005000000 */
[C---:B----4-:R-:W-:Y:S02]  /*a0c0*/  SEL R9, R3.reuse, R10, !P2 ;  /* 0x0000000a03097207 */ /* 0x050fe40005000000 */
[C---:B---3--:R-:W-:Y:S02]  /*a0d0*/  SEL R58, R3.reuse, R58, !P2 ;  /* 0x0000003a033a7207 */ /* 0x048fe40005000000 */
[----:B------:R-:W-:-:S05]  /*a0e0*/  SEL R59, R3, R59, !P2 ;  /* 0x0000003b033b7207 */ /* 0x000fca0005000000 */
[----:B------:R-:W-:Y:S04]  /*a0f0*/  STL [R1+0x108], R59 ;  /* 0x0001083b01007387 */ /* 0x000fe80000100800 */
[----:B------:R-:W-:Y:S04]  /*a100*/  STL [R1+0x104], R58 ;  /* 0x0001043a01007387 */ /* 0x000fe80000100800 */
[----:B------:R0:W-:Y:S04]  /*a110*/  STL [R1+0x100], R0 ;  /* 0x0001000001007387 */ /* 0x0001e80000100800 */
[----:B------:R1:W-:Y:S01]  /*a120*/  STL [R1+0xfc], R8 ;  /* 0x0000fc0801007387 */ /* 0x0003e20000100800 */
[----:B0-----:R-:W-:-:S03]  /*a130*/  SEL R0, R3, R11, !P2 ;  /* 0x0000000b03007207 */ /* 0x001fc60005000000 */
[----:B------:R0:W-:Y:S01]  /*a140*/  STL [R1+0xf8], R9 ;  /* 0x0000f80901007387 */ /* 0x0001e20000100800 */
[----:B-1----:R-:W-:-:S03]  /*a150*/  SEL R8, R3, R12, !P2 ;  /* 0x0000000c03087207 */ /* 0x002fc60005000000 */
        /* <DEDUP_REMOVED lines=12> */
[----:B------:R-:W2:Y:S04]  /*a220*/  LDL.LU R12, [R1+0x48] ;  /* 0x00004800010c7983 */ /* 0x000ea80000300800 */
[----:B------:R1:W-:Y:S01]  /*a230*/  STL [R1+0xd8], R0 ;  /* 0x0000d80001007387 */ /* 0x0003e20000100800 */
[C---:B0-----:R-:W-:Y:S02]  /*a240*/  SEL R9, R3.reuse, R19, !P2 ;  /* 0x0000001303097207 */ /* 0x041fe40005000000 */
[C---:B------:R-:W-:Y:S01]  /*a250*/  SEL R10, R3.reuse, R21, !P2 ;  /* 0x00000015030a7207 */ /* 0x040fe20005000000 */
[----:B-1----:R-:W3:Y:S04]  /*a260*/  LDL.LU R0, [R1+0x68] ;  /* 0x0000680001007983 */ /* 0x002ee80000300800 */
[----:B------:R0:W-:Y:S04]  /*a270*/  STL [R1+0xd4], R8 ;  /* 0x0000d40801007387 */ /* 0x0001e80000100800 */
[----:B------:R1:W-:Y:S01]  /*a280*/  STL [R1+0xd0], R9 ;  /* 0x0000d00901007387 */ /* 0x0003e20000100800 */
[----:B0-----:R-:W-:-:S02]  /*a290*/  SEL R8, R3, R20, !P2 ;  /* 0x0000001403087207 */ /* 0x001fc40005000000 */
[----:B-1----:R-:W-:-:S03]  /*a2a0*/  SEL R9, R3, R22, !P2 ;  /* 0x0000001603097207 */ /* 0x002fc60005000000 */
[----:B------:R0:W-:Y:S04]  /*a2b0*/  STL [R1+0xcc], R8 ;  /* 0x0000cc0801007387 */ /* 0x0001e80000100800 */
[----:B------:R1:W-:Y:S01]  /*a2c0*/  STL [R1+0xc8], R10 ;  /* 0x0000c80a01007387 */ /* 0x0003e20000100800 */
[----:B0-----:R-:W-:-:S03]  /*a2d0*/  SEL R8, R3, R23, !P2 ;  /* 0x0000001703087207 */ /* 0x001fc60005000000 */
[----:B------:R0:W-:Y:S01]  /*a2e0*/  STL [R1+0xc4], R9 ;  /* 0x0000c40901007387 */ /* 0x0001e20000100800 */
[----:B-1----:R-:W-:-:S03]  /*a2f0*/  SEL R10, R3, R24, !P2 ;  /* 0x00000018030a7207 */ /* 0x002fc60005000000 */
[----:B------:R1:W-:Y:S01]  /*a300*/  STL [R1+0xc0], R8 ;  /* 0x0000c00801007387 */ /* 0x0003e20000100800 */
[----:B0-----:R-:W-:-:S03]  /*a310*/  SEL R9, R3, R25, !P2 ;  /* 0x0000001903097207 */ /* 0x001fc60005000000 */
[----:B------:R-:W-:Y:S01]  /*a320*/  STL [R1+0xbc], R10 ;  /* 0x0000bc0a01007387 */ /* 0x000fe20000100800 */
[----:B-1----:R-:W-:-:S03]  /*a330*/  SEL R8, R3, R26, !P2 ;  /* 0x0000001a03087207 */ /* 0x002fc60005000000 */
[----:B------:R-:W4:Y:S04]  /*a340*/  LDL.LU R26, [R1+0x13c] ;  /* 0x00013c00011a7983 */ /* 0x000f280000300800 */
[----:B------:R-:W-:Y:S04]  /*a350*/  STL [R1+0xb8], R9 ;  /* 0x0000b80901007387 */ /* 0x000fe80000100800 */
[----:B------:R-:W4:Y:S04]  /*a360*/  LDL.LU R25, [R1+0x14c] ;  /* 0x00014c0001197983 */ /* 0x000f280000300800 */
[----:B------:R0:W-:Y:S04]  /*a370*/  STL [R1+0xb0], R8 ;  /* 0x0000b00801007387 */ /* 0x0001e80000100800 */
[----:B------:R-:W4:Y:S01]  /*a380*/  LDL.LU R59, [R1+0x154] ;  /* 0x00015400013b7983 */ /* 0x000f220000300800 */
[----:B0-----:R-:W-:-:S03]  /*a390*/  SEL R8, R3, R27, !P2 ;  /* 0x0000001b03087207 */ /* 0x001fc60005000000 */
[----:B------:R-:W4:Y:S04]  /*a3a0*/  LDL.LU R27, [R1+0x138] ;  /* 0x00013800011b7983 */ /* 0x000f280000300800 */
[----:B------:R-:W4:Y:S01]  /*a3b0*/  LDL.LU R58, [R1+0x168] ;  /* 0x00016800013a7983 */ /* 0x000f220000300800 */
[----:B------:R-:W-:-:S03]  /*a3c0*/  SEL R10, R3, R28, !P2 ;  /* 0x0000001c030a7207 */ /* 0x000fc60005000000 */
[----:B------:R0:W-:Y:S04]  /*a3d0*/  STL [R1+0xac], R8 ;  /* 0x0000ac0801007387 */ /* 0x0001e80000100800 */
[----:B0-----:R-:W4:Y:S04]  /*a3e0*/  LDL.LU R8, [R1+0x164] ;  /* 0x0001640001087983 */ /* 0x001f280000300800 */
[----:B------:R0:W-:Y:S04]  /*a3f0*/  STL [R1+0xa8], R10 ;  /* 0x0000a80a01007387 */ /* 0x0001e80000100800 */
[----:B------:R-:W4:Y:S01]  /*a400*/  LDL.LU R61, [R1+0x16c] ;  /* 0x00016c00013d7983 */ /* 0x000f220000300800 */
[----:B------:R-:W-:-:S02]  /*a410*/  SEL R9, R3, R29, !P2 ;  /* 0x0000001d03097207 */ /* 0x000fc40005000000 */
[----:B0-----:R-:W-:-:S03]  /*a420*/  SEL R10, R3, R30, !P2 ;  /* 0x0000001e030a7207 */ /* 0x001fc60005000000 */
[----:B------:R0:W-:Y:S04]  /*a430*/  STL [R1+0xa4], R9 ;  /* 0x0000a40901007387 */ /* 0x0001e80000100800 */
[----:B------:R-:W4:Y:S04]  /*a440*/  LDL.LU R11, [R1+0x170] ;  /* 0x00017000010b7983 */ /* 0x000f280000300800 */
[----:B------:R1:W-:Y:S01]  /*a450*/  STL [R1+0xa0], R10 ;  /* 0x0000a00a01007387 */ /* 0x0003e20000100800 */
[----:B0-----:R-:W-:-:S03]  /*a460*/  SEL R9, R3, R31, !P2 ;  /* 0x0000001f03097207 */ /* 0x001fc60005000000 */
[----:B------:R-:W4:Y:S04]  /*a470*/  LDL.LU R24, [R1+0x178] ;  /* 0x0001780001187983 */ /* 0x000f280000300800 */
[----:B------:R-:W4:Y:S04]  /*a480*/  LDL.LU R23, [R1+0x17c] ;  /* 0x00017c0001177983 */ /* 0x000f280000300800 */
[----:B------:R0:W-:Y:S04]  /*a490*/  STL [R1+0x94], R9 ;  /* 0x0000940901007387 */ /* 0x0001e80000100800 */
[----:B------:R-:W4:Y:S04]  /*a4a0*/  LDL.LU R22, [R1+0x18c] ;  /* 0x00018c0001167983 */ /* 0x000f280000300800 */
[----:B------:R-:W4:Y:S04]  /*a4b0*/  LDL.LU R21, [R1+0x194] ;  /* 0x0001940001157983 */ /* 0x000f280000300800 */
[----:B------:R-:W4:Y:S04]  /*a4c0*/  LDL.LU R20, [R1+0x1a4] ;  /* 0x0001a40001147983 */ /* 0x000f280000300800 */
[----:B------:R-:W4:Y:S04]  /*a4d0*/  LDL.LU R19, [R1+0x1a8] ;  /* 0x0001a80001137983 */ /* 0x000f280000300800 */
[----:B-1----:R-:W4:Y:S04]  /*a4e0*/  LDL.LU R10, [R1+0x1b4] ;  /* 0x0001b400010a7983 */ /* 0x002f280000300800 */
[----:B0-----:R-:W4:Y:S04]  /*a4f0*/  LDL.LU R9, [R1+0x1b0] ;  /* 0x0001b00001097983 */ /* 0x001f280000300800 */
[----:B------:R-:W4:Y:S01]  /*a500*/  LDL.LU R18, [R1+0x1ac] ;  /* 0x0001ac0001127983 */ /* 0x000f220000300800 */
[----:B--2---:R-:W-:-:S05]  /*a510*/  SEL R12, R3, R12, !P2 ;  /* 0x0000000c030c7207 */ /* 0x004fca0005000000 */
[----:B------:R0:W-:Y:S04]  /*a520*/  STL [R1+0x90], R12 ;  /* 0x0000900c01007387 */ /* 0x0001e80000100800 */
[----:B------:R-:W2:Y:S01]  /*a530*/  LDL.LU R17, [R1+0x1a0] ;  /* 0x0001a00001117983 */ /* 0x000ea20000300800 */
[----:B---3--:R-:W-:-:S05]  /*a540*/  SEL R0, R3, R0, !P2 ;  /* 0x0000000003007207 */ /* 0x008fca0005000000 */
[----:B------:R1:W-:Y:S04]  /*a550*/  STL [R1+0x8c], R0 ;  /* 0x00008c0001007387 */ /* 0x0003e80000100800 */
[----:B------:R-:W3:Y:S04]  /*a560*/  LDL.LU R16, [R1+0x19c] ;  /* 0x00019c0001107983 */ /* 0x000ee80000300800 */
[----:B------:R-:W3:Y:S04]  /*a570*/  LDL.LU R15, [R1+0x198] ;  /* 0x00019800010f7983 */ /* 0x000ee80000300800 */
[----:B------:R-:W3:Y:S04]  /*a580*/  LDL.LU R14, [R1+0x190] ;  /* 0x00019000010e7983 */ /* 0x000ee80000300800 */
[----:B------:R-:W3:Y:S04]  /*a590*/  LDL.LU R13, [R1+0x188] ;  /* 0x00018800010d7983 */ /* 0x000ee80000300800 */
[----:B0-----:R-:W3:Y:S04]  /*a5a0*/  LDL.LU R12, [R1+0x184] ;  /* 0x00018400010c7983 */ /* 0x001ee80000300800 */
[----:B-1----:R-:W3:Y:S01]  /*a5b0*/  LDL.LU R0, [R1+0x180] ;  /* 0x0001800001007983 */ /* 0x002ee20000300800 */
[----:B----4-:R-:W-:-:S02]  /*a5c0*/  SEL R28, R3, R27, !P2 ;  /* 0x0000001b031c7207 */ /* 0x010fc40005000000 */
[C---:B------:R-:W-:Y:S02]  /*a5d0*/  SEL R27, R3.reuse, R26, !P2 ;  /* 0x0000001a031b7207 */ /* 0x040fe40005000000 */
[C---:B------:R-:W-:Y:S01]  /*a5e0*/  SEL R26, R3.reuse, R25, !P2 ;  /* 0x00000019031a7207 */ /* 0x040fe20005000000 */
[----:B------:R-:W-:Y:S01]  /*a5f0*/  STL [R1+0x138], R28 ;  /* 0x0001381c01007387 */ /* 0x000fe20000100800 */
[----:B------:R-:W-:-:S03]  /*a600*/  SEL R25, R3, R59, !P2 ;  /* 0x0000003b03197207 */ /* 0x000fc60005000000 */
[----:B------:R-:W-:Y:S04]  /*a610*/  STL [R1+0x13c], R27 ;  /* 0x00013c1b01007387 */ /* 0x000fe80000100800 */
[----:B------:R-:W4:Y:S04]  /*a620*/  LDL.LU R59, [R1+0x174] ;  /* 0x00017400013b7983 */ /* 0x000f280000300800 */
[----:B------:R0:W-:Y:S04]  /*a630*/  STL [R1+0x14c], R26 ;  /* 0x00014c1a01007387 */ /* 0x0001e80000100800 */
[----:B------:R1:W-:Y:S01]  /*a640*/  STL [R1+0x154], R25 ;  /* 0x0001541901007387 */ /* 0x0003e20000100800 */
[----:B0-----:R-:W-:-:S03]  /*a650*/  SEL R26, R3, R58, !P2 ;  /* 0x0000003a031a7207 */ /* 0x001fc60005000000 */
[----:B------:R-:W4:Y:S01]  /*a660*/  LDL.LU R58, [R1+0x160] ;  /* 0x00016000013a7983 */ /* 0x000f220000300800 */
[----:B-1----:R-:W-:-:S03]  /*a670*/  SEL R25, R3, R8, !P2 ;  /* 0x0000000803197207 */ /* 0x002fc60005000000 */
[----:B------:R0:W-:Y:S04]  /*a680*/  STL [R1+0x168], R26 ;  /* 0x0001681a01007387 */ /* 0x0001e80000100800 */
[----:B------:R-:W4:Y:S04]  /*a690*/  LDL.LU R8, [R1+0x158] ;  /* 0x0001580001087983 */ /* 0x000f280000300800 */
[----:B------:R1:W-:Y:S01]  /*a6a0*/  STL [R1+0x164], R25 ;  /* 0x0001641901007387 */ /* 0x0003e20000100800 */
[----:B0-----:R-:W-:-:S03]  /*a6b0*/  SEL R26, R3, R61, !P2 ;  /* 0x0000003d031a7207 */ /* 0x001fc60005000000 */
[----:B------:R-:W4:Y:S01]  /*a6c0*/  LDL.LU R61, [R1+0x150] ;  /* 0x00015000013d7983 */ /* 0x000f220000300800 */
[----:B-1----:R-:W-:-:S03]  /*a6d0*/  SEL R25, R3, R11, !P2 ;  /* 0x0000000b03197207 */ /* 0x002fc60005000000 */
[----:B------:R0:W-:Y:S04]  /*a6e0*/  STL [R1+0x16c], R26 ;  /* 0x00016c1a01007387 */ /* 0x0001e80000100800 */
[----:B------:R-:W4:Y:S04]  /*a6f0*/  LDL.LU R11, [R1+0x148] ;  /* 0x00014800010b7983 */ /* 0x000f280000300800 */
[----:B------:R1:W-:Y:S01]  /*a700*/  STL [R1+0x170], R25 ;  /* 0x0001701901007387 */ /* 0x0003e20000100800 */
[C---:B0-----:R-:W-:Y:S02]  /*a710*/  SEL R26, R3.reuse, R24, !P2 ;  /* 0x00000018031a7207 */ /* 0x041fe40005000000 */
[----:B------:R-:W-:-:S02]  /*a720*/  SEL R24, R3, R22, !P2 ;  /* 0x0000001603187207 */ /* 0x000fc40005000000 */
[C---:B------:R-:W-:Y:S02]  /*a730*/  SEL R22, R3.reuse, R20, !P2 ;  /* 0x0000001403167207 */ /* 0x040fe40005000000 */
[C---:B-1----:R-:W-:Y:S02]  /*a740*/  SEL R25, R3.reuse, R23, !P2 ;  /* 0x0000001703197207 */ /* 0x042fe40005000000 */
[C---:B------:R-:W-:Y:S01]  /*a750*/  SEL R23, R3.reuse, R21, !P2 ;  /* 0x0000001503177207 */ /* 0x040fe20005000000 */
[----:B------:R0:W-:Y:S01]  /*a760*/  STL [R1+0x178], R26 ;  /* 0x0001781a01007387 */ /* 0x0001e20000100800 */
[C---:B------:R-:W-:Y:S02]  /*a770*/  SEL R21, R3.reuse, R19, !P2 ;  /* 0x0000001303157207 */ /* 0x040fe40005000000 */
[C---:B------:R-:W-:Y:S01]  /*a780*/  SEL R20, R3.reuse, R10, !P2 ;  /* 0x0000000a03147207 */ /* 0x040fe20005000000 */
[----:B------:R1:W-:Y:S01]  /*a790*/  STL [R1+0x17c], R25 ;  /* 0x00017c1901007387 */ /* 0x0003e20000100800 */
[----:B------:R-:W-:-:S03]  /*a7a0*/  SEL R19, R3, R9, !P2 ;  /* 0x0000000903137207 */ /* 0x000fc60005000000 */
[----:B------:R-:W-:Y:S01]  /*a7b0*/  STL [R1+0x18c], R24 ;  /* 0x00018c1801007387 */ /* 0x000fe20000100800 */
[----:B------:R-:W-:-:S03]  /*a7c0*/  SEL R18, R3, R18, !P2 ;  /* 0x0000001203127207 */ /* 0x000fc60005000000 */
[----:B------:R-:W-:Y:S04]  /*a7d0*/  STL [R1+0x194], R23 ;  /* 0x0001941701007387 */ /* 0x000fe80000100800 */
[----:B------:R-:W-:Y:S04]  /*a7e0*/  STL [R1+0x1a4], R22 ;  /* 0x0001a41601007387 */ /* 0x000fe80000100800 */
[----:B------:R-:W-:Y:S04]  /*a7f0*/  STL [R1+0x1a8], R21 ;  /* 0x0001a81501007387 */ /* 0x000fe80000100800 */
[----:B------:R-:W4:Y:S04]  /*a800*/  LDL.LU R10, [R1+0x144] ;  /* 0x00014400010a7983 */ /* 0x000f280000300800 */
[----:B------:R-:W-:Y:S04]  /*a810*/  STL [R1+0x1c0], R20 ;  /* 0x0001c01401007387 */ /* 0x000fe80000100800 */
[----:B------:R-:W4:Y:S04]  /*a820*/  LDL.LU R9, [R1+0x15c] ;  /* 0x00015c0001097983 */ /* 0x000f280000300800 */
[----:B------:R-:W-:Y:S04]  /*a830*/  STL [R1+0x1bc], R19 ;  /* 0x0001bc1301007387 */ /* 0x000fe80000100800 */
[----:B------:R-:W-:Y:S01]  /*a840*/  STL [R1+0x1b8], R18 ;  /* 0x0001b81201007387 */ /* 0x000fe20000100800 */
[----:B--2---:R-:W-:-:S05]  /*a850*/  SEL R17, R3, R17, !P2 ;  /* 0x0000001103117207 */ /* 0x004fca0005000000 */
[----:B------:R-:W-:Y:S01]  /*a860*/  STL [R1+0x1b4], R17 ;  /* 0x0001b41101007387 */ /* 0x000fe20000100800 */
[C---:B---3--:R-:W-:Y:S02]  /*a870*/  SEL R16, R3.reuse, R16, !P2 ;  /* 0x0000001003107207 */ /* 0x048fe40005000000 */
[----:B------:R-:W-:-:S03]  /*a880*/  SEL R15, R3, R15, !P2 ;  /* 0x0000000f030f7207 */ /* 0x000fc60005000000 */
[----:B------:R-:W-:Y:S01]  /*a890*/  STL [R1+0x1b0], R16 ;  /* 0x0001b01001007387 */ /* 0x000fe20000100800 */
[----:B------:R-:W-:-:S03]  /*a8a0*/  SEL R14, R3, R14, !P2 ;  /* 0x0000000e030e7207 */ /* 0x000fc60005000000 */
[----:B------:R-:W-:Y:S01]  /*a8b0*/  STL [R1+0x1ac], R15 ;  /* 0x0001ac0f01007387 */ /* 0x000fe20000100800 */
[----:B------:R-:W-:-:S03]  /*a8c0*/  SEL R13, R3, R13, !P2 ;  /* 0x0000000d030d7207 */ /* 0x000fc60005000000 */
[----:B------:R-:W-:Y:S01]  /*a8d0*/  STL [R1+0x1a0], R14 ;  /* 0x0001a00e01007387 */ /* 0x000fe20000100800 */
[----:B------:R-:W-:-:S03]  /*a8e0*/  SEL R12, R3, R12, !P2 ;  /* 0x0000000c030c7207 */ /* 0x000fc60005000000 */
[----:B------:R-:W-:Y:S01]  /*a8f0*/  STL [R1+0x19c], R13 ;  /* 0x00019c0d01007387 */ /* 0x000fe20000100800 */
[----:B------:R-:W-:-:S03]  /*a900*/  SEL R0, R3, R0, !P2 ;  /* 0x0000000003007207 */ /* 0x000fc60005000000 */
[----:B------:R-:W2:Y:S04]  /*a910*/  LDL.LU R27, [R1+0x140] ;  /* 0x00014000011b7983 */ /* 0x000ea80000300800 */
[----:B------:R-:W-:Y:S04]  /*a920*/  STL [R1+0x198], R12 ;  /* 0x0001980c01007387 */ /* 0x000fe80000100800 */
[----:B0-----:R-:W3:Y:S04]  /*a930*/  LDL.LU R26, [R1+0x130] ;  /* 0x00013000011a7983 */ /* 0x001ee80000300800 */
[----:B------:R0:W-:Y:S04]  /*a940*/  STL [R1+0x190], R0 ;  /* 0x0001900001007387 */ /* 0x0001e80000100800 */
[----:B-1----:R-:W3:Y:S04]  /*a950*/  LDL.LU R25, [R1+0x128] ;  /* 0x0001280001197983 */ /* 0x002ee80000300800 */
[----:B0-----:R-:W3:Y:S01]  /*a960*/  LDL.LU R0, [R1+0x124] ;  /* 0x0001240001007983 */ /* 0x001ee20000300800 */
[----:B----4-:R-:W-:-:S03]  /*a970*/  SEL R13, R3, R59, !P2 ;  /* 0x0000003b030d7207 */ /* 0x010fc60005000000 */
[----:B------:R-:W4:Y:S04]  /*a980*/  LDL.LU R59, [R1+0x88] ;  /* 0x00008800013b7983 */ /* 0x000f280000300800 */
[----:B------:R0:W-:Y:S01]  /*a990*/  STL [R1+0x188], R13 ;  /* 0x0001880d01007387 */ /* 0x0001e20000100800 */
[----:B------:R-:W-:-:S03]  /*a9a0*/  SEL R12, R3, R58, !P2 ;  /* 0x0000003a030c7207 */ /* 0x000fc60005000000 */
[----:B------:R-:W4:Y:S04]  /*a9b0*/  LDL.LU R58, [R1+0x80] ;  /* 0x00008000013a7983 */ /* 0x000f280000300800 */
[----:B------:R1:W-:Y:S01]  /*a9c0*/  STL [R1+0x184], R12 ;  /* 0x0001840c01007387 */ /* 0x0003e20000100800 */
[----:B0-----:R-:W-:-:S03]  /*a9d0*/  SEL R13, R3, R8, !P2 ;  /* 0x00000008030d7207 */ /* 0x001fc60005000000 */
[----:B------:R-:W4:Y:S04]  /*a9e0*/  LDL.LU R8, [R1+0x6c] ;  /* 0x00006c0001087983 */ /* 0x000f280000300800 */
[----:B------:R0:W-:Y:S01]  /*a9f0*/  STL [R1+0x180], R13 ;  /* 0x0001800d01007387 */ /* 0x0001e20000100800 */
[----:B-1----:R-:W-:-:S03]  /*aa00*/  SEL R12, R3, R61, !P2 ;  /* 0x0000003d030c7207 */ /* 0x002fc60005000000 */
[----:B------:R-:W4:Y:S04]  /*aa10*/  LDL.LU R61, [R1+0x74] ;  /* 0x00007400013d7983 */ /* 0x000f280000300800 */
[----:B------:R1:W-:Y:S04]  /*aa20*/  STL [R1+0x174], R12 ;  /* 0x0001740c01007387 */ /* 0x0003e80000100800 */
[----:B------:R-:W4:Y:S01]  /*aa30*/  LDL.LU R24, [R1+0x78] ;  /* 0x0000780001187983 */ /* 0x000f220000300800 */
[----:B------:R-:W-:-:S03]  /*aa40*/  SEL R11, R3, R11, !P2 ;  /* 0x0000000b030b7207 */ /* 0x000fc60005000000 */
[----:B------:R-:W4:Y:S04]  /*aa50*/  LDL.LU R23, [R1+0xe4] ;  /* 0x0000e40001177983 */ /* 0x000f280000300800 */
[----:B------:R0:W-:Y:S04]  /*aa60*/  STL [R1+0x160], R11 ;  /* 0x0001600b01007387 */ /* 0x0001e80000100800 */
[----:B------:R-:W4:Y:S04]  /*aa70*/  LDL.LU R22, [R1+0x70] ;  /* 0x0000700001167983 */ /* 0x000f280000300800 */
[----:B------:R-:W4:Y:S04]  /*aa80*/  LDL.LU R21, [R1+0x64] ;  /* 0x0000640001157983 */ /* 0x000f280000300800 */
[----:B------:R-:W4:Y:S04]  /*aa90*/  LDL.LU R20, [R1+0x60] ;  /* 0x0000600001147983 */ /* 0x000f280000300800 */
[----:B------:R-:W4:Y:S04]  /*aaa0*/  LDL.LU R19, [R1+0x5c] ;  /* 0x00005c0001137983 */ /* 0x000f280000300800 */
[----:B------:R-:W4:Y:S04]  /*aab0*/  LDL.LU R18, [R1+0x58] ;  /* 0x0000580001127983 */ /* 0x000f280000300800 */
[----:B------:R-:W4:Y:S04]  /*aac0*/  LDL.LU R17, [R1+0x4c] ;  /* 0x00004c0001117983 */ /* 0x000f280000300800 */
[----:B------:R-:W4:Y:S01]  /*aad0*/  LDL.LU R16, [R1+0x44] ;  /* 0x0000440001107983 */ /* 0x000f220000300800 */
[----:B------:R-:W-:-:S05]  /*aae0*/  SEL R10, R3, R10, !P2 ;  /* 0x0000000a030a7207 */ /* 0x000fca0005000000 */
[----:B------:R0:W-:Y:S01]  /*aaf0*/  STL [R1+0x158], R10 ;  /* 0x0001580a01007387 */ /* 0x0001e20000100800 */
[----:B------:R-:W-:-:S03]  /*ab00*/  SEL R9, R3, R9, !P2 ;  /* 0x0000000903097207 */ /* 0x000fc60005000000 */
[----:B------:R-:W4:Y:S04]  /*ab10*/  LDL.LU R15, [R1+0x7c] ;  /* 0x00007c00010f7983 */ /* 0x000f280000300800 */
[----:B------:R1:W-:Y:S04]  /*ab20*/  STL [R1+0x150], R9 ;  /* 0x0001500901007387 */ /* 0x0003e80000100800 */
[----:B------:R-:W4:Y:S04]  /*ab30*/  LDL.LU R14, [R1+0x84] ;  /* 0x00008400010e7983 */ /* 0x000f280000300800 */
[----:B0-----:R-:W4:Y:S04]  /*ab40*/  LDL.LU R13, [R1+0x9c] ;  /* 0x00009c00010d7983 */ /* 0x001f280000300800 */
[----:B-1----:R-:W4:Y:S04]  /*ab50*/  LDL.LU R12, [R1+0x98] ;  /* 0x00009800010c7983 */ /* 0x002f280000300800 */
[----:B------:R-:W4:Y:S04]  /*ab60*/  LDL.LU R11, [R1+0x54] ;  /* 0x00005400010b7983 */ /* 0x000f280000300800 */
[----:B------:R-:W4:Y:S04]  /*ab70*/  LDL.LU R10, [R1+0x50] ;  /* 0x00005000010a7983 */ /* 0x000f280000300800 */
[----:B------:R-:W4:Y:S01]  /*ab80*/  LDL.LU R9, [R1+0x40] ;  /* 0x0000400001097983 */ /* 0x000f220000300800 */
[----:B--2---:R-:W-:-:S02]  /*ab90*/  SEL R28, R3, R27, !P2 ;  /* 0x0000001b031c7207 */ /* 0x004fc40005000000 */
[----:B---3--:R-:W-:-:S03]  /*aba0*/  SEL R27, R3, R26, !P2 ;  /* 0x0000001a031b7207 */ /* 0x008fc60005000000 */
[----:B------:R-:W-:Y:S04]  /*abb0*/  STL [R1+0x148], R28 ;  /* 0x0001481c01007387 */ /* 0x000fe80000100800 */
[----:B------:R-:W-:Y:S01]  /*abc0*/  STL [R1+0x144], R27 ;  /* 0x0001441b01007387 */ /* 0x000fe20000100800 */
[C---:B------:R-:W-:Y:S02]  /*abd0*/  SEL R26, R3.reuse, R25, !P2 ;  /* 0x00000019031a7207 */ /* 0x040fe40005000000 */
[C---:B------:R-:W-:Y:S02]  /*abe0*/  SEL R25, R3.reuse, R0, !P2 ;  /* 0x0000000003197207 */ /* 0x040fe40005000000 */
[----:B------:R-:W2:Y:S04]  /*abf0*/  LDL.LU R0, [R1+0x30] ;  /* 0x0000300001007983 */ /* 0x000ea80000300800 */
[----:B------:R4:W-:Y:S04]  /*ac00*/  STL [R1+0x140], R26 ;  /* 0x0001401a01007387 */ /* 0x0009e80000100800 */
[----:B------:R0:W-:Y:S01]  /*ac10*/  STL [R1+0x130], R25 ;  /* 0x0001301901007387 */ /* 0x0001e20000100800 */
[----:B----4-:R-:W-:-:S03]  /*ac20*/  SEL R26, R3, R59, !P2 ;  /* 0x0000003b031a7207 */ /* 0x010fc60005000000 */
[----:B------:R-:W3:Y:S04]  /*ac30*/  LDL.LU R59, [R1+0x34] ;  /* 0x00003400013b7983 */ /* 0x000ee80000300800 */
[----:B------:R1:W-:Y:S01]  /*ac40*/  STL [R1+0x128], R26 ;  /* 0x0001281a01007387 */ /* 0x0003e20000100800 */
[----:B0-----:R-:W-:-:S03]  /*ac50*/  SEL R25, R3, R58, !P2 ;  /* 0x0000003a03197207 */ /* 0x001fc60005000000 */
[----:B------:R-:W4:Y:S04]  /*ac60*/  LDL.LU R58, [R1+0x38] ;  /* 0x00003800013a7983 */ /* 0x000f280000300800 */
[----:B------:R0:W-:Y:S01]  /*ac70*/  STL [R1+0x124], R25 ;  /* 0x0001241901007387 */ /* 0x0001e20000100800 */
[----:B-1----:R-:W-:-:S03]  /*ac80*/  SEL R26, R3, R8, !P2 ;  /* 0x00000008031a7207 */ /* 0x002fc60005000000 */
[----:B------:R-:W4:Y:S04]  /*ac90*/  LDL.LU R8, [R1+0x3c] ;  /* 0x00003c0001087983 */ /* 0x000f280000300800 */
[----:B------:R-:W-:Y:S01]  /*aca0*/  STL [R1+0x88], R26 ;  /* 0x0000881a01007387 */ /* 0x000fe20000100800 */
[----:B0-----:R-:W-:-:S03]  /*acb0*/  SEL R25, R3, R61, !P2 ;  /* 0x0000003d03197207 */ /* 0x001fc60005000000 */
[----:B------:R-:W4:Y:S01]  /*acc0*/  LDL.LU R61, [R1+0x24] ;  /* 0x00002400013d7983 */ /* 0x000f220000300800 */
        /* <DEDUP_REMOVED lines=13> */
[----:B------:R0:W-:Y:S01]  /*ada0*/  STL [R1+0x64], R19 ;  /* 0x0000641301007387 */ /* 0x0001e20000100800 */
[----:B------:R-:W-:-:S03]  /*adb0*/  SEL R17, R3, R17, !P2 ;  /* 0x0000001103117207 */ /* 0x000fc60005000000 */
[----:B------:R1:W-:Y:S04]  /*adc0*/  STL [R1+0x60], R18 ;  /* 0x0000601201007387 */ /* 0x0003e80000100800 */
[----:B------:R1:W-:Y:S01]  /*add0*/  STL [R1+0x5c], R17 ;  /* 0x00005c1101007387 */ /* 0x0003e20000100800 */
[C---:B0-----:R-:W-:Y:S02]  /*ade0*/  SEL R19, R3.reuse, R32, !P2 ;  /* 0x0000002003137207 */ /* 0x041fe40005000000 */
[----:B-1----:R-:W-:-:S03]  /*adf0*/  SEL R18, R3, R33, !P2 ;  /* 0x0000002103127207 */ /* 0x002fc60005000000 */
        /* <DEDUP_REMOVED lines=15> */
[C---:B------:R-:W-:Y:S02]  /*aef0*/  SEL R10, R3.reuse, R9, !P2 ;  /* 0x00000009030a7207 */ /* 0x040fe40005000000 */
[C---:B------:R-:W-:Y:S01]  /*af00*/  SEL R9, R3.reuse, R34, !P2 ;  /* 0x0000002203097207 */ /* 0x040fe20005000000 */
[----:B------:R0:W-:Y:S04]  /*af10*/  STL [R1+0x18], R11 ;  /* 0x0000180b01007387 */ /* 0x0001e80000100800 */
[----:B------:R1:W-:Y:S04]  /*af20*/  STL [R1+0x14], R10 ;  /* 0x0000140a01007387 */ /* 0x0003e80000100800 */
[----:B------:R1:W-:Y:S01]  /*af30*/  STL [R1+0x10], R9 ;  /* 0x0000100901007387 */ /* 0x0003e20000100800 */
[----:B0-----:R-:W-:-:S02]  /*af40*/  SEL R11, R3, R35, !P2 ;  /* 0x00000023030b7207 */ /* 0x001fc40005000000 */
[----:B-1----:R-:W-:-:S03]  /*af50*/  SEL R10, R3, R36, !P2 ;  /* 0x00000024030a7207 */ /* 0x002fc60005000000 */
[----:B------:R-:W-:Y:S01]  /*af60*/  STL [R1+0xc], R11 ;  /* 0x00000c0b01007387 */ /* 0x000fe20000100800 */
[----:B------:R-:W-:-:S03]  /*af70*/  SEL R9, R3, R37, !P2 ;  /* 0x0000002503097207 */ /* 0x000fc60005000000 */
[----:B------:R-:W-:Y:S01]  /*af80*/  STL [R1+0x8], R10 ;  /* 0x0000080a01007387 */ /* 0x000fe20000100800 */
[----:B--2---:R-:W-:-:S05]  /*af90*/  SEL R0, R3, R0, !P2 ;  /* 0x0000000003007207 */ /* 0x004fca0005000000 */
[----:B------:R-:W-:Y:S04]  /*afa0*/  STL [R1+0x1f78], R0 ;  /* 0x001f780001007387 */ /* 0x000fe80000100800 */
[----:B------:R0:W-:Y:S01]  /*afb0*/  STL [R1+0x4], R9 ;  /* 0x0000040901007387 */ /* 0x0001e20000100800 */
[----:B---3--:R-:W-:-:S05]  /*afc0*/  SEL R59, R3, R59, !P2 ;  /* 0x0000003b033b7207 */ /* 0x008fca0005000000 */
[----:B------:R-:W-:Y:S01]  /*afd0*/  STL [R1+0x1f7c], R59 ;  /* 0x001f7c3b01007387 */ /* 0x000fe20000100800 */
[C---:B----4-:R-:W-:Y:S02]  /*afe0*/  SEL R58, R3.reuse, R58, !P2 ;  /* 0x0000003a033a7207 */ /* 0x050fe40005000000 */
[----:B------:R-:W-:-:S03]  /*aff0*/  SEL R37, R3, R8, !P2 ;  /* 0x0000000803257207 */ /* 0x000fc60005000000 */
[----:B------:R-:W-:Y:S04]  /*b000*/  STL [R1+0x1f80], R58 ;  /* 0x001f803a01007387 */ /* 0x000fe80000100800 */
[----:B------:R-:W-:Y:S04]  /*b010*/  STL [R1+0x1f84], R37 ;  /* 0x001f842501007387 */ /* 0x000fe80000100800 */
[----:B------:R-:W2:Y:S01]  /*b020*/  LDL.LU R8, [R1+0xb4] ;  /* 0x0000b40001087983 */ /* 0x000ea20000300800 */
[----:B------:R-:W-:-:S03]  /*b030*/  SEL R36, R3, R61, !P2 ;  /* 0x0000003d03247207 */ /* 0x000fc60005000000 */
[----:B------:R-:W3:Y:S04]  /*b040*/  LDL.LU R14, [R1+0x1d4] ;  /* 0x0001d400010e7983 */ /* 0x000ee80000300800 */
[----:B------:R-:W4:Y:S04]  /*b050*/  LDL.LU R13, [R1+0x1d0] ;  /* 0x0001d000010d7983 */ /* 0x000f280000300800 */
[----:B------:R-:W2:Y:S01]  /*b060*/  LDL.LU R61, [R1+0x1c8] ;  /* 0x0001c800013d7983 */ /* 0x000ea20000300800 */
[C---:B------:R-:W-:Y:S02]  /*b070*/  SEL R38, R3.reuse, R38, !P2 ;  /* 0x0000002603267207 */ /* 0x040fe40005000000 */
[C---:B------:R-:W-:Y:S01]  /*b080*/  SEL R39, R3.reuse, R39, !P2 ;  /* 0x0000002703277207 */ /* 0x040fe20005000000 */
[----:B0-----:R-:W2:Y:S01]  /*b090*/  LDL.LU R9, [R1+0x134] ;  /* 0x0001340001097983 */ /* 0x001ea20000300800 */
[----:B------:R-:W-:-:S03]  /*b0a0*/  SEL R40, R3, R40, !P2 ;  /* 0x0000002803287207 */ /* 0x000fc60005000000 */
[----:B------:R-:W2:Y:S01]  /*b0b0*/  LDL.LU R10, [R1+0x12c] ;  /* 0x00012c00010a7983 */ /* 0x000ea20000300800 */
[----:B------:R-:W-:-:S03]  /*b0c0*/  SEL R41, R3, R41, !P2 ;  /* 0x0000002903297207 */ /* 0x000fc60005000000 */
[----:B------:R-:W2:Y:S01]  /*b0d0*/  LDL.LU R11, [R1+0x120] ;  /* 0x00012000010b7983 */ /* 0x000ea20000300800 */
[----:B------:R-:W-:-:S03]  /*b0e0*/  SEL R42, R3, R42, !P2 ;  /* 0x0000002a032a7207 */ /* 0x000fc60005000000 */
[----:B------:R-:W2:Y:S01]  /*b0f0*/  LDL.LU R12, [R1+0x11c] ;  /* 0x00011c00010c7983 */ /* 0x000ea20000300800 */
        /* <DEDUP_REMOVED lines=18> */
[C---:B------:R-:W-:Y:S01]  /*b220*/  SEL R52, R3.reuse, R52, !P2 ;  /* 0x0000003403347207 */ /* 0x040fe20005000000 */
[----:B------:R-:W-:Y:S02]  /*b230*/  @!P6 IMAD.MOV R7, RZ, RZ, -R7 ;  /* 0x000000ffff07e224 */ /* 0x000fe400078e0a07 */
[----:B------:R-:W-:Y:S01]  /*b240*/  STL [R1+0x1fac], R46 ;  /* 0x001fac2e01007387 */ /* 0x000fe20000100800 */
[C---:B------:R-:W-:Y:S01]  /*b250*/  SEL R53, R3.reuse, R53, !P2 ;  /* 0x0000003503357207 */ /* 0x040fe20005000000 */
[----:B------:R-:W-:Y:S02]  /*b260*/  @!P5 IMAD.MOV R6, RZ, RZ, -R6 ;  /* 0x000000ffff06d224 */ /* 0x000fe400078e0a06 */
[----:B------:R-:W-:Y:S01]  /*b270*/  STL [R1+0x1fb0], R47 ;  /* 0x001fb02f01007387 */ /* 0x000fe20000100800 */
[----:B------:R-:W-:Y:S01]  /*b280*/  SEL R54, R3, R54, !P2 ;  /* 0x0000003603367207 */ /* 0x000fe20005000000 */
[----:B------:R-:W-:-:S02]  /*b290*/  @!P3 IMAD.MOV R5, RZ, RZ, -R5 ;  /* 0x000000ffff05b224 */ /* 0x000fc400078e0a05 */
[----:B------:R-:W-:Y:S01]  /*b2a0*/  STL [R1+0x1fb4], R48 ;  /* 0x001fb43001007387 */ /* 0x000fe20000100800 */
[C---:B------:R-:W-:Y:S01]  /*b2b0*/  SEL R55, R3.reuse, R55, !P2 ;  /* 0x0000003703377207 */ /* 0x040fe20005000000 */
[----:B------:R-:W-:Y:S02]  /*b2c0*/  @!P0 IMAD.MOV R4, RZ, RZ, -R4 ;  /* 0x000000ffff048224 */ /* 0x000fe400078e0a04 */
        /* <DEDUP_REMOVED lines=9> */
[----:B------:R-:W-:Y:S02]  /*b360*/  UIMAD UR8, UR6, 0x1f, URZ ;  /* 0x0000001f060878a4 */ /* 0x000fe4000f8e02ff */
[----:B------:R-:W-:Y:S01]  /*b370*/  STL [R1+0x1fc8], R53 ;  /* 0x001fc83501007387 */ /* 0x000fe20000100800 */
[----:B------:R-:W-:-:S03]  /*b380*/  SEL R5, R3, R5, !P2 ;  /* 0x0000000503057207 */ /* 0x000fc60005000000 */
[----:B------:R-:W-:Y:S01]  /*b390*/  STL [R1+0x1fcc], R54 ;  /* 0x001fcc3601007387 */ /* 0x000fe20000100800 */
[----:B------:R-:W-:-:S03]  /*b3a0*/  SEL R4, R3, R4, !P2 ;  /* 0x0000000403047207 */ /* 0x000fc60005000000 */
[----:B------:R-:W-:Y:S01]  /*b3b0*/  STL [R1+0x1fd0], R55 ;  /* 0x001fd03701007387 */ /* 0x000fe20000100800 */
[----:B------:R-:W-:-:S03]  /*b3c0*/  SEL R3, R3, R2, !P2 ;  /* 0x0000000203037207 */ /* 0x000fc60005000000 */
[----:B------:R-:W-:Y:S01]  /*b3d0*/  STL [R1+0x1fd4], R56 ;  /* 0x001fd43801007387 */ /* 0x000fe20000100800 */
[----:B------:R-:W-:-:S03]  /*b3e0*/  LEA.HI.X.SX32 R2, R60, UR11, 0x1, P4 ;  /* 0x0000000b3c027c11 */ /* 0x000fc6000a0f0eff */
[----:B------:R-:W-:Y:S01]  /*b3f0*/  STL [R1+0x1fd8], R57 ;  /* 0x001fd83901007387 */ /* 0x000fe20000100800 */
[----:B------:R-:W-:Y:S01]  /*b400*/  IMAD.U32 R60, RZ, RZ, UR8 ;  /* 0x00000008ff3c7e24 */ /* 0x000fe2000f8e00ff */
[----:B------:R-:W0:Y:S02]  /*b410*/  LDCU.64 UR10, c[0x0][0x380] ;  /* 0x00007000ff0a77ac */ /* 0x000e240008000a00 */
[----:B------:R-:W-:Y:S04]  /*b420*/  STL [R1+0x1fdc], R7 ;  /* 0x001fdc0701007387 */ /* 0x000fe80000100800 */
[----:B------:R-:W-:Y:S04]  /*b430*/  STL [R1+0x1fe0], R6 ;  /* 0x001fe00601007387 */ /* 0x000fe80000100800 */
[----:B------:R-:W-:Y:S04]  /*b440*/  STL [R1+0x1fe4], R5 ;  /* 0x001fe40501007387 */ /* 0x000fe80000100800 */
[----:B------:R3:W-:Y:S04]  /*b450*/  STL [R1+0x1fe8], R4 ;  /* 0x001fe80401007387 */ /* 0x0007e80000100800 */
[----:B------:R-:W-:Y:S01]  /*b460*/  STL [R1+0x1f6c], R60 ;  /* 0x001f6c3c01007387 */ /* 0x000fe20000100800 */
[----:B---3--:R-:W-:-:S02]  /*b470*/  IMAD R4, R14, UR12, RZ ;  /* 0x0000000c0e047c24 */ /* 0x008fc4000f8e02ff */
[----:B----4-:R-:W-:Y:S02]  /*b480*/  IMAD R0, R13, UR12, RZ ;  /* 0x0000000c0d007c24 */ /* 0x010fe4000f8e02ff */
[----:B--2---:R-:W-:Y:S01]  /*b490*/  IMAD R61, R61, UR12, RZ ;  /* 0x0000000c3d3d7c24 */ /* 0x004fe2000f8e02ff */
[----:B------:R-:W-:Y:S04]  /*b4a0*/  STL [R1+0x15c], R4 ;  /* 0x00015c0401007387 */ /* 0x000fe80000100800 */
[----:B------:R-:W-:Y:S04]  /*b4b0*/  STL [R1+0x1f70], R61 ;  /* 0x001f703d01007387 */ /* 0x000fe80000100800 */
[----:B------:R1:W-:Y:S04]  /*b4c0*/  STL [R1+0x1c4], R0 ;  /* 0x0001c40001007387 */ /* 0x0003e80000100800 */
[----:B------:R-:W2:Y:S04]  /*b4d0*/  LDL.LU R13, [R1+0x118] ;  /* 0x00011800010d7983 */ /* 0x000ea80000300800 */
[----:B------:R-:W3:Y:S04]  /*b4e0*/  LDL.LU R14, [R1+0x114] ;  /* 0x00011400010e7983 */ /* 0x000ee80000300800 */
[----:B------:R-:W4:Y:S04]  /*b4f0*/  LDL.LU R15, [R1+0x110] ;  /* 0x00011000010f7983 */ /* 0x000f280000300800 */
[----:B------:R-:W2:Y:S04]  /*b500*/  LDL.LU R16, [R1+0x10c] ;  /* 0x00010c0001107983 */ /* 0x000ea80000300800 */
        /* <DEDUP_REMOVED lines=20> */
[----:B------:R-:W3:Y:S04]  /*b650*/  LDL.LU R39, [R1+0xb0] ;  /* 0x0000b00001277983 */ /* 0x000ee80000300800 */
[----:B------:R-:W4:Y:S04]  /*b660*/  LDL.LU R38, [R1+0xac] ;  /* 0x0000ac0001267983 */ /* 0x000f280000300800 */
[----:B------:R-:W4:Y:S04]  /*b670*/  LDL.LU R36, [R1+0xa8] ;  /* 0x0000a80001247983 */ /* 0x000f280000300800 */
[----:B------:R-:W4:Y:S04]  /*b680*/  LDL.LU R37, [R1+0xa4] ;  /* 0x0000a40001257983 */ /* 0x000f280000300800 */
[----:B------:R-:W4:Y:S04]  /*b690*/  LDL.LU R58, [R1+0xa0] ;  /* 0x0000a000013a7983 */ /* 0x000f280000300800 */
[----:B------:R-:W4:Y:S04]  /*b6a0*/  LDL.LU R59, [R1+0x94] ;  /* 0x00009400013b7983 */ /* 0x000f280000300800 */
[----:B-1----:R-:W4:Y:S01]  /*b6b0*/  LDL.LU R0, [R1+0x90] ;  /* 0x0000900001007983 */ /* 0x002f220000300800 */
[----:B--2---:R-:W-:-:S02]  /*b6c0*/  IMAD R4, R40, UR9, RZ ;  /* 0x0000000928047c24 */ /* 0x004fc4000f8e02ff */
[----:B---3--:R-:W-:-:S03]  /*b6d0*/  IMAD R6, R39, UR9, RZ ;  /* 0x0000000927067c24 */ /* 0x008fc6000f8e02ff */
[----:B------:R1:W-:Y:S01]  /*b6e0*/  STL [R1+0x24], R4 ;  /* 0x0000240401007387 */ /* 0x0003e20000100800 */
[----:B----4-:R-:W-:-:S03]  /*b6f0*/  IMAD R5, R38, UR9, RZ ;  /* 0x0000000926057c24 */ /* 0x010fc6000f8e02ff */
[----:B------:R2:W-:Y:S01]  /*b700*/  STL [R1+0x30], R6 ;  /* 0x0000300601007387 */ /* 0x0005e20000100800 */
[----:B-1----:R-:W-:-:S03]  /*b710*/  IMAD R4, R36, UR9, RZ ;  /* 0x0000000924047c24 */ /* 0x002fc6000f8e02ff */
[----:B------:R1:W-:Y:S01]  /*b720*/  STL [R1+0x34], R5 ;  /* 0x0000340501007387 */ /* 0x0003e20000100800 */
[----:B--2---:R-:W-:-:S03]  /*b730*/  IMAD R6, R37, UR9, RZ ;  /* 0x0000000925067c24 */ /* 0x004fc6000f8e02ff */
[----:B------:R2:W-:Y:S01]  /*b740*/  STL [R1+0x38], R4 ;  /* 0x0000380401007387 */ /* 0x0005e20000100800 */
[----:B-1----:R-:W-:-:S03]  /*b750*/  IMAD R5, R58, UR9, RZ ;  /* 0x000000093a057c24 */ /* 0x002fc6000f8e02ff */
[----:B------:R-:W-:Y:S01]  /*b760*/  STL [R1+0x3c], R6 ;  /* 0x00003c0601007387 */ /* 0x000fe20000100800 */
[----:B--2---:R-:W-:-:S03]  /*b770*/  IMAD R4, R59, UR9, RZ ;  /* 0x000000093b047c24 */ /* 0x004fc6000f8e02ff */
[----:B------:R-:W-:Y:S01]  /*b780*/  STL [R1+0x40], R5 ;  /* 0x0000400501007387 */ /* 0x000fe20000100800 */
[----:B------:R-:W-:-:S03]  /*b790*/  IMAD R0, R0, UR9, RZ ;  /* 0x0000000900007c24 */ /* 0x000fc6000f8e02ff */
[----:B------:R-:W2:Y:S04]  /*b7a0*/  LDL.LU R61, [R1+0x8c] ;  /* 0x00008c00013d7983 */ /* 0x000ea80000300800 */
[----:B------:R1:W-:Y:S04]  /*b7b0*/  STL [R1+0x50], R4 ;  /* 0x0000500401007387 */ /* 0x0003e80000100800 */
[----:B------:R-:W3:Y:S04]  /*b7c0*/  LDL.LU R60, [R1+0x138] ;  /* 0x00013800013c7983 */ /* 0x000ee80000300800 */
[----:B------:R4:W-:Y:S04]  /*b7d0*/  STL [R1+0x54], R0 ;  /* 0x0000540001007387 */ /* 0x0009e80000100800 */
[----:B-1----:R-:W3:Y:S04]  /*b7e0*/  LDL.LU R4, [R1+0x13c] ;  /* 0x00013c0001047983 */ /* 0x002ee80000300800 */
[----:B------:R-:W3:Y:S04]  /*b7f0*/  LDL.LU R5, [R1+0x14c] ;  /* 0x00014c0001057983 */ /* 0x000ee80000300800 */
        /* <DEDUP_REMOVED lines=26> */
[----:B----4-:R-:W4:Y:S01]  /*b9a0*/  LDL.LU R0, [R1+0x158] ;  /* 0x0001580001007983 */ /* 0x010f220000300800 */
[----:B--2---:R-:W-:-:S02]  /*b9b0*/  IMAD R61, R61, UR9, RZ ;  /* 0x000000093d3d7c24 */ /* 0x004fc4000f8e02ff */
[----:B---3--:R-:W-:-:S03]  /*b9c0*/  IMAD R60, R60, UR9, RZ ;  /* 0x000000093c3c7c24 */ /* 0x008fc6000f8e02ff */
[----:B------:R1:W-:Y:S04]  /*b9d0*/  STL [R1+0x7c], R61 ;  /* 0x00007c3d01007387 */ /* 0x0003e80000100800 */
[----:B------:R2:W-:Y:S01]  /*b9e0*/  STL [R1+0x84], R60 ;  /* 0x0000843c01007387 */ /* 0x0005e20000100800 */
[----:B-1----:R-:W-:Y:S02]  /*b9f0*/  IMAD R61, R4, UR9, RZ ;  /* 0x00000009043d7c24 */ /* 0x002fe4000f8e02ff */
[----:B--2---:R-:W-:Y:S02]  /*ba00*/  IMAD R60, R5, UR9, RZ ;  /* 0x00000009053c7c24 */ /* 0x004fe4000f8e02ff */
[----:B------:R-:W-:Y:S01]  /*ba10*/  IMAD R4, R6, UR9, RZ ;  /* 0x0000000906047c24 */ /* 0x000fe2000f8e02ff */
[----:B------:R-:W-:Y:S01]  /*ba20*/  STL [R1+0x8c], R61 ;  /* 0x00008c3d01007387 */ /* 0x000fe20000100800 */
[----:B------:R-:W-:-:S03]  /*ba30*/  IMAD R5, R7, UR9, RZ ;  /* 0x0000000907057c24 */ /* 0x000fc6000f8e02ff */
[----:B------:R-:W-:Y:S01]  /*ba40*/  STL [R1+0x90], R60 ;  /* 0x0000903c01007387 */ /* 0x000fe20000100800 */
[----:B------:R-:W-:-:S03]  /*ba50*/  IMAD R6, R57, UR9, RZ ;  /* 0x0000000939067c24 */ /* 0x000fc6000f8e02ff */
[----:B------:R1:W-:Y:S04]  /*ba60*/  STL [R1+0x94], R4 ;  /* 0x0000940401007387 */ /* 0x0003e80000100800 */
[----:B------:R2:W-:Y:S01]  /*ba70*/  STL [R1+0x98], R5 ;  /* 0x0000980501007387 */ /* 0x0005e20000100800 */
[----:B-1----:R-:W-:-:S03]  /*ba80*/  IMAD R4, R56, UR9, RZ ;  /* 0x0000000938047c24 */ /* 0x002fc6000f8e02ff */
[----:B------:R1:W-:Y:S01]  /*ba90*/  STL [R1+0x9c], R6 ;  /* 0x00009c0601007387 */ /* 0x0003e20000100800 */
[----:B--2---:R-:W-:-:S03]  /*baa0*/  IMAD R5, R55, UR9, RZ ;  /* 0x0000000937057c24 */ /* 0x004fc6000f8e02ff */
[----:B------:R2:W-:Y:S04]  /*bab0*/  STL [R1+0xa0], R4 ;  /* 0x0000a00401007387 */ /* 0x0005e80000100800 */
[----:B------:R3:W-:Y:S01]  /*bac0*/  STL [R1+0xa4], R5 ;  /* 0x0000a40501007387 */ /* 0x0007e20000100800 */
[----:B-1----:R-:W-:Y:S02]  /*bad0*/  IMAD R6, R54, UR9, RZ ;  /* 0x0000000936067c24 */ /* 0x002fe4000f8e02ff */
[----:B--2---:R-:W-:-:S03]  /*bae0*/  IMAD R4, R53, UR9, RZ ;  /* 0x0000000935047c24 */ /* 0x004fc6000f8e02ff */
[----:B------:R1:W-:Y:S01]  /*baf0*/  STL [R1+0xa8], R6 ;  /* 0x0000a80601007387 */ /* 0x0003e20000100800 */
[----:B---3--:R-:W-:-:S03]  /*bb00*/  IMAD R5, R52, UR9, RZ ;  /* 0x0000000934057c24 */ /* 0x008fc6000f8e02ff */
        /* <DEDUP_REMOVED lines=30> */
[----:B------:R2:W-:Y:S01]  /*bcf0*/  STL [R1+0xe8], R4 ;  /* 0x0000e80401007387 */ /* 0x0005e20000100800 */
[----:B----4-:R-:W-:-:S03]  /*bd00*/  IMAD R0, R0, UR9, RZ ;  /* 0x0000000900007c24 */ /* 0x010fc6000f8e02ff */
[----:B------:R3:W-:Y:S01]  /*bd10*/  STL [R1+0xec], R5 ;  /* 0x0000ec0501007387 */ /* 0x0007e20000100800 */
[----:B-1----:R-:W-:Y:S02]  /*bd20*/  IMAD R6, R37, UR9, RZ ;  /* 0x0000000925067c24 */ /* 0x002fe4000f8e02ff */
[----:B--2---:R-:W-:-:S03]  /*bd30*/  IMAD R4, R58, UR9, RZ ;  /* 0x000000093a047c24 */ /* 0x004fc6000f8e02ff */
[----:B------:R-:W-:Y:S01]  /*bd40*/  STL [R1+0xf0], R6 ;  /* 0x0000f00601007387 */ /* 0x000fe20000100800 */
[----:B---3--:R-:W-:-:S03]  /*bd50*/  IMAD R5, R59, UR9, RZ ;  /* 0x000000093b057c24 */ /* 0x008fc6000f8e02ff */
[----:B------:R1:W-:Y:S04]  /*bd60*/  STL [R1+0xf4], R4 ;  /* 0x0000f40401007387 */ /* 0x0003e80000100800 */
[----:B-1----:R-:W2:Y:S04]  /*bd70*/  LDL.LU R4, [R1+0x150] ;  /* 0x0001500001047983 */ /* 0x002ea80000300800 */
[----:B------:R1:W-:Y:S04]  /*bd80*/  STL [R1+0xf8], R5 ;  /* 0x0000f80501007387 */ /* 0x0003e80000100800 */
[----:B-1----:R-:W3:Y:S04]  /*bd90*/  LDL.LU R5, [R1+0x148] ;  /* 0x0001480001057983 */ /* 0x002ee80000300800 */
[----:B------:R1:W-:Y:S04]  /*bda0*/  STL [R1+0xfc], R0 ;  /* 0x0000fc0001007387 */ /* 0x0003e80000100800 */
        /* <DEDUP_REMOVED lines=26> */
[----:B-1----:R-:W4:Y:S04]  /*bf50*/  LDL.LU R0, [R1+0xc] ;  /* 0x00000c0001007983 */ /* 0x002f280000300800 */
[----:B------:R-:W4:Y:S04]  /*bf60*/  LDL.LU R61, [R1+0x8] ;  /* 0x00000800013d7983 */ /* 0x000f280000300800 */
[----:B------:R-:W4:Y:S01]  /*bf70*/  LDL.LU R60, [R1+0x4] ;  /* 0x00000400013c7983 */ /* 0x000f220000300800 */
[----:B--2---:R-:W-:-:S05]  /*bf80*/  IMAD R4, R4, UR9, RZ ;  /* 0x0000000904047c24 */ /* 0x004fca000f8e02ff */
[----:B------:R1:W-:Y:S01]  /*bf90*/  STL [R1+0x100], R4 ;  /* 0x0001000401007387 */ /* 0x0003e20000100800 */
[----:B---3--:R-:W-:-:S03]  /*bfa0*/  IMAD R5, R5, UR9, RZ ;  /* 0x0000000905057c24 */ /* 0x008fc6000f8e02ff */
[----:B-1----:R-:W2:Y:S04]  /*bfb0*/  LDL.LU R4, [R1+0x1fe8] ;  /* 0x001fe80001047983 */ /* 0x002ea80000300800 */
[----:B------:R1:W-:Y:S01]  /*bfc0*/  STL [R1+0x104], R5 ;  /* 0x0001040501007387 */ /* 0x0003e20000100800 */
[----:B----4-:R-:W-:Y:S02]  /*bfd0*/  IMAD R6, R6, UR9, RZ ;  /* 0x0000000906067c24 */ /* 0x010fe4000f8e02ff */
[----:B------:R-:W-:Y:S01]  /*bfe0*/  IMAD R7, R7, UR9, RZ ;  /* 0x0000000907077c24 */ /* 0x000fe2000f8e02ff */
[----:B-1----:R-:W3:Y:S01]  /*bff0*/  LDL.LU R5, [R1+0x1fe4] ;  /* 0x001fe40001057983 */ /* 0x002ee20000300800 */
[----:B------:R-:W-:-:S03]  /*c000*/  IMAD R57, R57, UR9, RZ ;  /* 0x0000000939397c24 */ /* 0x000fc6000f8e02ff */
[----:B------:R1:W-:Y:S01]  /*c010*/  STL [R1+0x108], R6 ;  /* 0x0001080601007387 */ /* 0x0003e20000100800 */
[----:B------:R-:W-:Y:S02]  /*c020*/  IMAD R56, R56, UR9, RZ ;  /* 0x0000000938387c24 */ /* 0x000fe4000f8e02ff */
[----:B------:R-:W-:Y:S01]  /*c030*/  IMAD R55, R55, UR9, RZ ;  /* 0x0000000937377c24 */ /* 0x000fe2000f8e02ff */
[----:B-1----:R-:W4:Y:S01]  /*c040*/  LDL.LU R6, [R1+0x1fe0] ;  /* 0x001fe00001067983 */ /* 0x002f220000300800 */
[----:B------:R-:W-:-:S03]  /*c050*/  IMAD R54, R54, UR9, RZ ;  /* 0x0000000936367c24 */ /* 0x000fc6000f8e02ff */
[----:B------:R1:W-:Y:S01]  /*c060*/  STL [R1+0x10c], R7 ;  /* 0x00010c0701007387 */ /* 0x0003e20000100800 */
[----:B------:R-:W-:Y:S02]  /*c070*/  IMAD R53, R53, UR9, RZ ;  /* 0x0000000935357c24 */ /* 0x000fe4000f8e02ff */
[----:B------:R-:W-:Y:S01]  /*c080*/  IMAD R52, R52, UR9, RZ ;  /* 0x0000000934347c24 */ /* 0x000fe2000f8e02ff */
[----:B-1----:R-:W2:Y:S04]  /*c090*/  LDL.LU R7, [R1+0x1fdc] ;  /* 0x001fdc0001077983 */ /* 0x002ea80000300800 */
[----:B------:R1:W-:Y:S01]  /*c0a0*/  STL [R1+0x110], R57 ;  /* 0x0001103901007387 */ /* 0x0003e20000100800 */
[----:B------:R-:W-:-:S03]  /*c0b0*/  IMAD R51, R51, UR9, RZ ;  /* 0x0000000933337c24 */ /* 0x000fc6000f8e02ff */
        /* <DEDUP_REMOVED lines=55> */
[----:B------:R1:W-:Y:S04]  /*c430*/  STL [R1+0x20], R38 ;  /* 0x0000202601007387 */ /* 0x0003e80000100800 */
        /* <DEDUP_REMOVED lines=10> */
[----:B-1----:R-:W2:Y:S01]  /*c4e0*/  LDL.LU R0, [R1+0x1f78] ;  /* 0x001f780001007983 */ /* 0x002ea20000300800 */
[----:B------:R-:W-:-:S05]  /*c4f0*/  IMAD R61, R61, UR9, RZ ;  /* 0x000000093d3d7c24 */ /* 0x000fca000f8e02ff */
[----:B------:R1:W-:Y:S02]  /*c500*/  STL [R1+0x8], R61 ;  /* 0x0000083d01007387 */ /* 0x0003e40000100800 */
[----:B-1----:R-:W-:Y:S02]  /*c510*/  IMAD R61, R60, UR9, RZ ;  /* 0x000000093c3d7c24 */ /* 0x002fe4000f8e02ff */
[----:B--2---:R-:W-:Y:S02]  /*c520*/  IMAD R60, R0, UR9, RZ ;  /* 0x00000009003c7c24 */ /* 0x004fe4000f8e02ff */
[----:B------:R-:W2:Y:S01]  /*c530*/  LDL.LU R0, [R1+0x1f74] ;  /* 0x001f740001007983 */ /* 0x000ea20000300800 */
[----:B------:R-:W-:Y:S02]  /*c540*/  IMAD R4, R4, UR9, RZ ;  /* 0x0000000904047c24 */ /* 0x000fe4000f8e02ff */
[----:B------:R-:W-:-:S03]  /*c550*/  IMAD R8, R8, UR9, RZ ;  /* 0x0000000908087c24 */ /* 0x000fc6000f8e02ff */
[----:B------:R2:W-:Y:S01]  /*c560*/  STL [R1+0x11c], R4 ;  /* 0x00011c0401007387 */ /* 0x0005e20000100800 */
[----:B------:R-:W-:Y:S02]  /*c570*/  IMAD R9, R9, UR9, RZ ;  /* 0x0000000909097c24 */ /* 0x000fe4000f8e02ff */
[----:B------:R-:W-:Y:S02]  /*c580*/  IMAD R10, R10, UR9, RZ ;  /* 0x000000090a0a7c24 */ /* 0x000fe4000f8e02ff */
[----:B------:R-:W-:Y:S02]  /*c590*/  IMAD R11, R11, UR9, RZ ;  /* 0x000000090b0b7c24 */ /* 0x000fe4000f8e02ff */
[----:B------:R-:W-:Y:S02]  /*c5a0*/  IMAD R12, R12, UR9, RZ ;  /* 0x000000090c0c7c24 */ /* 0x000fe4000f8e02ff */
[----:B------:R-:W-:Y:S02]  /*c5b0*/  IMAD R13, R13, UR9, RZ ;  /* 0x000000090d0d7c24 */ /* 0x000fe4000f8e02ff */
[----:B------:R-:W-:-:S02]  /*c5c0*/  IMAD R14, R14, UR9, RZ ;  /* 0x000000090e0e7c24 */ /* 0x000fc4000f8e02ff */
        /* <DEDUP_REMOVED lines=15> */
[----:B------:R-:W-:Y:S01]  /*c6c0*/  IMAD R30, R30, UR9, RZ ;  /* 0x000000091e1e7c24 */ /* 0x000fe2000f8e02ff */
[----:B--2---:R-:W-:-:S05]  /*c6d0*/  LEA R4, P0, R8, R0, 0x1 ;  /* 0x0000000008047211 */ /* 0x004fca00078008ff */
[----:B------:R1:W-:Y:S02]  /*c6e0*/  STL [R1+0x1f54], R4 ;  /* 0x001f540401007387 */ /* 0x0003e40000100800 */
[----:B-1----:R-:W-:-:S05]  /*c6f0*/  LEA R4, P3, R9, R0, 0x1 ;  /* 0x0000000009047211 */ /* 0x002fca00078608ff */
        /* <DEDUP_REMOVED lines=8> */
[----:B------:R1:W-:Y:S01]  /*c780*/  STL [R1+0x1f4c], R4 ;  /* 0x001f4c0401007387 */ /* 0x0003e20000100800 */
[-C--:B------:R-:W-:Y:S02]  /*c790*/  LEA.HI.X.SX32 R8, R8, R2.reuse, 0x1, P0 ;  /* 0x0000000208087211 */ /* 0x080fe400000f0eff */
[----:B------:R-:W-:Y:S02]  /*c7a0*/  LEA.HI.X.SX32 R9, R9, R2, 0x1, P3 ;  /* 0x0000000209097211 */ /* 0x000fe400018f0eff */
[----:B-1----:R-:W-:-:S05]  /*c7b0*/  LEA R4, P5, R14, R0, 0x1 ;  /* 0x000000000e047211 */ /* 0x002fca00078a08ff */
[----:B------:R1:W-:Y:S04]  /*c7c0*/  STL [R1+0x1f50], R4 ;  /* 0x001f500401007387 */ /* 0x0003e80000100800 */
[----:B------:R2:W-:Y:S01]  /*c7d0*/  STL [R1+0x1f38], R8 ;  /* 0x001f380801007387 */ /* 0x0005e20000100800 */
[-C--:B-1----:R-:W-:Y:S02]  /*c7e0*/  LEA R4, P0, R15, R0.reuse, 0x1 ;  /* 0x000000000f047211 */ /* 0x082fe400078008ff */
[----:B--2---:R-:W-:-:S03]  /*c7f0*/  LEA R8, P3, R16, R0, 0x1 ;  /* 0x0000000010087211 */ /* 0x004fc600078608ff */
[----:B------:R1:W-:Y:S04]  /*c800*/  STL [R1+0x1f34], R4 ;  /* 0x001f340401007387 */ /* 0x0003e80000100800 */
[----:B------:R2:W-:Y:S01]  /*c810*/  STL [R1+0x1f2c], R9 ;  /* 0x001f2c0901007387 */ /* 0x0005e20000100800 */
[----:B-1----:R-:W-:-:S03]  /*c820*/  LEA.HI.X.SX32 R4, R10, R2, 0x1, P2 ;  /* 0x000000020a047211 */ /* 0x002fc600010f0eff */
[----:B------:R1:W-:Y:S01]  /*c830*/  STL [R1+0x1f30], R8 ;  /* 0x001f300801007387 */ /* 0x0003e20000100800 */
[----:B--2---:R-:W-:-:S03]  /*c840*/  LEA R9, P2, R17, R0, 0x1 ;  /* 0x0000000011097211 */ /* 0x004fc600078408ff */
[----:B------:R2:W-:Y:S04]  /*c850*/  STL [R1+0x1f24], R4 ;  /* 0x001f240401007387 */ /* 0x0005e80000100800 */
[----:B------:R0:W-:Y:S01]  /*c860*/  STL [R1+0x1f28], R9 ;  /* 0x001f280901007387 */ /* 0x0001e20000100800 */
[----:B-1----:R-:W-:Y:S02]  /*c870*/  LEA.HI.X.SX32 R8, R11, R2, 0x1, P1 ;  /* 0x000000020b087211 */ /* 0x002fe400008f0eff */
[----:B--2---:R-:W-:-:S03]  /*c880*/  LEA R4, P1, R18, R0, 0x1 ;  /* 0x0000000012047211 */ /* 0x004fc600078208ff */
[----:B------:R1:W-:Y:S01]  /*c890*/  STL [R1+0x1f1c], R8 ;  /* 0x001f1c0801007387 */ /* 0x0003e20000100800 */
[----:B0-----:R-:W-:-:S03]  /*c8a0*/  LEA.HI.X.SX32 R9, R12, R2, 0x1, P4 ;  /* 0x000000020c097211 */ /* 0x001fc600020f0eff */
[----:B------:R0:W-:Y:S04]  /*c8b0*/  STL [R1+0x1f20], R4 ;  /* 0x001f200401007387 */ /* 0x0001e80000100800 */
[----:B------:R2:W-:Y:S01]  /*c8c0*/  STL [R1+0x1f14], R9 ;  /* 0x001f140901007387 */ /* 0x0005e20000100800 */
[----:B-1----:R-:W-:Y:S02]  /*c8d0*/  LEA R8, P4, R19, R0, 0x1 ;  /* 0x0000000013087211 */ /* 0x002fe400078808ff */
[----:B0-----:R-:W-:-:S03]  /*c8e0*/  LEA.HI.X.SX32 R4, R13, R2, 0x1, P6 ;  /* 0x000000020d047211 */ /* 0x001fc600030f0eff */
[----:B------:R0:W-:Y:S01]  /*c8f0*/  STL [R1+0x1f18], R8 ;  /* 0x001f180801007387 */ /* 0x0001e20000100800 */
[----:B--2---:R-:W-:-:S03]  /*c900*/  LEA R9, P6, R20, R0, 0x1 ;  /* 0x0000000014097211 */ /* 0x004fc600078c08ff */
[----:B------:R1:W-:Y:S04]  /*c910*/  STL [R1+0x1f0c], R4 ;  /* 0x001f0c0401007387 */ /* 0x0003e80000100800 */
[----:B------:R2:W-:Y:S01]  /*c920*/  STL [R1+0x1f10], R9 ;  /* 0x001f100901007387 */ /* 0x0005e20000100800 */
[----:B0-----:R-:W-:Y:S02]  /*c930*/  LEA.HI.X.SX32 R8, R14, R2, 0x1, P5 ;  /* 0x000000020e087211 */ /* 0x001fe400028f0eff */
[----:B-1----:R-:W-:-:S03]  /*c940*/  LEA R4, P5, R21, R0, 0x1 ;  /* 0x0000000015047211 */ /* 0x002fc600078a08ff */
[----:B------:R0:W-:Y:S01]  /*c950*/  STL [R1+0x1f04], R8 ;  /* 0x001f040801007387 */ /* 0x0001e20000100800 */
[----:B--2---:R-:W-:-:S03]  /*c960*/  LEA.HI.X.SX32 R9, R15, R2, 0x1, P0 ;  /* 0x000000020f097211 */ /* 0x004fc600000f0eff */
[----:B------:R1:W-:Y:S04]  /*c970*/  STL [R1+0x1f08], R4 ;  /* 0x001f080401007387 */ /* 0x0003e80000100800 */
[----:B------:R2:W-:Y:S01]  /*c980*/  STL [R1+0x1efc], R9 ;  /* 0x001efc0901007387 */ /* 0x0005e20000100800 */
[----:B0-----:R-:W-:Y:S02]  /*c990*/  LEA R8, P0, R22, R0, 0x1 ;  /* 0x0000000016087211 */ /* 0x001fe400078008ff */
[----:B-1----:R-:W-:-:S03]  /*c9a0*/  LEA.HI.X.SX32 R4, R16, R2, 0x1, P3 ;  /* 0x0000000210047211 */ /* 0x002fc600018f0eff */
        /* <DEDUP_REMOVED lines=9> */
[----:B------:R-:W-:Y:S01]  /*ca40*/  STL [R1+0x1ee4], R9 ;  /* 0x001ee40901007387 */ /* 0x000fe20000100800 */
[----:B0-----:R-:W-:-:S03]  /*ca50*/  LEA R8, P1, R25, R0, 0x1 ;  /* 0x0000000019087211 */ /* 0x001fc600078208ff */
[----:B------:R-:W2:Y:S01]  /*ca60*/  LDL.LU R16, [R1+0x24] ;  /* 0x0000240001107983 */ /* 0x000ea20000300800 */
[----:B-1----:R-:W-:-:S03]  /*ca70*/  LEA.HI.X.SX32 R4, R19, R2, 0x1, P4 ;  /* 0x0000000213047211 */ /* 0x002fc600020f0eff */
[----:B------:R0:W-:Y:S04]  /*ca80*/  STL [R1+0x1ee8], R8 ;  /* 0x001ee80801007387 */ /* 0x0001e80000100800 */
[----:B------:R1:W-:Y:S04]  /*ca90*/  STL [R1+0x1edc], R4 ;  /* 0x001edc0401007387 */ /* 0x0003e80000100800 */
[----:B------:R-:W3:Y:S01]  /*caa0*/  LDL.LU R15, [R1+0x30] ;  /* 0x00003000010f7983 */ /* 0x000ee20000300800 */
[----:B0-----:R-:W-:Y:S02]  /*cab0*/  LEA R8, P4, R26, R0, 0x1 ;  /* 0x000000001a087211 */ /* 0x001fe400078808ff */
[----:B-1----:R-:W-:-:S03]  /*cac0*/  LEA.HI.X.SX32 R4, R20, R2, 0x1, P6 ;  /* 0x0000000214047211 */ /* 0x002fc600030f0eff */
[----:B------:R0:W-:Y:S04]  /*cad0*/  STL [R1+0x1ee0], R8 ;  /* 0x001ee00801007387 */ /* 0x0001e80000100800 */
[----:B------:R1:W-:Y:S04]  /*cae0*/  STL [R1+0x1ed4], R4 ;  /* 0x001ed40401007387 */ /* 0x0003e80000100800 */
[----:B------:R-:W4:Y:S01]  /*caf0*/  LDL.LU R14, [R1+0x34] ;  /* 0x00003400010e7983 */ /* 0x000f220000300800 */
        /* <DEDUP_REMOVED lines=20> */
[----:B------:R-:W-:Y:S02]  /*cc40*/  IMAD R31, R31, UR9, RZ ;  /* 0x000000091f1f7c24 */ /* 0x000fe4000f8e02ff */
[----:B------:R-:W-:-:S03]  /*cc50*/  IMAD R32, R32, UR9, RZ ;  /* 0x0000000920207c24 */ /* 0x000fc6000f8e02ff */
[----:B0-----:R-:W-:Y:S02]  /*cc60*/  LEA R8, P2, R31, R0, 0x1 ;  /* 0x000000001f087211 */ /* 0x001fe400078408ff */
[----:B-1----:R-:W-:Y:S01]  /*cc70*/  LEA.HI.X.SX32 R4, R25, R2, 0x1, P1 ;  /* 0x0000000219047211 */ /* 0x002fe200008f0eff */
[----:B------:R-:W-:Y:S02]  /*cc80*/  IMAD R33, R33, UR9, RZ ;  /* 0x0000000921217c24 */ /* 0x000fe4000f8e02ff */
[----:B------:R0:W-:Y:S04]  /*cc90*/  STL [R1+0x1eb8], R8 ;  /* 0x001eb80801007387 */ /* 0x0001e80000100800 */
[----:B------:R1:W-:Y:S04]  /*cca0*/  STL [R1+0x1eac], R4 ;  /* 0x001eac0401007387 */ /* 0x0003e80000100800 */
[----:B------:R-:W4:Y:S01]  /*ccb0*/  LDL.LU R9, [R1+0x54] ;  /* 0x0000540001097983 */ /* 0x000f220000300800 */
[----:B0-----:R-:W-:-:S02]  /*ccc0*/  LEA R8, P1, R32, R0, 0x1 ;  /* 0x0000000020087211 */ /* 0x001fc400078208ff */
[----:B-1----:R-:W-:-:S03]  /*ccd0*/  LEA.HI.X.SX32 R4, R26, R2, 0x1, P4 ;  /* 0x000000021a047211 */ /* 0x002fc600020f0eff */
[----:B------:R0:W-:Y:S01]  /*cce0*/  STL [R1+0x1eb0], R8 ;  /* 0x001eb00801007387 */ /* 0x0001e20000100800 */
[----:B------:R-:W-:-:S03]  /*ccf0*/  IMAD R34, R34, UR9, RZ ;  /* 0x0000000922227c24 */ /* 0x000fc6000f8e02ff */
[----:B------:R1:W-:Y:S04]  /*cd00*/  STL [R1+0x1ea4], R4 ;  /* 0x001ea40401007387 */ /* 0x0003e80000100800 */
[----:B------:R-:W4:Y:S01]  /*cd10*/  LDL.LU R24, [R1+0x7c] ;  /* 0x00007c0001187983 */ /* 0x000f220000300800 */
[----:B0-----:R-:W-:Y:S02]  /*cd20*/  LEA R8, P4, R33, R0, 0x1 ;  /* 0x0000000021087211 */ /* 0x001fe400078808ff */
[----:B-1----:R-:W-:-:S03]  /*cd30*/  LEA.HI.X.SX32 R4, R27, R2, 0x1, P6 ;  /* 0x000000021b047211 */ /* 0x002fc600030f0eff */
[----:B------:R0:W-:Y:S01]  /*cd40*/  STL [R1+0x1ea8], R8 ;  /* 0x001ea80801007387 */ /* 0x0001e20000100800 */
[----:B------:R-:W-:Y:S01]  /*cd50*/  LEA R17, P6, R34, R0, 0x1 ;  /* 0x0000000022117211 */ /* 0x000fe200078c08ff */
[----:B------:R-:W-:Y:S02]  /*cd60*/  IMAD R35, R35, UR9, RZ ;  /* 0x0000000923237c24 */ /* 0x000fe4000f8e02ff */
[----:B------:R1:W-:Y:S04]  /*cd70*/  STL [R1+0x1e9c], R4 ;  /* 0x001e9c0401007387 */ /* 0x0003e80000100800 */
[----:B0-----:R-:W4:Y:S01]  /*cd80*/  LDL.LU R8, [R1+0x84] ;  /* 0x0000840001087983 */ /* 0x001f220000300800 */
[----:B-1----:R-:W-:-:S03]  /*cd90*/  LEA.HI.X.SX32 R4, R28, R2, 0x1, P5 ;  /* 0x000000021c047211 */ /* 0x002fc600028f0eff */
[----:B------:R0:W-:Y:S04]  /*cda0*/  STL [R1+0x1ea0], R17 ;  /* 0x001ea01101007387 */ /* 0x0001e80000100800 */
[----:B------:R1:W-:Y:S04]  /*cdb0*/  STL [R1+0x1e94], R4 ;  /* 0x001e940401007387 */ /* 0x0003e80000100800 */
[----:B------:R-:W4:Y:S01]  /*cdc0*/  LDL.LU R23, [R1+0x8c] ;  /* 0x00008c0001177983 */ /* 0x000f220000300800 */
[----:B0-----:R-:W-:Y:S02]  /*cdd0*/  LEA R17, P5, R35, R0, 0x1 ;  /* 0x0000000023117211 */ /* 0x001fe400078a08ff */
[----:B-1----:R-:W-:-:S03]  /*cde0*/  LEA.HI.X.SX32 R4, R29, R2, 0x1, P0 ;  /* 0x000000021d047211 */ /* 0x002fc600000f0eff */
[----:B------:R0:W-:Y:S04]  /*cdf0*/  STL [R1+0x1e98], R17 ;  /* 0x001e981101007387 */ /* 0x0001e80000100800 */
[----:B------:R1:W-:Y:S01]  /*ce00*/  STL [R1+0x1e8c], R4 ;  /* 0x001e8c0401007387 */ /* 0x0003e20000100800 */
[----:B0-----:R-:W-:-:S03]  /*ce10*/  LEA.HI.X.SX32 R17, R30, R2, 0x1, P3 ;  /* 0x000000021e117211 */ /* 0x001fc600018f0eff */
[----:B-1----:R-:W4:Y:S01]  /*ce20*/  LDL.LU R4, [R1+0x90] ;  /* 0x0000900001047983 */ /* 0x002f220000300800 */
[----:B--2---:R-:W-:-:S05]  /*ce30*/  LEA R18, P0, R16, R0, 0x1 ;  /* 0x0000000010127211 */ /* 0x004fca00078008ff */
[----:B------:R3:W-:Y:S04]  /*ce40*/  STL [R1+0x1e90], R18 ;  /* 0x001e901201007387 */ /* 0x0007e80000100800 */
[----:B------:R0:W-:Y:S04]  /*ce50*/  STL [R1+0x1e84], R17 ;  /* 0x001e841101007387 */ /* 0x0001e80000100800 */
[----:B------:R-:W2:Y:S01]  /*ce60*/  LDL.LU R22, [R1+0x94] ;  /* 0x0000940001167983 */ /* 0x000ea20000300800 */
[----:B---3--:R-:W-:Y:S02]  /*ce70*/  LEA R18, P3, R15, R0, 0x1 ;  /* 0x000000000f127211 */ /* 0x008fe400078608ff */
[----:B0-----:R-:W-:-:S03]  /*ce80*/  LEA.HI.X.SX32 R17, R31, R2, 0x1, P2 ;  /* 0x000000021f117211 */ /* 0x001fc600010f0eff */
[----:B------:R4:W-:Y:S04]  /*ce90*/  STL [R1+0x1e88], R18 ;  /* 0x001e881201007387 */ /* 0x0009e80000100800 */
[----:B------:R0:W-:Y:S04]  /*cea0*/  STL [R1+0x1e7c], R17 ;  /* 0x001e7c1101007387 */ /* 0x0001e80000100800 */
[----:B------:R-:W3:Y:S01]  /*ceb0*/  LDL.LU R21, [R1+0x98] ;  /* 0x0000980001157983 */ /* 0x000ee20000300800 */
[----:B----4-:R-:W-:Y:S02]  /*cec0*/  LEA R18, P2, R14, R0, 0x1 ;  /* 0x000000000e127211 */ /* 0x010fe400078408ff */
[----:B0-----:R-:W-:-:S03]  /*ced0*/  LEA.HI.X.SX32 R17, R32, R2, 0x1, P1 ;  /* 0x0000000220117211 */ /* 0x001fc600008f0eff */
        /* <DEDUP_REMOVED lines=12> */
[----:B------:R-:W-:-:S03]  /*cfa0*/  LEA R25, P6, R11, R0, 0x1 ;  /* 0x000000000b197211 */ /* 0x000fc600078c08ff */
[----:B0-----:R-:W4:Y:S01]  /*cfb0*/  LDL.LU R18, [R1+0xa4] ;  /* 0x0000a40001127983 */ /* 0x001f220000300800 */
[----:B-1----:R-:W-:-:S03]  /*cfc0*/  LEA.HI.X.SX32 R17, R35, R2, 0x1, P5 ;  /* 0x0000000223117211 */ /* 0x002fc600028f0eff */
[----:B------:R0:W-:Y:S01]  /*cfd0*/  STL [R1+0x1e68], R25 ;  /* 0x001e681901007387 */ /* 0x0001e20000100800 */
[----:B------:R-:W-:-:S03]  /*cfe0*/  LEA.HI.X.SX32 R16, R16, R2, 0x1, P0 ;  /* 0x0000000210107211 */ /* 0x000fc600000f0eff */
[----:B------:R1:W-:Y:S01]  /*cff0*/  STL [R1+0x1b74], R17 ;  /* 0x001b741101007387 */ /* 0x0003e20000100800 */
[----:B0-----:R-:W-:-:S03]  /*d000*/  LEA R25, P5, R10, R0, 0x1 ;  /* 0x000000000a197211 */ /* 0x001fc600078a08ff */
[----:B-1----:R-:W4:Y:S04]  /*d010*/  LDL.LU R17, [R1+0xa8] ;  /* 0x0000a80001117983 */ /* 0x002f280000300800 */
[----:B------:R-:W-:Y:S04]  /*d020*/  STL [R1+0x1b94], R25 ;  /* 0x001b941901007387 */ /* 0x000fe80000100800 */
[----:B------:R0:W-:Y:S04]  /*d030*/  STL [R1+0x1b78], R16 ;  /* 0x001b781001007387 */ /* 0x0001e80000100800 */
[----:B0-----:R-:W4:Y:S01]  /*d040*/  LDL.LU R16, [R1+0xac] ;  /* 0x0000ac0001107983 */ /* 0x001f220000300800 */
[----:B------:R-:W-:-:S02]  /*d050*/  LEA R25, P0, R9, R0, 0x1 ;  /* 0x0000000009197211 */ /* 0x000fc400078008ff */
[----:B------:R-:W-:-:S03]  /*d060*/  LEA.HI.X.SX32 R15, R15, R2, 0x1, P3 ;  /* 0x000000020f0f7211 */ /* 0x000fc600018f0eff */
[----:B------:R0:W-:Y:S01]  /*d070*/  STL [R1+0x1b9c], R25 ;  /* 0x001b9c1901007387 */ /* 0x0001e20000100800 */
[----:B------:R-:W-:-:S03]  /*d080*/  LEA.HI.X.SX32 R14, R14, R2, 0x1, P2 ;  /* 0x000000020e0e7211 */ /* 0x000fc600010f0eff */
[----:B------:R1:W-:Y:S01]  /*d090*/  STL [R1+0x1b7c], R15 ;  /* 0x001b7c0f01007387 */ /* 0x0003e20000100800 */
[----:B0-----:R-:W-:-:S03]  /*d0a0*/  LEA R25, P3, R24, R0, 0x1 ;  /* 0x0000000018197211 */ /* 0x001fc600078608ff */
[----:B-1----:R-:W4:Y:S01]  /*d0b0*/  LDL.LU R15, [R1+0xb0] ;  /* 0x0000b000010f7983 */ /* 0x002f220000300800 */
[----:B------:R-:W-:-:S03]  /*d0c0*/  LEA.HI.X.SX32 R13, R13, R2, 0x1, P1 ;  /* 0x000000020d0d7211 */ /* 0x000fc600008f0eff */
[----:B------:R0:W-:Y:S04]  /*d0d0*/  STL [R1+0x1ba4], R25 ;  /* 0x001ba41901007387 */ /* 0x0001e80000100800 */
[----:B------:R1:W-:Y:S01]  /*d0e0*/  STL [R1+0x1b80], R14 ;  /* 0x001b800e01007387 */ /* 0x0003e20000100800 */
[----:B0-----:R-:W-:-:S03]  /*d0f0*/  LEA R25, P2, R8, R0, 0x1 ;  /* 0x0000000008197211 */ /* 0x001fc600078408ff */
[----:B-1----:R-:W4:Y:S04]  /*d100*/  LDL.LU R14, [R1+0xb4] ;  /* 0x0000b400010e7983 */ /* 0x002f280000300800 */
[----:B------:R0:W-:Y:S04]  /*d110*/  STL [R1+0x1bac], R25 ;  /* 0x001bac1901007387 */ /* 0x0001e80000100800 */
[----:B------:R1:W-:Y:S01]  /*d120*/  STL [R1+0x1b84], R13 ;  /* 0x001b840d01007387 */ /* 0x0003e20000100800 */
[----:B------:R-:W-:Y:S02]  /*d130*/  LEA.HI.X.SX32 R26, R12, R2, 0x1, P4 ;  /* 0x000000020c1a7211 */ /* 0x000fe400020f0eff */
[-C--:B0-----:R-:W-:Y:S01]  /*d140*/  LEA R25, P1, R23, R0.reuse, 0x1 ;  /* 0x0000000017197211 */ /* 0x081fe200078208ff */
[----:B-1----:R-:W4:Y:S04]  /*d150*/  LDL.LU R13, [R1+0xb8] ;  /* 0x0000b800010d7983 */ /* 0x002f280000300800 */
[----:B------:R0:W-:Y:S04]  /*d160*/  STL [R1+0x1bb4], R25 ;  /* 0x001bb41901007387 */ /* 0x0001e80000100800 */
[----:B------:R-:W4:Y:S04]  /*d170*/  LDL.LU R12, [R1+0xbc] ;  /* 0x0000bc00010c7983 */ /* 0x000f280000300800 */
[----:B------:R1:W-:Y:S01]  /*d180*/  STL [R1+0x1b88], R26 ;  /* 0x001b881a01007387 */ /* 0x0003e20000100800 */
[----:B0-----:R-:W-:-:S05]  /*d190*/  LEA R25, P4, R4, R0, 0x1 ;  /* 0x0000000004197211 */ /* 0x001fca00078808ff */
[----:B------:R-:W-:Y:S01]  /*d1a0*/  STL [R1+0x1bbc], R25 ;  /* 0x001bbc1901007387 */ /* 0x000fe20000100800 */
[----:B-1----:R-:W-:-:S03]  /*d1b0*/  LEA.HI.X.SX32 R26, R11, R2, 0x1, P6 ;  /* 0x000000020b1a7211 */ /* 0x002fc600030f0eff */
[----:B------:R-:W4:Y:S04]  /*d1c0*/  LDL.LU R11, [R1+0xc0] ;  /* 0x0000c000010b7983 */ /* 0x000f280000300800 */
[----:B------:R0:W-:Y:S02]  /*d1d0*/  STL [R1+0x1b8c], R26 ;  /* 0x001b8c1a01007387 */ /* 0x0001e40000100800 */
[-C--:B0-----:R-:W-:Y:S02]  /*d1e0*/  LEA.HI.X.SX32 R26, R10, R2.reuse, 0x1, P5 ;  /* 0x000000020a1a7211 */ /* 0x081fe400028f0eff */
[----:B------:R-:W-:Y:S02]  /*d1f0*/  LEA.HI.X.SX32 R23, R23, R2, 0x1, P1 ;  /* 0x0000000217177211 */ /* 0x000fe400008f0eff */
[----:B--2---:R-:W-:-:S05]  /*d200*/  LEA R25, P6, R22, R0, 0x1 ;  /* 0x0000000016197211 */ /* 0x004fca00078c08ff */
[----:B------:R3:W-:Y:S04]  /*d210*/  STL [R1+0x1bc4], R25 ;  /* 0x001bc41901007387 */ /* 0x0007e80000100800 */
[----:B------:R-:W2:Y:S04]  /*d220*/  LDL.LU R10, [R1+0xc4] ;  /* 0x0000c400010a7983 */ /* 0x000ea80000300800 */
[----:B------:R0:W-:Y:S01]  /*d230*/  STL [R1+0x1b90], R26 ;  /* 0x001b901a01007387 */ /* 0x0001e20000100800 */
[----:B---3--:R-:W-:-:S05]  /*d240*/  LEA R25, P5, R21, R0, 0x1 ;  /* 0x0000000015197211 */ /* 0x008fca00078a08ff */
[----:B------:R4:W-:Y:S01]  /*d250*/  STL [R1+0x1bcc], R25 ;  /* 0x001bcc1901007387 */ /* 0x0009e20000100800 */
[----:B0-----:R-:W-:-:S03]  /*d260*/  LEA.HI.X.SX32 R26, R9, R2, 0x1, P0 ;  /* 0x00000002091a7211 */ /* 0x001fc600000f0eff */
[----:B------:R-:W3:Y:S04]  /*d270*/  LDL.LU R9, [R1+0xc8] ;  /* 0x0000c80001097983 */ /* 0x000ee80000300800 */
[----:B------:R0:W-:Y:S01]  /*d280*/  STL [R1+0x1b98], R26 ;  /* 0x001b981a01007387 */ /* 0x0001e20000100800 */
[----:B----4-:R-:W-:-:S05]  /*d290*/  LEA R25, P0, R20, R0, 0x1 ;  /* 0x0000000014197211 */ /* 0x010fca00078008ff */
[----:B------:R1:W-:Y:S01]  /*d2a0*/  STL [R1+0x1bd4], R25 ;  /* 0x001bd41901007387 */ /* 0x0003e20000100800 */
[----:B0-----:R-:W-:Y:S02]  /*d2b0*/  LEA.HI.X.SX32 R26, R24, R2, 0x1, P3 ;  /* 0x00000002181a7211 */ /* 0x001fe400018f0eff */
[----:B------:R-:W-:-:S03]  /*d2c0*/  LEA R24, P3, R19, R0, 0x1 ;  /* 0x0000000013187211 */ /* 0x000fc600078608ff */
[----:B------:R-:W-:Y:S01]  /*d2d0*/  STL [R1+0x1ba0], R26 ;  /* 0x001ba01a01007387 */ /* 0x000fe20000100800 */
[----:B-1----:R-:W-:-:S03]  /*d2e0*/  LEA.HI.X.SX32 R25, R8, R2, 0x1, P2 ;  /* 0x0000000208197211 */ /* 0x002fc600010f0eff */
[----:B------:R-:W4:Y:S04]  /*d2f0*/  LDL.LU R8, [R1+0xcc] ;  /* 0x0000cc0001087983 */ /* 0x000f280000300800 */
[----:B------:R0:W-:Y:S04]  /*d300*/  STL [R1+0x1bdc], R24 ;  /* 0x001bdc1801007387 */ /* 0x0001e80000100800 */
[----:B------:R1:W-:Y:S01]  /*d310*/  STL [R1+0x1ba8], R25 ;  /* 0x001ba81901007387 */ /* 0x0003e20000100800 */
[----:B0-----:R-:W-:-:S03]  /*d320*/  LEA R24, P2, R18, R0, 0x1 ;  /* 0x0000000012187211 */ /* 0x001fc600078408ff */
[----:B-1----:R-:W4:Y:S04]  /*d330*/  LDL.LU R25, [R1+0xd0] ;  /* 0x0000d00001197983 */ /* 0x002f280000300800 */
[----:B------:R0:W-:Y:S04]  /*d340*/  STL [R1+0x1be4], R24 ;  /* 0x001be41801007387 */ /* 0x0001e80000100800 */
[----:B------:R1:W-:Y:S01]  /*d350*/  STL [R1+0x1bb0], R23 ;  /* 0x001bb01701007387 */ /* 0x0003e20000100800 */
[----:B0-----:R-:W-:Y:S02]  /*d360*/  LEA R24, P1, R17, R0, 0x1 ;  /* 0x0000000011187211 */ /* 0x001fe400078208ff */
[----:B-1----:R-:W-:-:S02]  /*d370*/  LEA.HI.X.SX32 R23, R4, R2, 0x1, P4 ;  /* 0x0000000204177211 */ /* 0x002fc400020f0eff */
[----:B------:R-:W4:Y:S04]  /*d380*/  LDL.LU R4, [R1+0xd4] ;  /* 0x0000d40001047983 */ /* 0x000f280000300800 */
[----:B------:R0:W-:Y:S04]  /*d390*/  STL [R1+0x1bec], R24 ;  /* 0x001bec1801007387 */ /* 0x0001e80000100800 */
[----:B------:R1:W-:Y:S01]  /*d3a0*/  STL [R1+0x1bb8], R23 ;  /* 0x001bb81701007387 */ /* 0x0003e20000100800 */
[----:B------:R-:W-:-:S03]  /*d3b0*/  LEA R26, P4, R16, R0, 0x1 ;  /* 0x00000000101a7211 */ /* 0x000fc600078808ff */
[----:B0-----:R-:W4:Y:S01]  /*d3c0*/  LDL.LU R24, [R1+0xd8] ;  /* 0x0000d80001187983 */ /* 0x001f220000300800 */
[----:B-1----:R-:W-:-:S03]  /*d3d0*/  LEA.HI.X.SX32 R23, R22, R2, 0x1, P6 ;  /* 0x0000000216177211 */ /* 0x002fc600030f0eff */
[----:B------:R-:W-:Y:S04]  /*d3e0*/  STL [R1+0x1bf4], R26 ;  /* 0x001bf41a01007387 */ /* 0x000fe80000100800 */
[----:B------:R0:W-:Y:S04]  /*d3f0*/  STL [R1+0x1bc0], R23 ;  /* 0x001bc01701007387 */ /* 0x0001e80000100800 */
[----:B0-----:R-:W4:Y:S01]  /*d400*/  LDL.LU R23, [R1+0xdc] ;  /* 0x0000dc0001177983 */ /* 0x001f220000300800 */
[----:B------:R-:W-:Y:S02]  /*d410*/  LEA R22, P6, R15, R0, 0x1 ;  /* 0x000000000f167211 */ /* 0x000fe400078c08ff */
[----:B------:R-:W-:-:S03]  /*d420*/  LEA.HI.X.SX32 R21, R21, R2, 0x1, P5 ;  /* 0x0000000215157211 */ /* 0x000fc600028f0eff */
[----:B------:R0:W-:Y:S01]  /*d430*/  STL [R1+0x1bfc], R22 ;  /* 0x001bfc1601007387 */ /* 0x0001e20000100800 */
[----:B------:R-:W-:-:S03]  /*d440*/  LEA.HI.X.SX32 R20, R20, R2, 0x1, P0 ;  /* 0x0000000214147211 */ /* 0x000fc600000f0eff */
[----:B------:R-:W-:Y:S01]  /*d450*/  STL [R1+0x1bc8], R21 ;  /* 0x001bc81501007387 */ /* 0x000fe20000100800 */
[----:B0-----:R-:W-:-:S05]  /*d460*/  LEA R22, P5, R14, R0, 0x1 ;  /* 0x000000000e167211 */ /* 0x001fca00078a08ff */
[----:B------:R0:W-:Y:S04]  /*d470*/  STL [R1+0x1c04], R22 ;  /* 0x001c041601007387 */ /* 0x0001e80000100800 */
[----:B0-----:R-:W4:Y:S01]  /*d480*/  LDL.LU R22, [R1+0xe0] ;  /* 0x0000e00001167983 */ /* 0x001f220000300800 */
[----:B------:R-:W-:-:S03]  /*d490*/  LEA R21, P0, R13, R0, 0x1 ;  /* 0x000000000d157211 */ /* 0x000fc600078008ff */
[----:B------:R0:W-:Y:S04]  /*d4a0*/  STL [R1+0x1bd0], R20 ;  /* 0x001bd01401007387 */ /* 0x0001e80000100800 */
[----:B------:R1:W-:Y:S01]  /*d4b0*/  STL [R1+0x1c0c], R21 ;  /* 0x001c0c1501007387 */ /* 0x0003e20000100800 */
[----:B0-----:R-:W-:Y:S02]  /*d4c0*/  LEA.HI.X.SX32 R20, R19, R2, 0x1, P3 ;  /* 0x0000000213147211 */ /* 0x001fe400018f0eff */
[----:B------:R-:W-:Y:S01]  /*d4d0*/  LEA R19, P3, R12, R0, 0x1 ;  /* 0x000000000c137211 */ /* 0x000fe200078608ff */
[----:B-1----:R-:W4:Y:S01]  /*d4e0*/  LDL.LU R21, [R1+0xe4] ;  /* 0x0000e40001157983 */ /* 0x002f220000300800 */
[----:B------:R-:W-:-:S03]  /*d4f0*/  LEA.HI.X.SX32 R18, R18, R2, 0x1, P2 ;  /* 0x0000000212127211 */ /* 0x000fc600010f0eff */
[----:B------:R0:W-:Y:S04]  /*d500*/  STL [R1+0x1bd8], R20 ;  /* 0x001bd81401007387 */ /* 0x0001e80000100800 */
[----:B------:R1:W-:Y:S04]  /*d510*/  STL [R1+0x1c14], R19 ;  /* 0x001c141301007387 */ /* 0x0003e80000100800 */
[----:B0-----:R-:W4:Y:S01]  /*d520*/  LDL.LU R20, [R1+0xe8] ;  /* 0x0000e80001147983 */ /* 0x001f220000300800 */
[----:B-1----:R-:W-:-:S03]  /*d530*/  LEA R19, P2, R11, R0, 0x1 ;  /* 0x000000000b137211 */ /* 0x002fc600078408ff */
[----:B------:R0:W-:Y:S04]  /*d540*/  STL [R1+0x1be0], R18 ;  /* 0x001be01201007387 */ /* 0x0001e80000100800 */
[----:B------:R1:W-:Y:S01]  /*d550*/  STL [R1+0x1c1c], R19 ;  /* 0x001c1c1301007387 */ /* 0x0003e20000100800 */
[-C--:B------:R-:W-:Y:S02]  /*d560*/  LEA.HI.X.SX32 R16, R16, R2.reuse, 0x1, P4 ;  /* 0x0000000210107211 */ /* 0x080fe400020f0eff */
[-C--:B0-----:R-:W-:Y:S01]  /*d570*/  LEA.HI.X.SX32 R18, R17, R2.reuse, 0x1, P1 ;  /* 0x0000000211127211 */ /* 0x081fe200008f0eff */
[----:B-1----:R-:W4:Y:S04]  /*d580*/  LDL.LU R19, [R1+0xec] ;  /* 0x0000ec0001137983 */ /* 0x002f280000300800 */
[----:B------:R0:W-:Y:S01]  /*d590*/  STL [R1+0x1be8], R18 ;  /* 0x001be81201007387 */ /* 0x0001e20000100800 */
[----:B------:R-:W-:-:S02]  /*d5a0*/  LEA.HI.X.SX32 R14, R14, R2, 0x1, P5 ;  /* 0x000000020e0e7211 */ /* 0x000fc400028f0eff */
[----:B--2---:R-:W-:-:S05]  /*d5b0*/  LEA R17, P1, R10, R0, 0x1 ;  /* 0x000000000a117211 */ /* 0x004fca00078208ff */
[----:B------:R3:W-:Y:S04]  /*d5c0*/  STL [R1+0x1c24], R17 ;  /* 0x001c241101007387 */ /* 0x0007e80000100800 */
[----:B0-----:R-:W2:Y:S04]  /*d5d0*/  LDL.LU R18, [R1+0xf0] ;  /* 0x0000f00001127983 */ /* 0x001ea80000300800 */
[----:B------:R0:W-:Y:S01]  /*d5e0*/  STL [R1+0x1bf0], R16 ;  /* 0x001bf01001007387 */ /* 0x0001e20000100800 */
[----:B---3--:R-:W-:-:S05]  /*d5f0*/  LEA R17, P4, R9, R0, 0x1 ;  /* 0x0000000009117211 */ /* 0x008fca00078808ff */
[----:B------:R1:W-:Y:S01]  /*d600*/  STL [R1+0x1c2c], R17 ;  /* 0x001c2c1101007387 */ /* 0x0003e20000100800 */
[----:B0-----:R-:W-:-:S03]  /*d610*/  LEA.HI.X.SX32 R16, R15, R2, 0x1, P6 ;  /* 0x000000020f107211 */ /* 0x001fc600030f0eff */
[----:B-1----:R-:W3:Y:S04]  /*d620*/  LDL.LU R17, [R1+0xf4] ;  /* 0x0000f40001117983 */ /* 0x002ee80000300800 */
[----:B------:R0:W-:Y:S01]  /*d630*/  STL [R1+0x1bf8], R16 ;  /* 0x001bf81001007387 */ /* 0x0001e20000100800 */
[----:B----4-:R-:W-:-:S03]  /*d640*/  LEA R15, P6, R8, R0, 0x1 ;  /* 0x00000000080f7211 */ /* 0x010fc600078c08ff */
[----:B0-----:R-:W4:Y:S04]  /*d650*/  LDL.LU R16, [R1+0xf8] ;  /* 0x0000f80001107983 */ /* 0x001f280000300800 */
[----:B------:R0:W-:Y:S04]  /*d660*/  STL [R1+0x1c34], R15 ;  /* 0x001c340f01007387 */ /* 0x0001e80000100800 */
[----:B------:R1:W-:Y:S01]  /*d670*/  STL [R1+0x1c00], R14 ;  /* 0x001c000e01007387 */ /* 0x0003e20000100800 */
[----:B------:R-:W-:-:S03]  /*d680*/  LEA R26, P5, R25, R0, 0x1 ;  /* 0x00000000191a7211 */ /* 0x000fc600078a08ff */
[----:B0-----:R-:W4:Y:S01]  /*d690*/  LDL.LU R15, [R1+0xfc] ;  /* 0x0000fc00010f7983 */ /* 0x001f220000300800 */
[----:B-1----:R-:W-:-:S03]  /*d6a0*/  LEA.HI.X.SX32 R14, R13, R2, 0x1, P0 ;  /* 0x000000020d0e7211 */ /* 0x002fc600000f0eff */
[----:B------:R0:W-:Y:S04]  /*d6b0*/  STL [R1+0x1c3c], R26 ;  /* 0x001c3c1a01007387 */ /* 0x0001e80000100800 */
[----:B------:R1:W-:Y:S01]  /*d6c0*/  STL [R1+0x1c08], R14 ;  /* 0x001c080e01007387 */ /* 0x0003e20000100800 */
[----:B0-----:R-:W-:-:S03]  /*d6d0*/  LEA.HI.X.SX32 R26, R12, R2, 0x1, P3 ;  /* 0x000000020c1a7211 */ /* 0x001fc600018f0eff */
[----:B-1----:R-:W4:Y:S01]  /*d6e0*/  LDL.LU R14, [R1+0x100] ;  /* 0x00010000010e7983 */ /* 0x002f220000300800 */
[----:B------:R-:W-:-:S05]  /*d6f0*/  LEA R13, P0, R4, R0, 0x1 ;  /* 0x00000000040d7211 */ /* 0x000fca00078008ff */
[----:B------:R0:W-:Y:S01]  /*d700*/  STL [R1+0x1c44], R13 ;  /* 0x001c440d01007387 */ /* 0x0001e20000100800 */
[----:B------:R-:W-:-:S03]  /*d710*/  LEA R12, P3, R24, R0, 0x1 ;  /* 0x00000000180c7211 */ /* 0x000fc600078608ff */
[----:B0-----:R-:W4:Y:S04]  /*d720*/  LDL.LU R13, [R1+0x104] ;  /* 0x00010400010d7983 */ /* 0x001f280000300800 */
[----:B------:R0:W-:Y:S04]  /*d730*/  STL [R1+0x1c10], R26 ;  /* 0x001c101a01007387 */ /* 0x0001e80000100800 */
[----:B------:R1:W-:Y:S01]  /*d740*/  STL [R1+0x1c4c], R12 ;  /* 0x001c4c0c01007387 */ /* 0x0003e20000100800 */
[----:B0-----:R-:W-:-:S03]  /*d750*/  LEA.HI.X.SX32 R26, R11, R2, 0x1, P2 ;  /* 0x000000020b1a7211 */ /* 0x001fc600010f0eff */
[----:B-1----:R-:W4:Y:S01]  /*d760*/  LDL.LU R12, [R1+0x108] ;  /* 0x00010800010c7983 */ /* 0x002f220000300800 */
[----:B------:R-:W-:-:S03]  /*d770*/  LEA R11, P2, R23, R0, 0x1 ;  /* 0x00000000170b7211 */ /* 0x000fc600078408ff */
[----:B------:R-:W-:Y:S04]  /*d780*/  STL [R1+0x1c18], R26 ;  /* 0x001c181a01007387 */ /* 0x000fe80000100800 */
[----:B------:R0:W-:Y:S04]  /*d790*/  STL [R1+0x1c54], R11 ;  /* 0x001c540b01007387 */ /* 0x0001e80000100800 */
[----:B0-----:R-:W4:Y:S01]  /*d7a0*/  LDL.LU R11, [R1+0x10c] ;  /* 0x00010c00010b7983 */ /* 0x001f220000300800 */
[-C--:B------:R-:W-:Y:S02]  /*d7b0*/  LEA.HI.X.SX32 R10, R10, R2.reuse, 0x1, P1 ;  /* 0x000000020a0a7211 */ /* 0x080fe400008f0eff */
[----:B------:R-:W-:-:S03]  /*d7c0*/  LEA.HI.X.SX32 R9, R9, R2, 0x1, P4 ;  /* 0x0000000209097211 */ /* 0x000fc600020f0eff */
[----:B------:R0:W-:Y:S01]  /*d7d0*/  STL [R1+0x1c20], R10 ;  /* 0x001c200a01007387 */ /* 0x0001e20000100800 */
[----:B------:R-:W-:-:S03]  /*d7e0*/  LEA R26, P1, R22, R0, 0x1 ;  /* 0x00000000161a7211 */ /* 0x000fc600078208ff */
[----:B0-----:R-:W4:Y:S04]  /*d7f0*/  LDL.LU R10, [R1+0x110] ;  /* 0x00011000010a7983 */ /* 0x001f280000300800 */
[----:B------:R0:W-:Y:S01]  /*d800*/  STL [R1+0x1c5c], R26 ;  /* 0x001c5c1a01007387 */ /* 0x0001e20000100800 */
[----:B------:R-:W-:-:S03]  /*d810*/  LEA.HI.X.SX32 R8, R8, R2, 0x1, P6 ;  /* 0x0000000208087211 */ /* 0x000fc600030f0eff */
[----:B------:R1:W-:Y:S01]  /*d820*/  STL [R1+0x1c28], R9 ;  /* 0x001c280901007387 */ /* 0x0003e20000100800 */
[----:B0-----:R-:W-:-:S03]  /*d830*/  LEA R26, P4, R21, R0, 0x1 ;  /* 0x00000000151a7211 */ /* 0x001fc600078808ff */
[----:B-1----:R-:W4:Y:S04]  /*d840*/  LDL.LU R9, [R1+0x114] ;  /* 0x0001140001097983 */ /* 0x002f280000300800 */
[----:B------:R0:W-:Y:S01]  /*d850*/  STL [R1+0x1c64], R26 ;  /* 0x001c641a01007387 */ /* 0x0001e20000100800 */
[----:B------:R-:W-:-:S03]  /*d860*/  LEA.HI.X.SX32 R27, R25, R2, 0x1, P5 ;  /* 0x00000002191b7211 */ /* 0x000fc600028f0eff */
[----:B------:R1:W-:Y:S01]  /*d870*/  STL [R1+0x1c30], R8 ;  /* 0x001c300801007387 */ /* 0x0003e20000100800 */
[----:B0-----:R-:W-:-:S03]  /*d880*/  LEA R26, P6, R20, R0, 0x1 ;  /* 0x00000000141a7211 */ /* 0x001fc600078c08ff */
[----:B-1----:R-:W4:Y:S04]  /*d890*/  LDL.LU R8, [R1+0x118] ;  /* 0x0001180001087983 */ /* 0x002f280000300800 */
[----:B------:R0:W-:Y:S01]  /*d8a0*/  STL [R1+0x1c6c], R26 ;  /* 0x001c6c1a01007387 */ /* 0x0001e20000100800 */
[----:B------:R-:W-:-:S03]  /*d8b0*/  LEA.HI.X.SX32 R25, R4, R2, 0x1, P0 ;  /* 0x0000000204197211 */ /* 0x000fc600000f0eff */
[----:B------:R-:W-:Y:S04]  /*d8c0*/  STL [R1+0x1c38], R27 ;  /* 0x001c381b01007387 */ /* 0x000fe80000100800 */
[----:B------:R-:W4:Y:S01]  /*d8d0*/  LDL.LU R4, [R1+0x88] ;  /* 0x0000880001047983 */ /* 0x000f220000300800 */
[----:B0-----:R-:W-:Y:S02]  /*d8e0*/  LEA R26, P5, R19, R0, 0x1 ;  /* 0x00000000131a7211 */ /* 0x001fe400078a08ff */
[----:B------:R-:W-:-:S03]  /*d8f0*/  LEA.HI.X.SX32 R24, R24, R2, 0x1, P3 ;  /* 0x0000000218187211 */ /* 0x000fc600018f0eff */
[----:B------:R2:W-:Y:S04]  /*d900*/  STL [R1+0x1c74], R26 ;  /* 0x001c741a01007387 */ /* 0x0005e80000100800 */
[----:B------:R3:W-:Y:S01]  /*d910*/  STL [R1+0x1c40], R25 ;  /* 0x001c401901007387 */ /* 0x0007e20000100800 */
[-C--:B------:R-:W-:Y:S02]  /*d920*/  LEA.HI.X.SX32 R22, R22, R2.reuse, 0x1, P1 ;  /* 0x0000000216167211 */ /* 0x080fe400008f0eff */
[-C--:B------:R-:W-:Y:S02]  /*d930*/  LEA.HI.X.SX32 R21, R21, R2.reuse, 0x1, P4 ;  /* 0x0000000215157211 */ /* 0x080fe400020f0eff */
[----:B------:R-:W-:Y:S02]  /*d940*/  LEA.HI.X.SX32 R19, R19, R2, 0x1, P5 ;  /* 0x0000000213137211 */ /* 0x000fe400028f0eff */
[----:B--2---:R-:W-:-:S05]  /*d950*/  LEA R26, P0, R18, R0, 0x1 ;  /* 0x00000000121a7211 */ /* 0x004fca00078008ff */
[----:B------:R-:W-:Y:S04]  /*d960*/  STL [R1+0x1c7c], R26 ;  /* 0x001c7c1a01007387 */ /* 0x000fe80000100800 */
[----:B------:R-:W2:Y:S04]  /*d970*/  LDL.LU R28, [R1+0x80] ;  /* 0x00008000011c7983 */ /* 0x000ea80000300800 */
[----:B------:R0:W-:Y:S01]  /*d980*/  STL [R1+0x1c48], R24 ;  /* 0x001c481801007387 */ /* 0x0001e20000100800 */
[----:B---3--:R-:W-:Y:S02]  /*d990*/  LEA R25, P3, R17, R0, 0x1 ;  /* 0x0000000011197211 */ /* 0x008fe400078608ff */
[----:B0-----:R-:W-:-:S03]  /*d9a0*/  LEA.HI.X.SX32 R24, R23, R2, 0x1, P2 ;  /* 0x0000000217187211 */ /* 0x001fc600010f0eff */
[----:B------:R-:W-:Y:S04]  /*d9b0*/  STL [R1+0x1c84], R25 ;  /* 0x001c841901007387 */ /* 0x000fe80000100800 */
[----:B------:R-:W-:Y:S04]  /*d9c0*/  STL [R1+0x1c50], R24 ;  /* 0x001c501801007387 */ /* 0x000fe80000100800 */
[----:B------:R-:W3:Y:S01]  /*d9d0*/  LDL.LU R27, [R1+0x78] ;  /* 0x00007800011b7983 */ /* 0x000ee20000300800 */
[----:B----4-:R-:W-:-:S05]  /*d9e0*/  LEA R23, P2, R16, R0, 0x1 ;  /* 0x0000000010177211 */ /* 0x010fca00078408ff */
[----:B------:R0:W-:Y:S04]  /*d9f0*/  STL [R1+0x1c8c], R23 ;  /* 0x001c8c1701007387 */ /* 0x0001e80000100800 */
[----:B------:R1:W-:Y:S01]  /*da00*/  STL [R1+0x1c58], R22 ;  /* 0x001c581601007387 */ /* 0x0003e20000100800 */
[----:B0-----:R-:W-:-:S05]  /*da10*/  LEA R23, P1, R15, R0, 0x1 ;  /* 0x000000000f177211 */ /* 0x001fca00078208ff */
[----:B------:R-:W-:Y:S04]  /*da20*/  STL [R1+0x1c94], R23 ;  /* 0x001c941701007387 */ /* 0x000fe80000100800 */
[----:B------:R-:W4:Y:S04]  /*da30*/  LDL.LU R26, [R1+0x74] ;  /* 0x00007400011a7983 */ /* 0x000f280000300800 */
[----:B------:R0:W-:Y:S01]  /*da40*/  STL [R1+0x1c60], R21 ;  /* 0x001c601501007387 */ /* 0x0001e20000100800 */
[----:B-1----:R-:W-:Y:S02]  /*da50*/  LEA R22, P4, R14, R0, 0x1 ;  /* 0x000000000e167211 */ /* 0x002fe400078808ff */
[----:B0-----:R-:W-:-:S03]  /*da60*/  LEA.HI.X.SX32 R21, R20, R2, 0x1, P6 ;  /* 0x0000000214157211 */ /* 0x001fc600030f0eff */
[----:B------:R-:W-:Y:S04]  /*da70*/  STL [R1+0x1c9c], R22 ;  /* 0x001c9c1601007387 */ /* 0x000fe80000100800 */
[----:B------:R-:W-:Y:S04]  /*da80*/  STL [R1+0x1c68], R21 ;  /* 0x001c681501007387 */ /* 0x000fe80000100800 */
[----:B------:R-:W4:Y:S01]  /*da90*/  LDL.LU R25, [R1+0x70] ;  /* 0x0000700001197983 */ /* 0x000f220000300800 */
[----:B------:R-:W-:Y:S02]  /*daa0*/  LEA R20, P6, R13, R0, 0x1 ;  /* 0x000000000d147211 */ /* 0x000fe400078c08ff */
[----:B------:R-:W-:-:S03]  /*dab0*/  LEA.HI.X.SX32 R18, R18, R2, 0x1, P0 ;  /* 0x0000000212127211 */ /* 0x000fc600000f0eff */
        /* <DEDUP_REMOVED lines=15> */
[----:B------:R-:W-:Y:S02]  /*dbb0*/  LEA.HI.X.SX32 R14, R14, R2, 0x1, P4 ;  /* 0x000000020e0e7211 */ /* 0x000fe400020f0eff */
[----:B0-----:R-:W-:Y:S02]  /*dbc0*/  LEA R17, P2, R9, R0, 0x1 ;  /* 0x0000000009117211 */ /* 0x001fe400078408ff */
[----:B-1----:R-:W-:-:S03]  /*dbd0*/  LEA.HI.X.SX32 R16, R15, R2, 0x1, P1 ;  /* 0x000000020f107211 */ /* 0x002fc600008f0eff */
[----:B------:R-:W-:Y:S04]  /*dbe0*/  STL [R1+0x1cc4], R17 ;  /* 0x001cc41101007387 */ /* 0x000fe80000100800 */
[----:B------:R-:W4:Y:S04]  /*dbf0*/  LDL.LU R22, [R1+0x64] ;  /* 0x0000640001167983 */ /* 0x000f280000300800 */
[----:B------:R-:W-:Y:S01]  /*dc00*/  STL [R1+0x1c90], R16 ;  /* 0x001c901001007387 */ /* 0x000fe20000100800 */
[----:B------:R-:W-:-:S05]  /*dc10*/  LEA R15, P1, R8, R0, 0x1 ;  /* 0x00000000080f7211 */ /* 0x000fca00078208ff */
[----:B------:R0:W-:Y:S04]  /*dc20*/  STL [R1+0x1ccc], R15 ;  /* 0x001ccc0f01007387 */ /* 0x0001e80000100800 */
[----:B------:R-:W4:Y:S04]  /*dc30*/  LDL.LU R21, [R1+0x60] ;  /* 0x0000600001157983 */ /* 0x000f280000300800 */
[----:B------:R1:W-:Y:S01]  /*dc40*/  STL [R1+0x1c98], R14 ;  /* 0x001c980e01007387 */ /* 0x0003e20000100800 */
[----:B0-----:R-:W-:-:S03]  /*dc50*/  LEA R15, P4, R4, R0, 0x1 ;  /* 0x00000000040f7211 */ /* 0x001fc600078808ff */
[----:B------:R-:W4:Y:S01]  /*dc60*/  LDL.LU R20, [R1+0x5c] ;  /* 0x00005c0001147983 */ /* 0x000f220000300800 */
[----:B-1----:R-:W-:-:S03]  /*dc70*/  LEA.HI.X.SX32 R14, R13, R2, 0x1, P6 ;  /* 0x000000020d0e7211 */ /* 0x002fc600030f0eff */
[----:B------:R-:W-:Y:S01]  /*dc80*/  STL [R1+0x1cd4], R15 ;  /* 0x001cd40f01007387 */ /* 0x000fe20000100800 */
[----:B------:R-:W-:-:S03]  /*dc90*/  LEA.HI.X.SX32 R12, R12, R2, 0x1, P5 ;  /* 0x000000020c0c7211 */ /* 0x000fc600028f0eff */
[----:B------:R-:W4:Y:S04]  /*dca0*/  LDL.LU R19, [R1+0x58] ;  /* 0x0000580001137983 */ /* 0x000f280000300800 */
[----:B------:R-:W-:Y:S04]  /*dcb0*/  STL [R1+0x1ca0], R14 ;  /* 0x001ca00e01007387 */ /* 0x000fe80000100800 */
[----:B------:R-:W4:Y:S01]  /*dcc0*/  LDL.LU R18, [R1+0x4c] ;  /* 0x00004c0001127983 */ /* 0x000f220000300800 */
[-C--:B------:R-:W-:Y:S02]  /*dcd0*/  LEA.HI.X.SX32 R10, R10, R2.reuse, 0x1, P3 ;  /* 0x000000020a0a7211 */ /* 0x080fe400018f0eff */
[----:B------:R-:W-:-:S02]  /*dce0*/  LEA.HI.X.SX32 R8, R8, R2, 0x1, P1 ;  /* 0x0000000208087211 */ /* 0x000fc400008f0eff */
[----:B------:R-:W-:Y:S02]  /*dcf0*/  LEA.HI.X.SX32 R29, R4, R2, 0x1, P4 ;  /* 0x00000002041d7211 */ /* 0x000fe400020f0eff */
[----:B--2---:R-:W-:-:S05]  /*dd00*/  LEA R13, P6, R28, R0, 0x1 ;  /* 0x000000001c0d7211 */ /* 0x004fca00078c08ff */
[----:B------:R3:W-:Y:S04]  /*dd10*/  STL [R1+0x1cdc], R13 ;  /* 0x001cdc0d01007387 */ /* 0x0007e80000100800 */
[----:B------:R-:W2:Y:S04]  /*dd20*/  LDL.LU R17, [R1+0x48] ;  /* 0x0000480001117983 */ /* 0x000ea80000300800 */
[----:B------:R0:W-:Y:S04]  /*dd30*/  STL [R1+0x1ca8], R12 ;  /* 0x001ca80c01007387 */ /* 0x0001e80000100800 */
[----:B------:R-:W2:Y:S01]  /*dd40*/  LDL.LU R16, [R1+0x44] ;  /* 0x0000440001107983 */ /* 0x000ea20000300800 */
[----:B---3--:R-:W-:-:S02]  /*dd50*/  LEA R13, P5, R27, R0, 0x1 ;  /* 0x000000001b0d7211 */ /* 0x008fc400078a08ff */
[----:B0-----:R-:W-:-:S03]  /*dd60*/  LEA.HI.X.SX32 R12, R11, R2, 0x1, P0 ;  /* 0x000000020b0c7211 */ /* 0x001fc600000f0eff */
[----:B------:R0:W-:Y:S04]  /*dd70*/  STL [R1+0x1ce4], R13 ;  /* 0x001ce40d01007387 */ /* 0x0001e80000100800 */
[----:B------:R-:W3:Y:S04]  /*dd80*/  LDL.LU R15, [R1+0x2c] ;  /* 0x00002c00010f7983 */ /* 0x000ee80000300800 */
[----:B------:R1:W-:Y:S04]  /*dd90*/  STL [R1+0x1cb0], R12 ;  /* 0x001cb00c01007387 */ /* 0x0003e80000100800 */
[----:B------:R-:W3:Y:S01]  /*dda0*/  LDL.LU R14, [R1+0x28] ;  /* 0x00002800010e7983 */ /* 0x000ee20000300800 */
[----:B----4-:R-:W-:-:S05]  /*ddb0*/  LEA R11, P0, R26, R0, 0x1 ;  /* 0x000000001a0b7211 */ /* 0x010fca00078008ff */
[----:B------:R4:W-:Y:S04]  /*ddc0*/  STL [R1+0x1cec], R11 ;  /* 0x001cec0b01007387 */ /* 0x0009e80000100800 */
[----:B0-----:R-:W3:Y:S04]  /*ddd0*/  LDL.LU R13, [R1+0x20] ;  /* 0x00002000010d7983 */ /* 0x001ee80000300800 */
[----:B------:R0:W-:Y:S04]  /*dde0*/  STL [R1+0x1cb8], R10 ;  /* 0x001cb80a01007387 */ /* 0x0001e80000100800 */
[----:B-1----:R-:W3:Y:S01]  /*ddf0*/  LDL.LU R12, [R1+0x1c] ;  /* 0x00001c00010c7983 */ /* 0x002ee20000300800 */
[----:B----4-:R-:W-:-:S02]  /*de00*/  LEA R11, P3, R25, R0, 0x1 ;  /* 0x00000000190b7211 */ /* 0x010fc400078608ff */
[----:B0-----:R-:W-:-:S03]  /*de10*/  LEA.HI.X.SX32 R10, R9, R2, 0x1, P2 ;  /* 0x00000002090a7211 */ /* 0x001fc600010f0eff */
[----:B------:R0:W-:Y:S04]  /*de20*/  STL [R1+0x1cf4], R11 ;  /* 0x001cf40b01007387 */ /* 0x0001e80000100800 */
[----:B0-----:R-:W4:Y:S04]  /*de30*/  LDL.LU R11, [R1+0x18] ;  /* 0x00001800010b7983 */ /* 0x001f280000300800 */
[----:B------:R0:W-:Y:S01]  /*de40*/  STL [R1+0x1cc0], R10 ;  /* 0x001cc00a01007387 */ /* 0x0001e20000100800 */
[----:B------:R-:W-:-:S03]  /*de50*/  LEA R9, P2, R24, R0, 0x1 ;  /* 0x0000000018097211 */ /* 0x000fc600078408ff */
[----:B0-----:R-:W4:Y:S04]  /*de60*/  LDL.LU R10, [R1+0x14] ;  /* 0x00001400010a7983 */ /* 0x001f280000300800 */
[----:B------:R0:W-:Y:S04]  /*de70*/  STL [R1+0x1cfc], R9 ;  /* 0x001cfc0901007387 */ /* 0x0001e80000100800 */
[----:B0-----:R-:W4:Y:S04]  /*de80*/  LDL.LU R9, [R1+0x10] ;  /* 0x0000100001097983 */ /* 0x001f280000300800 */
[----:B------:R0:W-:Y:S01]  /*de90*/  STL [R1+0x1cc8], R8 ;  /* 0x001cc80801007387 */ /* 0x0001e20000100800 */
[----:B------:R-:W-:-:S03]  /*dea0*/  LEA R30, P1, R23, R0, 0x1 ;  /* 0x00000000171e7211 */ /* 0x000fc600078208ff */
[----:B0-----:R-:W4:Y:S04]  /*deb0*/  LDL.LU R8, [R1+0xc] ;  /* 0x00000c0001087983 */ /* 0x001f280000300800 */
[----:B------:R-:W-:Y:S04]  /*dec0*/  STL [R1+0x1d04], R30 ;  /* 0x001d041e01007387 */ /* 0x000fe80000100800 */
[----:B------:R-:W4:Y:S01]  /*ded0*/  LDL.LU R4, [R1+0x8] ;  /* 0x0000080001047983 */ /* 0x000f220000300800 */
[----:B------:R-:W-:-:S03]  /*dee0*/  LEA.HI.X.SX32 R27, R27, R2, 0x1, P5 ;  /* 0x000000021b1b7211 */ /* 0x000fc600028f0eff */
[----:B------:R0:W-:Y:S02]  /*def0*/  STL [R1+0x1cd0], R29 ;  /* 0x001cd01d01007387 */ /* 0x0001e40000100800 */
[----:B0-----:R-:W-:Y:S02]  /*df00*/  LEA.HI.X.SX32 R29, R28, R2, 0x1, P6 ;  /* 0x000000021c1d7211 */ /* 0x001fe400030f0eff */
[----:B------:R-:W-:-:S05]  /*df10*/  LEA R30, P4, R22, R0, 0x1 ;  /* 0x00000000161e7211 */ /* 0x000fca00078808ff */
[----:B------:R-:W-:Y:S04]  /*df20*/  STL [R1+0x1d0c], R30 ;  /* 0x001d0c1e01007387 */ /* 0x000fe80000100800 */
[----:B------:R0:W-:Y:S01]  /*df30*/  STL [R1+0x1cd8], R29 ;  /* 0x001cd81d01007387 */ /* 0x0001e20000100800 */
[----:B------:R-:W-:-:S05]  /*df40*/  LEA R28, P6, R21, R0, 0x1 ;  /* 0x00000000151c7211 */ /* 0x000fca00078c08ff */
[----:B------:R1:W-:Y:S01]  /*df50*/  STL [R1+0x1d14], R28 ;  /* 0x001d141c01007387 */ /* 0x0003e20000100800 */
[----:B0-----:R-:W-:-:S03]  /*df60*/  LEA R29, P5, R20, R0, 0x1 ;  /* 0x00000000141d7211 */ /* 0x001fc600078a08ff */
[----:B------:R0:W-:Y:S01]  /*df70*/  STL [R1+0x1ce0], R27 ;  /* 0x001ce01b01007387 */ /* 0x0001e20000100800 */
[-C--:B------:R-:W-:Y:S02]  /*df80*/  LEA.HI.X.SX32 R24, R24, R2.reuse, 0x1, P2 ;  /* 0x0000000218187211 */ /* 0x080fe400010f0eff */
[-C--:B-1----:R-:W-:Y:S02]  /*df90*/  LEA.HI.X.SX32 R28, R26, R2.reuse, 0x1, P0 ;  /* 0x000000021a1c7211 */ /* 0x082fe400000f0eff */
[----:B------:R-:W-:Y:S02]  /*dfa0*/  LEA.HI.X.SX32 R26, R25, R2, 0x1, P3 ;  /* 0x00000002191a7211 */ /* 0x000fe400018f0eff */
[-C--:B0-----:R-:W-:Y:S01]  /*dfb0*/  LEA R27, P0, R19, R0.reuse, 0x1 ;  /* 0x00000000131b7211 */ /* 0x081fe200078008ff */
[----:B------:R-:W-:Y:S04]  /*dfc0*/  STL [R1+0x1d1c], R29 ;  /* 0x001d1c1d01007387 */ /* 0x000fe80000100800 */
[----:B------:R-:W-:Y:S01]  /*dfd0*/  STL [R1+0x1ce8], R28 ;  /* 0x001ce81c01007387 */ /* 0x000fe20000100800 */
[----:B------:R-:W-:-:S03]  /*dfe0*/  LEA R25, P3, R18, R0, 0x1 ;  /* 0x0000000012197211 */ /* 0x000fc600078608ff */
[----:B------:R-:W-:Y:S04]  /*dff0*/  STL [R1+0x1d24], R27 ;  /* 0x001d241b01007387 */ /* 0x000fe80000100800 */
[----:B------:R-:W-:Y:S04]  /*e000*/  STL [R1+0x1cf0], R26 ;  /* 0x001cf01a01007387 */ /* 0x000fe80000100800 */
[----:B------:R0:W-:Y:S04]  /*e010*/  STL [R1+0x1d2c], R25 ;  /* 0x001d2c1901007387 */ /* 0x0001e80000100800 */
[----:B------:R1:W-:Y:S01]  /*e020*/  STL [R1+0x1cf8], R24 ;  /* 0x001cf81801007387 */ /* 0x0003e20000100800 */
[----:B------:R-:W-:-:S02]  /*e030*/  LEA.HI.X.SX32 R21, R21, R2, 0x1, P6 ;  /* 0x0000000215157211 */ /* 0x000fc400030f0eff */
[-C--:B0-----:R-:W-:Y:S02]  /*e040*/  LEA.HI.X.SX32 R25, R23, R2.reuse, 0x1, P1 ;  /* 0x0000000217197211 */ /* 0x081fe400008f0eff */
[-C--:B------:R-:W-:Y:S02]  /*e050*/  LEA.HI.X.SX32 R23, R22, R2.reuse, 0x1, P4 ;  /* 0x0000000216177211 */ /* 0x080fe400020f0eff */
[----:B------:R-:W-:Y:S01]  /*e060*/  LEA.HI.X.SX32 R18, R18, R2, 0x1, P3 ;  /* 0x0000000212127211 */ /* 0x000fe200018f0eff */
        /* <DEDUP_REMOVED lines=9> */
[----:B------:R-:W-:Y:S01]  /*e100*/  IMAD R43, R43, UR9, RZ ;  /* 0x000000092b2b7c24 */ /* 0x000fe2000f8e02ff */
[----:B--2---:R-:W-:-:S05]  /*e110*/  LEA R26, P2, R17, R0, 0x1 ;  /* 0x00000000111a7211 */ /* 0x004fca00078408ff */
[----:B------:R-:W-:Y:S01]  /*e120*/  STL [R1+0x1d34], R26 ;  /* 0x001d341a01007387 */ /* 0x000fe20000100800 */
[----:B-1----:R-:W-:-:S03]  /*e130*/  LEA R24, P1, R16, R0, 0x1 ;  /* 0x0000000010187211 */ /* 0x002fc600078208ff */
[----:B------:R-:W-:Y:S04]  /*e140*/  STL [R1+0x1d00], R25 ;  /* 0x001d001901007387 */ /* 0x000fe80000100800 */
[----:B------:R-:W-:Y:S04]  /*e150*/  STL [R1+0x1d3c], R24 ;  /* 0x001d3c1801007387 */ /* 0x000fe80000100800 */
[----:B------:R0:W-:Y:S01]  /*e160*/  STL [R1+0x1d08], R23 ;  /* 0x001d081701007387 */ /* 0x0001e20000100800 */
[----:B---3--:R-:W-:-:S05]  /*e170*/  LEA R22, P4, R15, R0, 0x1 ;  /* 0x000000000f167211 */ /* 0x008fca00078808ff */
[----:B------:R1:W-:Y:S01]  /*e180*/  STL [R1+0x1d44], R22 ;  /* 0x001d441601007387 */ /* 0x0003e20000100800 */
[----:B0-----:R-:W-:-:S03]  /*e190*/  LEA R23, P6, R14, R0, 0x1 ;  /* 0x000000000e177211 */ /* 0x001fc600078c08ff */
[----:B------:R0:W-:Y:S01]  /*e1a0*/  STL [R1+0x1d10], R21 ;  /* 0x001d101501007387 */ /* 0x0001e20000100800 */
[-C--:B-1----:R-:W-:Y:S02]  /*e1b0*/  LEA.HI.X.SX32 R22, R20, R2.reuse, 0x1, P5 ;  /* 0x0000000214167211 */ /* 0x082fe400028f0eff */
[----:B------:R-:W-:Y:S01]  /*e1c0*/  LEA.HI.X.SX32 R20, R19, R2, 0x1, P0 ;  /* 0x0000000213147211 */ /* 0x000fe200000f0eff */
[----:B------:R-:W-:Y:S01]  /*e1d0*/  STL [R1+0x1d4c], R23 ;  /* 0x001d4c1701007387 */ /* 0x000fe20000100800 */
[----:B0-----:R-:W-:-:S03]  /*e1e0*/  LEA R21, P5, R13, R0, 0x1 ;  /* 0x000000000d157211 */ /* 0x001fc600078a08ff */
[----:B------:R-:W-:Y:S04]  /*e1f0*/  STL [R1+0x1d18], R22 ;  /* 0x001d181601007387 */ /* 0x000fe80000100800 */
[----:B------:R-:W-:Y:S01]  /*e200*/  STL [R1+0x1d54], R21 ;  /* 0x001d541501007387 */ /* 0x000fe20000100800 */
[----:B------:R-:W-:-:S03]  /*e210*/  LEA R19, P0, R12, R0, 0x1 ;  /* 0x000000000c137211 */ /* 0x000fc600078008ff */
[----:B------:R-:W-:Y:S04]  /*e220*/  STL [R1+0x1d20], R20 ;  /* 0x001d201401007387 */ /* 0x000fe80000100800 */
[----:B------:R0:W-:Y:S04]  /*e230*/  STL [R1+0x1d5c], R19 ;  /* 0x001d5c1301007387 */ /* 0x0001e80000100800 */
[----:B------:R1:W-:Y:S01]  /*e240*/  STL [R1+0x1d28], R18 ;  /* 0x001d281201007387 */ /* 0x0003e20000100800 */
[-C--:B------:R-:W-:Y:S02]  /*e250*/  LEA.HI.X.SX32 R15, R15, R2.reuse, 0x1, P4 ;  /* 0x000000020f0f7211 */ /* 0x080fe400020f0eff */
[----:B0-----:R-:W-:-:S02]  /*e260*/  LEA.HI.X.SX32 R19, R17, R2, 0x1, P2 ;  /* 0x0000000211137211 */ /* 0x001fc400010f0eff */
[----:B------:R-:W-:Y:S02]  /*e270*/  LEA.HI.X.SX32 R17, R16, R2, 0x1, P1 ;  /* 0x0000000210117211 */ /* 0x000fe400008f0eff */
[----:B----4-:R-:W-:-:S05]  /*e280*/  LEA R20, P3, R11, R0, 0x1 ;  /* 0x000000000b147211 */ /* 0x010fca00078608ff */
[----:B------:R-:W-:Y:S04]  /*e290*/  STL [R1+0x1d64], R20 ;  /* 0x001d641401007387 */ /* 0x000fe80000100800 */
[----:B------:R-:W-:Y:S01]  /*e2a0*/  STL [R1+0x1d30], R19 ;  /* 0x001d301301007387 */ /* 0x000fe20000100800 */
[----:B-1----:R-:W-:-:S05]  /*e2b0*/  LEA R18, P2, R10, R0, 0x1 ;  /* 0x000000000a127211 */ /* 0x002fca00078408ff */
[----:B------:R-:W-:Y:S04]  /*e2c0*/  STL [R1+0x1d6c], R18 ;  /* 0x001d6c1201007387 */ /* 0x000fe80000100800 */
[----:B------:R0:W-:Y:S01]  /*e2d0*/  STL [R1+0x1d38], R17 ;  /* 0x001d381101007387 */ /* 0x0001e20000100800 */
[----:B------:R-:W-:-:S05]  /*e2e0*/  LEA R16, P1, R9, R0, 0x1 ;  /* 0x0000000009107211 */ /* 0x000fca00078208ff */
[----:B------:R1:W-:Y:S04]  /*e2f0*/  STL [R1+0x1d74], R16 ;  /* 0x001d741001007387 */ /* 0x0003e80000100800 */
[----:B------:R2:W-:Y:S01]  /*e300*/  STL [R1+0x1d40], R15 ;  /* 0x001d400f01007387 */ /* 0x0005e20000100800 */
[----:B0-----:R-:W-:Y:S02]  /*e310*/  LEA R17, P4, R8, R0, 0x1 ;  /* 0x0000000008117211 */ /* 0x001fe400078808ff */
[-C--:B-1----:R-:W-:Y:S02]  /*e320*/  LEA.HI.X.SX32 R16, R14, R2.reuse, 0x1, P6 ;  /* 0x000000020e107211 */ /* 0x082fe400030f0eff */
[----:B------:R-:W-:Y:S01]  /*e330*/  LEA.HI.X.SX32 R14, R13, R2, 0x1, P5 ;  /* 0x000000020d0e7211 */ /* 0x000fe200028f0eff */
[----:B------:R-:W-:Y:S01]  /*e340*/  STL [R1+0x1d7c], R17 ;  /* 0x001d7c1101007387 */ /* 0x000fe20000100800 */
[----:B------:R-:W-:-:S02]  /*e350*/  LEA R13, P5, R61, R0, 0x1 ;  /* 0x000000003d0d7211 */ /* 0x000fc400078a08ff */
[----:B--2---:R-:W-:Y:S01]  /*e360*/  LEA R15, P6, R4, R0, 0x1 ;  /* 0x00000000040f7211 */ /* 0x004fe200078c08ff */
[----:B------:R-:W-:Y:S01]  /*e370*/  STL [R1+0x1d48], R16 ;  /* 0x001d481001007387 */ /* 0x000fe20000100800 */
[----:B------:R-:W-:-:S03]  /*e380*/  LEA.HI.X.SX32 R12, R12, R2, 0x1, P0 ;  /* 0x000000020c0c7211 */ /* 0x000fc600000f0eff */
[----:B------:R-:W-:Y:S04]  /*e390*/  STL [R1+0x1d84], R15 ;  /* 0x001d840f01007387 */ /* 0x000fe80000100800 */
[----:B------:R0:W-:Y:S04]  /*e3a0*/  STL [R1+0x1d50], R14 ;  /* 0x001d500e01007387 */ /* 0x0001e80000100800 */
[----:B------:R1:W-:Y:S04]  /*e3b0*/  STL [R1+0x1d8c], R13 ;  /* 0x001d8c0d01007387 */ /* 0x0003e80000100800 */
[----:B------:R2:W-:Y:S01]  /*e3c0*/  STL [R1+0x1d58], R12 ;  /* 0x001d580c01007387 */ /* 0x0005e20000100800 */
[----:B0-----:R-:W-:-:S02]  /*e3d0*/  LEA R14, P0, R60, R0, 0x1 ;  /* 0x000000003c0e7211 */ /* 0x001fc400078008ff */
[-C--:B-1----:R-:W-:Y:S02]  /*e3e0*/  LEA.HI.X.SX32 R13, R11, R2.reuse, 0x1, P3 ;  /* 0x000000020b0d7211 */ /* 0x082fe400018f0eff */
[----:B------:R-:W-:Y:S02]  /*e3f0*/  LEA.HI.X.SX32 R11, R10, R2, 0x1, P2 ;  /* 0x000000020a0b7211 */ /* 0x000fe400010f0eff */
[-C--:B--2---:R-:W-:Y:S01]  /*e400*/  LEA R12, P3, R59, R0.reuse, 0x1 ;  /* 0x000000003b0c7211 */ /* 0x084fe200078608ff */
[----:B------:R-:W-:Y:S01]  /*e410*/  STL [R1+0x1d94], R14 ;  /* 0x001d940e01007387 */ /* 0x000fe20000100800 */
[----:B------:R-:W-:Y:S02]  /*e420*/  LEA R10, P2, R58, R0, 0x1 ;  /* 0x000000003a0a7211 */ /* 0x000fe400078408ff */
[----:B------:R-:W-:Y:S01]  /*e430*/  LEA.HI.X.SX32 R9, R9, R2, 0x1, P1 ;  /* 0x0000000209097211 */ /* 0x000fe200008f0eff */
[----:B------:R-:W-:Y:S04]  /*e440*/  STL [R1+0x1d60], R13 ;  /* 0x001d600d01007387 */ /* 0x000fe80000100800 */
[----:B------:R-:W-:Y:S04]  /*e450*/  STL [R1+0x1d9c], R12 ;  /* 0x001d9c0c01007387 */ /* 0x000fe80000100800 */
[----:B------:R0:W-:Y:S04]  /*e460*/  STL [R1+0x1d68], R11 ;  /* 0x001d680b01007387 */ /* 0x0001e80000100800 */
[----:B------:R1:W-:Y:S04]  /*e470*/  STL [R1+0x1da4], R10 ;  /* 0x001da40a01007387 */ /* 0x0003e80000100800 */
[----:B------:R2:W-:Y:S01]  /*e480*/  STL [R1+0x1d70], R9 ;  /* 0x001d700901007387 */ /* 0x0005e20000100800 */
[----:B0-----:R-:W-:-:S02]  /*e490*/  LEA R11, P1, R37, R0, 0x1 ;  /* 0x00000000250b7211 */ /* 0x001fc400078208ff */
[----:B-1----:R-:W-:-:S03]  /*e4a0*/  LEA.HI.X.SX32 R10, R8, R2, 0x1, P4 ;  /* 0x00000002080a7211 */ /* 0x002fc600020f0eff */
[----:B------:R-:W-:Y:S01]  /*e4b0*/  STL [R1+0x1dac], R11 ;  /* 0x001dac0b01007387 */ /* 0x000fe20000100800 */
[----:B--2---:R-:W-:-:S03]  /*e4c0*/  LEA R9, P4, R36, R0, 0x1 ;  /* 0x0000000024097211 */ /* 0x004fc600078808ff */
[----:B------:R-:W-:Y:S01]  /*e4d0*/  STL [R1+0x1d78], R10 ;  /* 0x001d780a01007387 */ /* 0x000fe20000100800 */
[----:B------:R-:W-:Y:S02]  /*e4e0*/  LEA.HI.X.SX32 R8, R4, R2, 0x1, P6 ;  /* 0x0000000204087211 */ /* 0x000fe400030f0eff */
[----:B------:R-:W-:Y:S01]  /*e4f0*/  LEA R4, P6, R38, R0, 0x1 ;  /* 0x0000000026047211 */ /* 0x000fe200078c08ff */
[----:B------:R0:W-:Y:S04]  /*e500*/  STL [R1+0x1db4], R9 ;  /* 0x001db40901007387 */ /* 0x0001e80000100800 */
[----:B------:R1:W-:Y:S01]  /*e510*/  STL [R1+0x1d80], R8 ;  /* 0x001d800801007387 */ /* 0x0003e20000100800 */
[----:B0-----:R-:W-:-:S03]  /*e520*/  LEA.HI.X.SX32 R9, R61, R2, 0x1, P5 ;  /* 0x000000023d097211 */ /* 0x001fc600028f0eff */
[----:B------:R-:W2:Y:S01]  /*e530*/  LDL.LU R61, [R1+0x1f70] ;  /* 0x001f7000013d7983 */ /* 0x000ea20000300800 */
[----:B-1----:R-:W-:-:S03]  /*e540*/  LEA R8, P5, R39, R0, 0x1 ;  /* 0x0000000027087211 */ /* 0x002fc600078a08ff */
[----:B------:R0:W-:Y:S04]  /*e550*/  STL [R1+0x1dbc], R4 ;  /* 0x001dbc0401007387 */ /* 0x0001e80000100800 */
[----:B------:R1:W-:Y:S01]  /*e560*/  STL [R1+0x1d88], R9 ;  /* 0x001d880901007387 */ /* 0x0003e20000100800 */
[----:B0-----:R-:W-:-:S03]  /*e570*/  LEA.HI.X.SX32 R4, R60, R2, 0x1, P0 ;  /* 0x000000023c047211 */ /* 0x001fc600000f0eff */
[----:B------:R-:W3:Y:S01]  /*e580*/  LDL.LU R60, [R1+0x1f6c] ;  /* 0x001f6c00013c7983 */ /* 0x000ee20000300800 */
[----:B-1----:R-:W-:-:S03]  /*e590*/  LEA R9, P0, R40, R0, 0x1 ;  /* 0x0000000028097211 */ /* 0x002fc600078008ff */
[----:B------:R0:W-:Y:S04]  /*e5a0*/  STL [R1+0x1dc4], R8 ;  /* 0x001dc40801007387 */ /* 0x0001e80000100800 */
[----:B------:R1:W-:Y:S04]  /*e5b0*/  STL [R1+0x1d90], R4 ;  /* 0x001d900401007387 */ /* 0x0003e80000100800 */
[----:B------:R4:W-:Y:S01]  /*e5c0*/  STL [R1+0x1dcc], R9 ;  /* 0x001dcc0901007387 */ /* 0x0009e20000100800 */
[----:B0-----:R-:W-:Y:S02]  /*e5d0*/  LEA.HI.X.SX32 R8, R59, R2, 0x1, P3 ;  /* 0x000000023b087211 */ /* 0x001fe400018f0eff */
[----:B-1----:R-:W-:-:S03]  /*e5e0*/  LEA R4, P3, R41, R0, 0x1 ;  /* 0x0000000029047211 */ /* 0x002fc600078608ff */
[----:B------:R0:W-:Y:S01]  /*e5f0*/  STL [R1+0x1d98], R8 ;  /* 0x001d980801007387 */ /* 0x0001e20000100800 */
[----:B----4-:R-:W-:-:S03]  /*e600*/  LEA.HI.X.SX32 R9, R58, R2, 0x1, P2 ;  /* 0x000000023a097211 */ /* 0x010fc600010f0eff */
[----:B------:R1:W-:Y:S01]  /*e610*/  STL [R1+0x1dd4], R4 ;  /* 0x001dd40401007387 */ /* 0x0003e20000100800 */
[----:B------:R-:W-:-:S03]  /*e620*/  IMAD R44, R44, UR9, RZ ;  /* 0x000000092c2c7c24 */ /* 0x000fc6000f8e02ff */
[----:B------:R4:W-:Y:S01]  /*e630*/  STL [R1+0x1da0], R9 ;  /* 0x001da00901007387 */ /* 0x0009e20000100800 */
[----:B0-----:R-:W-:Y:S02]  /*e640*/  LEA R8, P2, R42, R0, 0x1 ;  /* 0x000000002a087211 */ /* 0x001fe400078408ff */
[----:B-1----:R-:W-:-:S03]  /*e650*/  LEA.HI.X.SX32 R4, R37, R2, 0x1, P1 ;  /* 0x0000000225047211 */ /* 0x002fc600008f0eff */
[----:B------:R0:W-:Y:S01]  /*e660*/  STL [R1+0x1ddc], R8 ;  /* 0x001ddc0801007387 */ /* 0x0001e20000100800 */
[----:B----4-:R-:W-:-:S03]  /*e670*/  LEA R9, P1, R43, R0, 0x1 ;  /* 0x000000002b097211 */ /* 0x010fc600078208ff */
[----:B------:R1:W-:Y:S01]  /*e680*/  STL [R1+0x1da8], R4 ;  /* 0x001da80401007387 */ /* 0x0003e20000100800 */
[----:B------:R-:W-:-:S03]  /*e690*/  IMAD R45, R45, UR9, RZ ;  /* 0x000000092d2d7c24 */ /* 0x000fc6000f8e02ff */
[----:B------:R4:W-:Y:S01]  /*e6a0*/  STL [R1+0x1de4], R9 ;  /* 0x001de40901007387 */ /* 0x0009e20000100800 */
[----:B0-----:R-:W-:Y:S01]  /*e6b0*/  LEA.HI.X.SX32 R8, R36, R2, 0x1, P4 ;  /* 0x0000000224087211 */ /* 0x001fe200020f0eff */
[----:B------:R-:W-:Y:S01]  /*e6c0*/  IMAD R46, R46, UR9, RZ ;  /* 0x000000092e2e7c24 */ /* 0x000fe2000f8e02ff */
[----:B-1----:R-:W-:-:S03]  /*e6d0*/  LEA R4, P4, R44, R0, 0x1 ;  /* 0x000000002c047211 */ /* 0x002fc600078808ff */
[----:B------:R0:W-:Y:S01]  /*e6e0*/  STL [R1+0x1db0], R8 ;  /* 0x001db00801007387 */ /* 0x0001e20000100800 */
[----:B----4-:R-:W-:-:S03]  /*e6f0*/  LEA.HI.X.SX32 R9, R38, R2, 0x1, P6 ;  /* 0x0000000226097211 */ /* 0x010fc600030f0eff */
[----:B------:R1:W-:Y:S04]  /*e700*/  STL [R1+0x1dec], R4 ;  /* 0x001dec0401007387 */ /* 0x0003e80000100800 */
[----:B------:R4:W-:Y:S01]  /*e710*/  STL [R1+0x1db8], R9 ;  /* 0x001db80901007387 */ /* 0x0009e20000100800 */
[----:B0-----:R-:W-:Y:S02]  /*e720*/  LEA R8, P6, R45, R0, 0x1 ;  /* 0x000000002d087211 */ /* 0x001fe400078c08ff */
[----:B-1----:R-:W-:-:S03]  /*e730*/  LEA.HI.X.SX32 R4, R39, R2, 0x1, P5 ;  /* 0x0000000227047211 */ /* 0x002fc600028f0eff */
[----:B------:R0:W-:Y:S01]  /*e740*/  STL [R1+0x1df4], R8 ;  /* 0x001df40801007387 */ /* 0x0001e20000100800 */
[----:B----4-:R-:W-:-:S03]  /*e750*/  LEA R9, P5, R46, R0, 0x1 ;  /* 0x000000002e097211 */ /* 0x010fc600078a08ff */
[----:B------:R1:W-:Y:S01]  /*e760*/  STL [R1+0x1dc0], R4 ;  /* 0x001dc00401007387 */ /* 0x0003e20000100800 */
[----:B------:R-:W-:-:S03]  /*e770*/  IMAD R47, R47, UR9, RZ ;  /* 0x000000092f2f7c24 */ /* 0x000fc6000f8e02ff */
[----:B------:R-:W-:Y:S04]  /*e780*/  STL [R1+0x1dfc], R9 ;  /* 0x001dfc0901007387 */ /* 0x000fe80000100800 */
[----:B------:R-:W4:Y:S01]  /*e790*/  LDL.LU R14, [R1+0x11c] ;  /* 0x00011c00010e7983 */ /* 0x000f220000300800 */
[----:B0-----:R-:W-:Y:S02]  /*e7a0*/  LEA.HI.X.SX32 R8, R40, R2, 0x1, P0 ;  /* 0x0000000228087211 */ /* 0x001fe400000f0eff */
[----:B-1----:R-:W-:-:S03]  /*e7b0*/  LEA R4, P0, R47, R0, 0x1 ;  /* 0x000000002f047211 */ /* 0x002fc600078008ff */
[----:B------:R-:W-:Y:S04]  /*e7c0*/  STL [R1+0x1dc8], R8 ;  /* 0x001dc80801007387 */ /* 0x000fe80000100800 */
[----:B------:R0:W-:Y:S04]  /*e7d0*/  STL [R1+0x1e04], R4 ;  /* 0x001e040401007387 */ /* 0x0001e80000100800 */
[----:B0-----:R-:W2:Y:S01]  /*e7e0*/  LDL.LU R4, [R1+0x15c] ;  /* 0x00015c0001047983 */ /* 0x001ea20000300800 */
[----:B------:R-:W-:Y:S01]  /*e7f0*/  IMAD R48, R48, UR9, RZ ;  /* 0x0000000930307c24 */ /* 0x000fe2000f8e02ff */
[----:B------:R-:W-:Y:S01]  /*e800*/  LEA.HI.X.SX32 R9, R41, R2, 0x1, P3 ;  /* 0x0000000229097211 */ /* 0x000fe200018f0eff */
[----:B------:R-:W-:-:S03]  /*e810*/  IMAD R49, R49, UR9, RZ ;  /* 0x0000000931317c24 */ /* 0x000fc6000f8e02ff */
[----:B------:R-:W-:Y:S01]  /*e820*/  LEA R8, P3, R48, R0, 0x1 ;  /* 0x0000000030087211 */ /* 0x000fe200078608ff */
[----:B------:R-:W-:Y:S01]  /*e830*/  IMAD R50, R50, UR9, RZ ;  /* 0x0000000932327c24 */ /* 0x000fe2000f8e02ff */
[----:B------:R-:W-:Y:S01]  /*e840*/  LEA.HI.X.SX32 R10, R42, R2, 0x1, P2 ;  /* 0x000000022a0a7211 */ /* 0x000fe200010f0eff */
[----:B------:R0:W-:Y:S01]  /*e850*/  STL [R1+0x1dd0], R9 ;  /* 0x001dd00901007387 */ /* 0x0001e20000100800 */
[----:B------:R-:W-:-:S03]  /*e860*/  IMAD R51, R51, UR9, RZ ;  /* 0x0000000933337c24 */ /* 0x000fc6000f8e02ff */
[----:B------:R1:W-:Y:S01]  /*e870*/  STL [R1+0x1e0c], R8 ;  /* 0x001e0c0801007387 */ /* 0x0003e20000100800 */
[----:B0-----:R-:W-:-:S03]  /*e880*/  LEA R9, P2, R49, R0, 0x1 ;  /* 0x0000000031097211 */ /* 0x001fc600078408ff */
[----:B------:R0:W-:Y:S01]  /*e890*/  STL [R1+0x1dd8], R10 ;  /* 0x001dd80a01007387 */ /* 0x0001e20000100800 */
[----:B-1----:R-:W-:-:S03]  /*e8a0*/  LEA.HI.X.SX32 R8, R43, R2, 0x1, P1 ;  /* 0x000000022b087211 */ /* 0x002fc600008f0eff */
[----:B------:R1:W-:Y:S01]  /*e8b0*/  STL [R1+0x1e14], R9 ;  /* 0x001e140901007387 */ /* 0x0003e20000100800 */
[----:B------:R-:W-:-:S03]  /*e8c0*/  IMAD R52, R52, UR9, RZ ;  /* 0x0000000934347c24 */ /* 0x000fc6000f8e02ff */
[----:B------:R1:W-:Y:S01]  /*e8d0*/  STL [R1+0x1de0], R8 ;  /* 0x001de00801007387 */ /* 0x0003e20000100800 */
[----:B0-----:R-:W-:Y:S02]  /*e8e0*/  LEA R10, P1, R50, R0, 0x1 ;  /* 0x00000000320a7211 */ /* 0x001fe400078208ff */
[----:B-1----:R-:W-:-:S03]  /*e8f0*/  LEA.HI.X.SX32 R9, R44, R2, 0x1, P4 ;  /* 0x000000022c097211 */ /* 0x002fc600020f0eff */
[----:B------:R0:W-:Y:S01]  /*e900*/  STL [R1+0x1e1c], R10 ;  /* 0x001e1c0a01007387 */ /* 0x0001e20000100800 */
[----:B------:R-:W-:-:S03]  /*e910*/  LEA R8, P4, R51, R0, 0x1 ;  /* 0x0000000033087211 */ /* 0x000fc600078808ff */
[----:B------:R-:W3:Y:S01]  /*e920*/  LDL.LU R13, [R1+0x1c4] ;  /* 0x0001c400010d7983 */ /* 0x000ee20000300800 */
[----:B------:R-:W-:-:S03]  /*e930*/  IMAD R53, R53, UR9, RZ ;  /* 0x0000000935357c24 */ /* 0x000fc6000f8e02ff */
[----:B------:R1:W-:Y:S01]  /*e940*/  STL [R1+0x1de8], R9 ;  /* 0x001de80901007387 */ /* 0x0003e20000100800 */
[----:B0-----:R-:W-:-:S03]  /*e950*/  LEA.HI.X.SX32 R10, R45, R2, 0x1, P6 ;  /* 0x000000022d0a7211 */ /* 0x001fc600030f0eff */
[----:B------:R0:W-:Y:S01]  /*e960*/  STL [R1+0x1e24], R8 ;  /* 0x001e240801007387 */ /* 0x0001e20000100800 */
[----:B------:R-:W-:Y:S01]  /*e970*/  IMAD R54, R54, UR9, RZ ;  /* 0x0000000936367c24 */ /* 0x000fe2000f8e02ff */
[----:B-1----:R-:W-:Y:S02]  /*e980*/  LEA R9, P6, R52, R0, 0x1 ;  /* 0x0000000034097211 */ /* 0x002fe400078c08ff */
[----:B------:R1:W-:Y:S01]  /*e990*/  STL [R1+0x1df0], R10 ;  /* 0x001df00a01007387 */ /* 0x0003e20000100800 */
[----:B0-----:R-:W-:-:S03]  /*e9a0*/  LEA.HI.X.SX32 R8, R46, R2, 0x1, P5 ;  /* 0x000000022e087211 */ /* 0x001fc600028f0eff */
[----:B------:R0:W-:Y:S01]  /*e9b0*/  STL [R1+0x1e2c], R9 ;  /* 0x001e2c0901007387 */ /* 0x0001e20000100800 */
[----:B------:R-:W-:-:S03]  /*e9c0*/  IMAD R55, R55, UR9, RZ ;  /* 0x0000000937377c24 */ /* 0x000fc6000f8e02ff */
[----:B------:R0:W-:Y:S01]  /*e9d0*/  STL [R1+0x1df8], R8 ;  /* 0x001df80801007387 */ /* 0x0001e20000100800 */
[----:B-1----:R-:W-:Y:S02]  /*e9e0*/  LEA R10, P5, R53, R0, 0x1 ;  /* 0x00000000350a7211 */ /* 0x002fe400078a08ff */
[----:B0-----:R-:W-:-:S03]  /*e9f0*/  LEA.HI.X.SX32 R9, R47, R2, 0x1, P0 ;  /* 0x000000022f097211 */ /* 0x001fc600000f0eff */
[----:B------:R0:W-:Y:S01]  /*ea00*/  STL [R1+0x1e34], R10 ;  /* 0x001e340a01007387 */ /* 0x0001e20000100800 */
[----:B------:R-:W-:Y:S01]  /*ea10*/  LEA R8, P0, R54, R0, 0x1 ;  /* 0x0000000036087211 */ /* 0x000fe200078008ff */
[----:B------:R-:W-:Y:S02]  /*ea20*/  IMAD R56, R56, UR9, RZ ;  /* 0x0000000938387c24 */ /* 0x000fe4000f8e02ff */
[----:B------:R1:W-:Y:S01]  /*ea30*/  STL [R1+0x1e00], R9 ;  /* 0x001e000901007387 */ /* 0x0003e20000100800 */
[----:B------:R-:W-:Y:S01]  /*ea40*/  IMAD R57, R57, UR9, RZ ;  /* 0x0000000939397c24 */ /* 0x000fe2000f8e02ff */
[----:B0-----:R-:W-:Y:S02]  /*ea50*/  LEA.HI.X.SX32 R10, R48, R2, 0x1, P3 ;  /* 0x00000002300a7211 */ /* 0x001fe400018f0eff */
[----:B------:R0:W-:Y:S01]  /*ea60*/  STL [R1+0x1e3c], R8 ;  /* 0x001e3c0801007387 */ /* 0x0001e20000100800 */
[----:B-1----:R-:W-:-:S03]  /*ea70*/  LEA R9, P3, R55, R0, 0x1 ;  /* 0x0000000037097211 */ /* 0x002fc600078608ff */
        /* <DEDUP_REMOVED lines=8> */
[----:B-1----:R-:W-:-:S03]  /*eb00*/  LEA R8, P1, R57, R0, 0x1 ;  /* 0x0000000039087211 */ /* 0x002fc600078208ff */
[----:B------:R-:W3:Y:S01]  /*eb10*/  LDL.LU R12, [R1+0x1d8] ;  /* 0x0001d800010c7983 */ /* 0x000ee20000300800 */
[----:B------:R-:W-:-:S03]  /*eb20*/  IMAD R6, R6, UR9, RZ ;  /* 0x0000000906067c24 */ /* 0x000fc6000f8e02ff */
[----:B------:R1:W-:Y:S01]  /*eb30*/  STL [R1+0x1e18], R9 ;  /* 0x001e180901007387 */ /* 0x0003e20000100800 */
[----:B0-----:R-:W-:Y:S01]  /*eb40*/  LEA.HI.X.SX32 R10, R51, R2, 0x1, P4 ;  /* 0x00000002330a7211 */ /* 0x001fe200020f0eff */
[----:B------:R-:W-:Y:S02]  /*eb50*/  IMAD R5, R5, UR9, RZ ;  /* 0x0000000905057c24 */ /* 0x000fe4000f8e02ff */
[----:B------:R0:W-:Y:S01]  /*eb60*/  STL [R1+0x1e50], R8 ;  /* 0x001e500801007387 */ /* 0x0001e20000100800 */
[----:B-1----:R-:W-:-:S03]  /*eb70*/  LEA R9, P4, R7, R0, 0x1 ;  /* 0x0000000007097211 */ /* 0x002fc600078808ff */
[----:B------:R1:W-:Y:S01]  /*eb80*/  STL [R1+0x1e20], R10 ;  /* 0x001e200a01007387 */ /* 0x0003e20000100800 */
[----:B0-----:R-:W-:-:S03]  /*eb90*/  LEA.HI.X.SX32 R8, R52, R2, 0x1, P6 ;  /* 0x0000000234087211 */ /* 0x001fc600030f0eff */
[----:B------:R-:W3:Y:S04]  /*eba0*/  LDL.LU R11, [R1+0x1dc] ;  /* 0x0001dc00010b7983 */ /* 0x000ee80000300800 */
[----:B------:R0:W-:Y:S01]  /*ebb0*/  STL [R1+0x1e54], R9 ;  /* 0x001e540901007387 */ /* 0x0001e20000100800 */
[----:B-1----:R-:W-:-:S03]  /*ebc0*/  LEA R10, P6, R6, R0, 0x1 ;  /* 0x00000000060a7211 */ /* 0x002fc600078c08ff */
[----:B------:R1:W-:Y:S01]  /*ebd0*/  STL [R1+0x1e28], R8 ;  /* 0x001e280801007387 */ /* 0x0003e20000100800 */
[----:B0-----:R-:W-:-:S03]  /*ebe0*/  LEA.HI.X.SX32 R9, R53, R2, 0x1, P5 ;  /* 0x0000000235097211 */ /* 0x001fc600028f0eff */
[----:B------:R0:W-:Y:S01]  /*ebf0*/  STL [R1+0x1e58], R10 ;  /* 0x001e580a01007387 */ /* 0x0001e20000100800 */
[----:B-1----:R-:W-:-:S03]  /*ec00*/  LEA R8, P5, R5, R0, 0x1 ;  /* 0x0000000005087211 */ /* 0x002fc600078a08ff */
[----:B------:R-:W-:Y:S01]  /*ec10*/  STL [R1+0x1e30], R9 ;  /* 0x001e300901007387 */ /* 0x000fe20000100800 */
[----:B------:R-:W-:-:S03]  /*ec20*/  IMAD R3, R3, UR9, RZ ;  /* 0x0000000903037c24 */ /* 0x000fc6000f8e02ff */
[----:B------:R1:W-:Y:S01]  /*ec30*/  STL [R1+0x1e5c], R8 ;  /* 0x001e5c0801007387 */ /* 0x0003e20000100800 */
[----:B0-----:R-:W-:-:S05]  /*ec40*/  LEA.HI.X.SX32 R10, R54, R2, 0x1, P0 ;  /* 0x00000002360a7211 */ /* 0x001fca00000f0eff */
[----:B------:R0:W-:Y:S01]  /*ec50*/  STL [R1+0x1e38], R10 ;  /* 0x001e380a01007387 */ /* 0x0001e20000100800 */
[----:B-1----:R-:W-:Y:S02]  /*ec60*/  LEA.HI.X.SX32 R8, R55, R2, 0x1, P3 ;  /* 0x0000000237087211 */ /* 0x002fe400018f0eff */
[----:B----4-:R-:W-:-:S05]  /*ec70*/  LEA R9, P0, R14, R0, 0x1 ;  /* 0x000000000e097211 */ /* 0x010fca00078008ff */
[----:B------:R1:W-:Y:S04]  /*ec80*/  STL [R1+0x1e60], R9 ;  /* 0x001e600901007387 */ /* 0x0003e80000100800 */
[----:B------:R4:W-:Y:S04]  /*ec90*/  STL [R1+0x1e40], R8 ;  /* 0x001e400801007387 */ /* 0x0009e80000100800 */
[----:B0-----:R-:W3:Y:S01]  /*eca0*/  LDL.LU R10, [R1+0x220] ;  /* 0x00022000010a7983 */ /* 0x001ee20000300800 */
[----:B-1----:R-:W-:Y:S02]  /*ecb0*/  LEA.HI.X.SX32 R9, R56, R2, 0x1, P2 ;  /* 0x0000000238097211 */ /* 0x002fe400010f0eff */
[----:B----4-:R-:W-:-:S02]  /*ecc0*/  LEA R8, P2, R3, R0, 0x1 ;  /* 0x0000000003087211 */ /* 0x010fc400078408ff */
[----:B------:R-:W-:Y:S01]  /*ecd0*/  LEA.HI.X.SX32 R0, R57, R2, 0x1, P1 ;  /* 0x0000000239007211 */ /* 0x000fe200008f0eff */
[----:B------:R0:W-:Y:S01]  /*ece0*/  STL [R1+0x1e48], R9 ;  /* 0x001e480901007387 */ /* 0x0001e20000100800 */
[----:B--2---:R-:W-:-:S03]  /*ecf0*/  LEA R26, P3, R4, UR10, 0x1 ;  /* 0x0000000a041a7c11 */ /* 0x004fc6000f8608ff */
[----:B------:R-:W-:Y:S01]  /*ed00*/  STL [R1+0x1b70], R8 ;  /* 0x001b700801007387 */ /* 0x000fe20000100800 */
[----:B------:R-:W-:Y:S02]  /*ed10*/  LEA.HI.X.SX32 R27, R4, UR11, 0x1, P3 ;  /* 0x0000000b041b7c11 */ /* 0x000fe400098f0eff */
[-C--:B------:R-:W-:Y:S01]  /*ed20*/  LEA.HI.X.SX32 R4, R6, R2.reuse, 0x1, P6 ;  /* 0x0000000206047211 */ /* 0x080fe200030f0eff */
[----:B0-----:R-:W2:Y:S04]  /*ed30*/  LDL.LU R9, [R1+0x224] ;  /* 0x0002240001097983 */ /* 0x001ea80000300800 */
[----:B------:R0:W-:Y:S04]  /*ed40*/  STL [R1+0x1b5c], R0 ;  /* 0x001b5c0001007387 */ /* 0x0001e80000100800 */
[----:B------:R-:W-:Y:S01]  /*ed50*/  STL.64 [R1+0x1070], R26 ;  /* 0x0010701a01007387 */ /* 0x000fe20000100a00 */
[----:B0-----:R-:W-:-:S05]  /*ed60*/  LEA.HI.X.SX32 R0, R7, R2, 0x1, P4 ;  /* 0x0000000207007211 */ /* 0x001fca00020f0eff */
[----:B------:R0:W-:Y:S04]  /*ed70*/  STL [R1+0x1b60], R0 ;  /* 0x001b600001007387 */ /* 0x0001e80000100800 */
[----:B------:R-:W-:Y:S04]  /*ed80*/  STL [R1+0x1b64], R4 ;  /* 0x001b640401007387 */ /* 0x000fe80000100800 */
[----:B------:R-:W4:Y:S01]  /*ed90*/  LDL.LU R8, [R1+0x228] ;  /* 0x0002280001087983 */ /* 0x000f220000300800 */
[-C--:B0-----:R-:W-:Y:S02]  /*eda0*/  LEA.HI.X.SX32 R0, R5, R2.reuse, 0x1, P5 ;  /* 0x0000000205007211 */ /* 0x081fe400028f0eff */
[----:B------:R-:W-:-:S03]  /*edb0*/  LEA.HI.X.SX32 R6, R14, R2, 0x1, P0 ;  /* 0x000000020e067211 */ /* 0x000fc600000f0eff */
[----:B------:R0:W-:Y:S01]  /*edc0*/  STL [R1+0x1b68], R0 ;  /* 0x001b680001007387 */ /* 0x0001e20000100800 */
[----:B------:R-:W-:-:S03]  /*edd0*/  LEA R22, P0, R61, UR10, 0x1 ;  /* 0x0000000a3d167c11 */ /* 0x000fc6000f8008ff */
[----:B------:R-:W-:Y:S01]  /*ede0*/  STL [R1+0x1b6c], R6 ;  /* 0x001b6c0601007387 */ /* 0x000fe20000100800 */
[----:B0-----:R-:W-:Y:S02]  /*edf0*/  LEA.HI.X.SX32 R0, R3, R2, 0x1, P2 ;  /* 0x0000000203007211 */ /* 0x001fe400010f0eff */
[----:B---3--:R-:W-:-:S03]  /*ee00*/  LEA R24, P1, R13, UR10, 0x1 ;  /* 0x0000000a0d187c11 */ /* 0x008fc6000f8208ff */
[----:B------:R-:W-:Y:S01]  /*ee10*/  STL [R1+0x1398], R0 ;  /* 0x0013980001007387 */ /* 0x000fe20000100800 */
[----:B------:R-:W-:Y:S01]  /*ee20*/  LEA.HI.X.SX32 R23, R61, UR11, 0x1, P0 ;  /* 0x0000000b3d177c11 */ /* 0x000fe200080f0eff */
[----:B------:R-:W-:Y:S01]  /*ee30*/  IMAD.WIDE R4, R60, 0x2, R26 ;  /* 0x000000023c047825 */ /* 0x000fe200078e021a */
[----:B------:R-:W-:-:S04]  /*ee40*/  LEA.HI.X.SX32 R25, R13, UR11, 0x1, P1 ;  /* 0x0000000b0d197c11 */ /* 0x000fc800088f0eff */
[----:B------:R-:W-:Y:S01]  /*ee50*/  STL [R1+0x13a0], R4 ;  /* 0x0013a00401007387 */ /* 0x000fe20000100800 */
[----:B------:R-:W-:-:S03]  /*ee60*/  IMAD.WIDE R2, R60, 0x2, R24 ;  /* 0x000000023c027825 */ /* 0x000fc600078e0218 */
[----:B------:R0:W-:Y:S04]  /*ee70*/  STL [R1+0x139c], R5 ;  /* 0x00139c0501007387 */ /* 0x0001e80000100800 */
[----:B------:R-:W-:Y:S04]  /*ee80*/  STL.64 [R1+0x1068], R24 ;  /* 0x0010681801007387 */ /* 0x000fe80000100a00 */
[----:B------:R-:W3:Y:S01]  /*ee90*/  LDL.LU R61, [R1+0x1f68] ;  /* 0x001f6800013d7983 */ /* 0x000ee20000300800 */
[----:B0-----:R-:W-:-:S03]  /*eea0*/  IMAD.WIDE R4, R60, 0x2, R22 ;  /* 0x000000023c047825 */ /* 0x001fc600078e0216 */
[----:B------:R-:W-:Y:S04]  /*eeb0*/  STL.64 [R1+0x1060], R22 ;  /* 0x0010601601007387 */ /* 0x000fe80000100a00 */
[----:B------:R-:W-:Y:S01]  /*eec0*/  STL [R1+0x13a8], R2 ;  /* 0x0013a80201007387 */ /* 0x000fe20000100800 */
[----:B------:R-:W-:-:S05]  /*eed0*/  IMAD R0, R12, UR12, RZ ;  /* 0x0000000c0c007c24 */ /* 0x000fca000f8e02ff */
[----:B------:R-:W-:-:S04]  /*eee0*/  LEA R20, P0, R0, UR10, 0x1 ;  /* 0x0000000a00147c11 */ /* 0x000fc8000f8008ff */
[----:B------:R-:W-:Y:S01]  /*eef0*/  LEA.HI.X.SX32 R21, R0, UR11, 0x1, P0 ;  /* 0x0000000b00157c11 */ /* 0x000fe200080f0eff */
[----:B------:R-:W-:-:S05]  /*ef00*/  IMAD R6, R11, UR12, RZ ;  /* 0x0000000c0b067c24 */ /* 0x000fca000f8e02ff */
[C---:B------:R-:W-:Y:S01]  /*ef10*/  LEA R18, P1, R6.reuse, UR10, 0x1 ;  /* 0x0000000a06127c11 */ /* 0x040fe2000f8208ff */
[----:B------:R0:W-:Y:S03]  /*ef20*/  STL [R1+0x13a4], R3 ;  /* 0x0013a40301007387 */ /* 0x0001e60000100800 */
[----:B------:R-:W-:Y:S01]  /*ef30*/  LEA.HI.X.SX32 R19, R6, UR11, 0x1, P1 ;  /* 0x0000000b06137c11 */ /* 0x000fe200088f0eff */
[----:B------:R-:W-:Y:S04]  /*ef40*/  STL [R1+0x13b0], R4 ;  /* 0x0013b00401007387 */ /* 0x000fe80000100800 */
[----:B------:R1:W-:Y:S01]  /*ef50*/  STL [R1+0x13ac], R5 ;  /* 0x0013ac0501007387 */ /* 0x0003e20000100800 */
[----:B0-----:R-:W-:-:S03]  /*ef60*/  IMAD.WIDE R2, R60, 0x2, R20 ;  /* 0x000000023c027825 */ /* 0x001fc600078e0214 */
[----:B------:R-:W-:Y:S01]  /*ef70*/  STL.64 [R1+0x1058], R20 ;  /* 0x0010581401007387 */ /* 0x000fe20000100a00 */
[----:B------:R-:W-:-:S03]  /*ef80*/  UIMAD UR8, UR6, 0x1e, URZ ;  /* 0x0000001e060878a4 */ /* 0x000fc6000f8e02ff */
[----:B------:R-:W-:Y:S01]  /*ef90*/  STL.64 [R1+0x1078], R18 ;  /* 0x0010781201007387 */ /* 0x000fe20000100a00 */
[----:B-1----:R-:W-:-:S03]  /*efa0*/  IMAD.WIDE R4, R60, 0x2, R18 ;  /* 0x000000023c047825 */ /* 0x002fc600078e0212 */
[----:B------:R-:W-:Y:S04]  /*efb0*/  STL [R1+0x13b8], R2 ;  /* 0x0013b80201007387 */ /* 0x000fe80000100800 */
[----:B------:R0:W-:Y:S04]  /*efc0*/  STL [R1+0x13b4], R3 ;  /* 0x0013b40301007387 */ /* 0x0001e80000100800 */
[----:B------:R-:W-:Y:S04]  /*efd0*/  STL [R1+0x13c0], R4 ;  /* 0x0013c00401007387 */ /* 0x000fe80000100800 */
[----:B------:R1:W-:Y:S01]  /*efe0*/  STL [R1+0x13bc], R5 ;  /* 0x0013bc0501007387 */ /* 0x0003e20000100800 */
[----:B------:R-:W-:-:S05]  /*eff0*/  IMAD R0, R10, UR12, RZ ;  /* 0x0000000c0a007c24 */ /* 0x000fca000f8e02ff */
[----:B------:R-:W-:-:S04]  /*f000*/  LEA R16, P0, R0, UR10, 0x1 ;  /* 0x0000000a00107c11 */ /* 0x000fc8000f8008ff */
[----:B------:R-:W-:Y:S01]  /*f010*/  LEA.HI.X.SX32 R17, R0, UR11, 0x1, P0 ;  /* 0x0000000b00117c11 */ /* 0x000fe200080f0eff */
[----:B--2---:R-:W-:-:S05]  /*f020*/  IMAD R7, R9, UR12, RZ ;  /* 0x0000000c09077c24 */ /* 0x004fca000f8e02ff */
[----:B------:R-:W-:Y:S01]  /*f030*/  LEA R14, P1, R7, UR10, 0x1 ;  /* 0x0000000a070e7c11 */ /* 0x000fe2000f8208ff */
[----:B0-----:R-:W-:-:S03]  /*f040*/  IMAD.WIDE R2, R60, 0x2, R16 ;  /* 0x000000023c027825 */ /* 0x001fc600078e0210 */
[----:B------:R-:W-:Y:S01]  /*f050*/  LEA.HI.X.SX32 R15, R7, UR11, 0x1, P1 ;  /* 0x0000000b070f7c11 */ /* 0x000fe200088f0eff */
[----:B------:R-:W-:Y:S01]  /*f060*/  STL.64 [R1+0x1080], R16 ;  /* 0x0010801001007387 */ /* 0x000fe20000100a00 */
[----:B------:R-:W-:Y:S02]  /*f070*/  IMAD.U32 R0, RZ, RZ, UR8 ;  /* 0x00000008ff007e24 */ /* 0x000fe4000f8e00ff */
[----:B-1----:R-:W-:-:S04]  /*f080*/  IMAD.WIDE R4, R60, 0x2, R14 ;  /* 0x000000023c047825 */ /* 0x002fc800078e020e */
[----:B----4-:R-:W-:-:S05]  /*f090*/  IMAD R6, R8, UR12, RZ ;  /* 0x0000000c08067c24 */ /* 0x010fca000f8e02ff */
[----:B------:R-:W-:-:S04]  /*f0a0*/  LEA R8, P0, R6, UR10, 0x1 ;  /* 0x0000000a06087c11 */ /* 0x000fc8000f8008ff */
[----:B------:R-:W-:Y:S01]  /*f0b0*/  LEA.HI.X.SX32 R9, R6, UR11, 0x1, P0 ;  /* 0x0000000b06097c11 */ /* 0x000fe200080f0eff */
[----:B------:R-:W-:Y:S04]  /*f0c0*/  STL [R1+0x1394], R8 ;  /* 0x0013940801007387 */ /* 0x000fe80000100800 */
[----:B------:R-:W-:Y:S01]  /*f0d0*/  STL.64 [R1+0x1088], R14 ;  /* 0x0010880e01007387 */ /* 0x000fe20000100a00 */
[----:B------:R-:W-:-:S03]  /*f0e0*/  IMAD.WIDE R6, R60, 0x2, R8 ;  /* 0x000000023c067825 */ /* 0x000fc600078e0208 */
[----:B------:R-:W-:Y:S04]  /*f0f0*/  STL [R1+0x13c8], R2 ;  /* 0x0013c80201007387 */ /* 0x000fe80000100800 */
[----:B------:R-:W-:Y:S04]  /*f100*/  STL [R1+0x1390], R9 ;  /* 0x0013900901007387 */ /* 0x000fe80000100800 */
[----:B------:R0:W-:Y:S04]  /*f110*/  STL [R1+0x13c4], R3 ;  /* 0x0013c40301007387 */ /* 0x0001e80000100800 */
[----:B------:R1:W5:Y:S04]  /*f120*/  LDL.LU R60, [R1+0x1f64] ;  /* 0x001f6400013c7983 */ /* 0x0003680000300800 */
[----:B------:R-:W-:Y:S01]  /*f130*/  STL [R1+0x13d0], R4 ;  /* 0x0013d00401007387 */ /* 0x000fe20000100800 */
[----:B0-----:R-:W-:-:S03]  /*f140*/  IMAD.WIDE R2, R0, 0x2, R26 ;  /* 0x0000000200027825 */ /* 0x001fc600078e021a */
[----:B------:R0:W-:Y:S04]  /*f150*/  STL [R1+0x13cc], R5 ;  /* 0x0013cc0501007387 */ /* 0x0001e80000100800 */
[----:B------:R-:W-:Y:S04]  /*f160*/  STL [R1+0x13d8], R6 ;  /* 0x0013d80601007387 */ /* 0x000fe80000100800 */
[----:B------:R2:W-:Y:S01]  /*f170*/  STL [R1+0x13d4], R7 ;  /* 0x0013d40701007387 */ /* 0x0005e20000100800 */
[----:B0-----:R-:W-:-:S03]  /*f180*/  IMAD.WIDE R4, R0, 0x2, R24 ;  /* 0x0000000200047825 */ /* 0x001fc600078e0218 */
[----:B------:R-:W-:Y:S04]  /*f190*/  STL [R1+0x13e0], R2 ;  /* 0x0013e00201007387 */ /* 0x000fe80000100800 */
[----:B------:R0:W-:Y:S01]  /*f1a0*/  STL [R1+0x13dc], R3 ;  /* 0x0013dc0301007387 */ /* 0x0001e20000100800 */
[----:B--2---:R-:W-:-:S03]  /*f1b0*/  IMAD.WIDE R6, R0, 0x2, R22 ;  /* 0x0000000200067825 */ /* 0x004fc600078e0216 */
[----:B------:R-:W-:Y:S01]  /*f1c0*/  STL [R1+0x13e8], R4 ;  /* 0x0013e80401007387 */ /* 0x000fe20000100800 */
[----:B------:R-:W-:-:S03]  /*f1d0*/  UIMAD UR8, UR6, 0x1d, URZ ;  /* 0x0000001d060878a4 */ /* 0x000fc6000f8e02ff */
[----:B------:R2:W-:Y:S01]  /*f1e0*/  STL [R1+0x13e4], R5 ;  /* 0x0013e40501007387 */ /* 0x0005e20000100800 */
[----:B0-----:R-:W-:-:S03]  /*f1f0*/  IMAD.WIDE R2, R0, 0x2, R20 ;  /* 0x0000000200027825 */ /* 0x001fc600078e0214 */
[----:B------:R-:W-:Y:S04]  /*f200*/  STL [R1+0x13f0], R6 ;  /* 0x0013f00601007387 */ /* 0x000fe80000100800 */
[----:B------:R0:W-:Y:S01]  /*f210*/  STL [R1+0x13ec], R7 ;  /* 0x0013ec0701007387 */ /* 0x0001e20000100800 */
[----:B--2---:R-:W-:-:S03]  /*f220*/  IMAD.WIDE R4, R0, 0x2, R18 ;  /* 0x0000000200047825 */ /* 0x004fc600078e0212 */
[----:B------:R-:W-:Y:S04]  /*f230*/  STL [R1+0x13f8], R2 ;  /* 0x0013f80201007387 */ /* 0x000fe80000100800 */
[----:B------:R2:W-:Y:S01]  /*f240*/  STL [R1+0x13f4], R3 ;  /* 0x0013f40301007387 */ /* 0x0005e20000100800 */
[----:B------:R-:W-:-:S03]  /*f250*/  IMAD.U32 R10, RZ, RZ, UR8 ;  /* 0x00000008ff0a7e24 */ /* 0x000fc6000f8e00ff */
[----:B------:R-:W-:Y:S01]  /*f260*/  STL [R1+0x1400], R4 ;  /* 0x0014000401007387 */ /* 0x000fe20000100800 */
[----:B0-----:R-:W-:-:S03]  /*f270*/  IMAD.WIDE R6, R0, 0x2, R8 ;  /* 0x0000000200067825 */ /* 0x001fc600078e0208 */
[----:B------:R0:W-:Y:S01]  /*f280*/  STL [R1+0x13fc], R5 ;  /* 0x0013fc0501007387 */ /* 0x0001e20000100800 */
[----:B--2---:R-:W-:-:S05]  /*f290*/  IMAD.WIDE R2, R0, 0x2, R16 ;  /* 0x0000000200027825 */ /* 0x004fca00078e0210 */
        /* <DEDUP_REMOVED lines=9> */
[----:B------:R-:W-:Y:S04]  /*f330*/  STL [R1+0x1420], R2 ;  /* 0x0014200201007387 */ /* 0x000fe80000100800 */
[----:B------:R2:W-:Y:S01]  /*f340*/  STL [R1+0x141c], R3 ;  /* 0x00141c0301007387 */ /* 0x0005e20000100800 */
[----:B0-----:R-:W-:-:S03]  /*f350*/  IMAD.WIDE R6, R10, 0x2, R22 ;  /* 0x000000020a067825 */ /* 0x001fc600078e0216 */
[----:B------:R-:W-:Y:S01]  /*f360*/  STL [R1+0x1428], R4 ;  /* 0x0014280401007387 */ /* 0x000fe20000100800 */
[----:B------:R-:W-:-:S03]  /*f370*/  UIMAD UR8, UR6, 0x1c, URZ ;  /* 0x0000001c060878a4 */ /* 0x000fc6000f8e02ff */
[----:B------:R0:W-:Y:S01]  /*f380*/  STL [R1+0x1424], R5 ;  /* 0x0014240501007387 */ /* 0x0001e20000100800 */
[----:B--2---:R-:W-:-:S03]  /*f390*/  IMAD.WIDE R2, R10, 0x2, R20 ;  /* 0x000000020a027825 */ /* 0x004fc600078e0214 */
[----:B------:R-:W-:Y:S04]  /*f3a0*/  STL [R1+0x1430], R6 ;  /* 0x0014300601007387 */ /* 0x000fe80000100800 */
[----:B------:R2:W-:Y:S01]  /*f3b0*/  STL [R1+0x142c], R7 ;  /* 0x00142c0701007387 */ /* 0x0005e20000100800 */
[----:B0-----:R-:W-:-:S03]  /*f3c0*/  IMAD.WIDE R4, R10, 0x2, R18 ;  /* 0x000000020a047825 */ /* 0x001fc600078e0212 */
[----:B------:R-:W-:Y:S04]  /*f3d0*/  STL [R1+0x1438], R2 ;  /* 0x0014380201007387 */ /* 0x000fe80000100800 */
[----:B------:R0:W-:Y:S01]  /*f3e0*/  STL [R1+0x1434], R3 ;  /* 0x0014340301007387 */ /* 0x0001e20000100800 */
[----:B------:R-:W-:-:S03]  /*f3f0*/  IMAD.U32 R0, RZ, RZ, UR8 ;  /* 0x00000008ff007e24 */ /* 0x000fc6000f8e00ff */
[----:B------:R-:W-:Y:S01]  /*f400*/  STL [R1+0x1440], R4 ;  /* 0x0014400401007387 */ /* 0x000fe20000100800 */
[----:B--2---:R-:W-:-:S03]  /*f410*/  IMAD.WIDE R6, R10, 0x2, R8 ;  /* 0x000000020a067825 */ /* 0x004fc600078e0208 */
[----:B------:R2:W-:Y:S01]  /*f420*/  STL [R1+0x143c], R5 ;  /* 0x00143c0501007387 */ /* 0x0005e20000100800 */
[----:B0-----:R-:W-:-:S05]  /*f430*/  IMAD.WIDE R2, R10, 0x2, R16 ;  /* 0x000000020a027825 */ /* 0x001fca00078e0210 */
[----:B------:R-:W-:Y:S01]  /*f440*/  STL [R1+0x1448], R2 ;  /* 0x0014480201007387 */ /* 0x000fe20000100800 */
[----:B--2---:R-:W-:-:S03]  /*f450*/  IMAD.WIDE R4, R10, 0x2, R14 ;  /* 0x000000020a047825 */ /* 0x004fc600078e020e */
        /* <DEDUP_REMOVED lines=297> */
[----:B------:R-:W-:-:S03]  /*106f0*/  USHF.L.U32 UR8, UR6, 0x4, URZ ;  /* 0x0000000406087899 */ /* 0x000fc600080006ff */
        /* <DEDUP_REMOVED lines=398> */
[----:B------:R-:W-:-:S03]  /*11fe0*/  IMAD.U32 R12, RZ, RZ, UR6 ;  /* 0x00000006ff0c7e24 */ /* 0x000fc6000f8e00ff */
        /* <DEDUP_REMOVED lines=12> */
[----:B------:R-:W-:-:S03]  /*120b0*/  IMAD.WIDE R10, R12, 0x2, R20 ;  /* 0x000000020c0a7825 */ /* 0x000fc600078e0214 */
        /* <DEDUP_REMOVED lines=9> */
[----:B------:R-:W-:-:S03]  /*12150*/  IMAD.WIDE R8, R12, 0x2, R8 ;  /* 0x000000020c087825 */ /* 0x000fc600078e0208 */
[----:B------:R-:W-:Y:S01]  /*12160*/  STL [R1+0x1b34], R11 ;  /* 0x001b340b01007387 */ /* 0x000fe20000100800 */
[----:B--2---:R-:W-:-:S03]  /*12170*/  IMAD.WIDE R6, R12, 0x2, R14 ;  /* 0x000000020c067825 */ /* 0x004fc600078e020e */
[----:B------:R-:W-:Y:S04]  /*12180*/  STL [R1+0x1b40], R2 ;  /* 0x001b400201007387 */ /* 0x000fe80000100800 */
[----:B------:R-:W-:Y:S04]  /*12190*/  STL [R1+0x1b3c], R3 ;  /* 0x001b3c0301007387 */ /* 0x000fe80000100800 */
[----:B------:R0:W-:Y:S04]  /*121a0*/  STL [R1+0x1b48], R4 ;  /* 0x001b480401007387 */ /* 0x0001e80000100800 */
[----:B------:R1:W-:Y:S04]  /*121b0*/  STL [R1+0x1b44], R5 ;  /* 0x001b440501007387 */ /* 0x0003e80000100800 */
[----:B------:R1:W-:Y:S04]  /*121c0*/  STL [R1+0x1b50], R6 ;  /* 0x001b500601007387 */ /* 0x0003e80000100800 */
[----:B------:R1:W-:Y:S04]  /*121d0*/  STL [R1+0x1b4c], R7 ;  /* 0x001b4c0701007387 */ /* 0x0003e80000100800 */
[----:B------:R1:W-:Y:S04]  /*121e0*/  STL [R1+0x1b58], R8 ;  /* 0x001b580801007387 */ /* 0x0003e80000100800 */
[----:B------:R1:W-:Y:S04]  /*121f0*/  STL [R1+0x1b54], R9 ;  /* 0x001b540901007387 */ /* 0x0003e80000100800 */
[----:B------:R1:W-:Y:S04]  /*12200*/  STL [R1+0x1380], RZ ;  /* 0x001380ff01007387 */ /* 0x0003e80000100800 */
        /* <DEDUP_REMOVED lines=999> */
[----:B------:R1:W-:Y:S01]  /*16080*/  STL [R1+0x75c], RZ ;  /* 0x00075cff01007387 */ /* 0x0003e20000100800 */
[----:B------:R-:W2:Y:S03]  /*16090*/  S2R R13, SR_TID.X ;  /* 0x00000000000d7919 */ /* 0x000ea60000002100 */
        /* <DEDUP_REMOVED lines=24> */
[----:B--2---:R-:W-:Y:S01]  /*16220*/  LOP3.LUT R13, R13, 0x1f, RZ, 0xc0, !PT ;  /* 0x0000001f0d0d7812 */ /* 0x004fe200078ec0ff */
[----:B------:R-:W-:-:S02]  /*16230*/  USHF.R.S32.HI UR8, URZ, 0x1f, UR4 ;  /* 0x0000001fff087899 */ /* 0x000fc40008011404 */
[----:B------:R-:W-:Y:S02]  /*16240*/  USHF.L.U32 UR6, UR6, 0x5, URZ ;  /* 0x0000000506067899 */ /* 0x000fe400080006ff */
[----:B------:R-:W-:Y:S01]  /*16250*/  IMAD.SHL.U32 R0, R13, 0x2, RZ ;  /* 0x000000020d007824 */ /* 0x000fe200078e00ff */
[----:B------:R-:W-:Y:S02]  /*16260*/  USHF.L.U32 UR7, UR7, 0x5, URZ ;  /* 0x0000000507077899 */ /* 0x000fe400080006ff */
[----:B------:R-:W-:Y:S02]  /*16270*/  ULEA.HI UR8, UR8, UR4, URZ, 0x5 ;  /* 0x0000000408087291 */ /* 0x000fe4000f8f28ff */
[----:B------:R-:W-:Y:S01]  /*16280*/  USHF.R.S32.HI UR4, URZ, 0x1f, UR6 ;  /* 0x0000001fff047899 */ /* 0x000fe20008011406 */
[C---:B0-----:R-:W-:Y:S01]  /*16290*/  LOP3.LUT R4, R0.reuse, 0x10, RZ, 0x3c, !PT ;  /* 0x0000001000047812 */ /* 0x041fe200078e3cff */
[----:B------:R-:W-:Y:S01]  /*162a0*/  USHF.R.S32.HI UR9, URZ, 0x1f, UR7 ;  /* 0x0000001fff097899 */ /* 0x000fe20008011407 */
[----:B------:R-:W-:-:S02]  /*162b0*/  LOP3.LUT R3, R0, 0x20, RZ, 0x3c, !PT ;  /* 0x0000002000037812 */ /* 0x000fc400078e3cff */
[----:B------:R-:W-:Y:S02]  /*162c0*/  LOP3.LUT R2, R0, 0x30, RZ, 0x3c, !PT ;  /* 0x0000003000027812 */ /* 0x000fe400078e3cff */
[C---:B---3--:R-:W-:Y:S02]  /*162d0*/  LOP3.LUT R4, R61.reuse, 0x20, RZ, 0x3c, !PT ;  /* 0x000000203d047812 */ /* 0x048fe400078e3cff */
[C---:B------:R-:W-:Y:S02]  /*162e0*/  LOP3.LUT R3, R61.reuse, 0x40, RZ, 0x3c, !PT ;  /* 0x000000403d037812 */ /* 0x040fe400078e3cff */
[----:B------:R-:W-:Y:S01]  /*162f0*/  LOP3.LUT R2, R61, 0x60, RZ, 0x3c, !PT ;  /* 0x000000603d027812 */ /* 0x000fe200078e3cff */
[----:B------:R-:W-:Y:S02]  /*16300*/  USHF.L.U32 UR11, UR6, 0x1, URZ ;  /* 0x00000001060b7899 */ /* 0x000fe400080006ff */
[----:B------:R-:W-:Y:S02]  /*16310*/  USHF.L.U32 UR10, UR7, 0x1, URZ ;  /* 0x00000001070a7899 */ /* 0x000fe400080006ff */
[----:B------:R-:W-:-:S02]  /*16320*/  USHF.R.S32.HI UR8, URZ, 0x5, UR8 ;  /* 0x00000005ff087899 */ /* 0x000fc40008011408 */
[----:B------:R-:W-:Y:S02]  /*16330*/  USHF.L.U64.HI UR4, UR6, 0x1, UR4 ;  /* 0x0000000106047899 */ /* 0x000fe40008010204 */
[----:B-1----:R-:W-:-:S12]  /*16340*/  USHF.L.U64.HI UR9, UR7, 0x1, UR9 ;  /* 0x0000000107097899 */ /* 0x002fd80008010209 */
.L_x_1:
[----:B------:R-:W2:Y:S01]  /*16350*/  LDL R5, [R1+0x1390] ;  /* 0x0013900001057983 */ /* 0x000ea20000100800 */
[----:B-1----:R-:W0:Y:S03]  /*16360*/  LDC R2, c[0x0][0x3a0] ;  /* 0x0000e800ff027b82 */ /* 0x002e260000000800 */
[----:B--2---:R1:W-:Y:S04]  /*16370*/  STL [R1+0x3820], R5 ;  /* 0x0038200501007387 */ /* 0x0043e80000100800 */
[----:B------:R-:W2:Y:S04]  /*16380*/  LDL R4, [R1+0x1394] ;  /* 0x0013940001047983 */ /* 0x000ea80000100800 */
[----:B-1----:R-:W0:Y:S04]  /*16390*/  LDL R5, [R1+0x1380] ;  /* 0x0013800001057983 */ /* 0x002e280000100800 */
[----:B------:R-:W-:Y:S04]  /*163a0*/  STL [R1+0x363c], R59 ;  /* 0x00363c3b01007387 */ /* 0x000fe80000100800 */
        /* <DEDUP_REMOVED lines=121> */
[----:B------:R1:W-:Y:S04]  /*16b40*/  STL [R1+0x381c], R57 ;  /* 0x00381c3901007387 */ /* 0x0003e80000100800 */
        /* <DEDUP_REMOVED lines=12> */
[----:B-----5:R-:W-:Y:S04]  /*16c10*/  STL [R1+0x3600], R45 ;  /* 0x0036002d01007387 */ /* 0x020fe80000100800 */
        /* <DEDUP_REMOVED lines=38> */
[----:B------:R-:W-:Y:S01]  /*16e80*/  STL [R1+0x3564], R6 ;  /* 0x0035640601007387 */ /* 0x000fe20000100800 */
[----:B0-----:R-:W-:-:S03]  /*16e90*/  IMAD R2, R5, -0x20, R2 ;  /* 0xffffffe005027824 */ /* 0x001fc600078e0202 */
[----:B------:R-:W-:Y:S04]  /*16ea0*/  STL [R1+0x3560], R3 ;  /* 0x0035600301007387 */ /* 0x000fe80000100800 */
[----:B------:R-:W-:Y:S04]  /*16eb0*/  STL [R1+0x3340], R61 ;  /* 0x0033403d01007387 */ /* 0x000fe80000100800 */
[----:B------:R-:W-:Y:S04]  /*16ec0*/  STL [R1+0x34c8], R61 ;  /* 0x0034c83d01007387 */ /* 0x000fe80000100800 */
[----:B-----5:R-:W-:Y:S04]  /*16ed0*/  STL [R1+0x1f64], R60 ;  /* 0x001f643c01007387 */ /* 0x020fe80000100800 */
[----:B------:R-:W2:Y:S01]  /*16ee0*/  LDL.LU R5, [R1+0x3820] ;  /* 0x0038200001057983 */ /* 0x000ea20000300800 */
[----:B------:R-:W-:-:S02]  /*16ef0*/  ISETP.GT.AND P0, PT, R2, RZ, PT ;  /* 0x000000ff0200720c */ /* 0x000fc40003f04270 */
[----:B-1----:R-:W-:-:S11]  /*16f00*/  PRMT R57, RZ, 0x7610, R57 ;  /* 0x00007610ff397816 */ /* 0x002fd60000000039 */
[----:B--2---:R-:W2:Y:S01]  /*16f10*/  @P0 LDG.E.U16 R57, desc[UR66][R4.64] ;  /* 0x0000004204390981 */ /* 0x004ea2000c1e1500 */
[----:B------:R-:W-:-:S03]  /*16f20*/  PRMT R59, RZ, 0x7610, R59 ;  /* 0x00007610ff3b7816 */ /* 0x000fc6000000003b */
[----:B--2---:R0:W-:Y:S04]  /*16f30*/  STL [R1+0x12e0], R57 ;  /* 0x0012e03901007387 */ /* 0x0041e80000100800 */
[----:B0-----:R-:W2:Y:S04]  /*16f40*/  LDL.LU R57, [R1+0x381c] ;  /* 0x00381c0001397983 */ /* 0x001ea80000300800 */
[----:B------:R-:W3:Y:S04]  /*16f50*/  LDL.64 R4, [R1+0x1088] ;  /* 0x0010880001047983 */ /* 0x000ee80000100a00 */
[----:B---3--:R-:W3:Y:S01]  /*16f60*/  @P0 LDG.E.U16 R59, desc[UR66][R4.64] ;  /* 0x00000042043b0981 */ /* 0x008ee2000c1e1500 */
[----:B------:R-:W-:-:S03]  /*16f70*/  PRMT R58, RZ, 0x7610, R58 ;  /* 0x00007610ff3a7816 */ /* 0x000fc6000000003a */
[----:B---3--:R0:W-:Y:S04]  /*16f80*/  STL [R1+0x12dc], R59 ;  /* 0x0012dc3b01007387 */ /* 0x0081e80000100800 */
[----:B0-----:R-:W3:Y:S04]  /*16f90*/  LDL.LU R59, [R1+0x3818] ;  /* 0x00381800013b7983 */ /* 0x001ee80000300800 */
[----:B------:R-:W4:Y:S04]  /*16fa0*/  LDL.64 R4, [R1+0x1080] ;  /* 0x0010800001047983 */ /* 0x000f280000100a00 */
[----:B----4-:R-:W4:Y:S01]  /*16fb0*/  @P0 LDG.E.U16 R58, desc[UR66][R4.64] ;  /* 0x00000042043a0981 */ /* 0x010f22000c1e1500 */
[----:B---3--:R-:W-:-:S03]  /*16fc0*/  PRMT R59, RZ, 0x7610, R59 ;  /* 0x00007610ff3b7816 */ /* 0x008fc6000000003b */
[----:B----4-:R0:W-:Y:S04]  /*16fd0*/  STL [R1+0x12d8], R58 ;  /* 0x0012d83a01007387 */ /* 0x0101e80000100800 */
        /* <DEDUP_REMOVED lines=23> */
[----:B------:R-:W-:-:S03]  /*17150*/  ISETP.GT.AND P1, PT, R2, 0x1, PT ;  /* 0x000000010200780c */ /* 0x000fc60003f24270 */
[----:B----4-:R0:W-:Y:S04]  /*17160*/  STL [R1+0x12c4], R59 ;  /* 0x0012c43b01007387 */ /* 0x0101e80000100800 */
[----:B0-----:R-:W4:Y:S04]  /*17170*/  LDL.LU R59, [R1+0x3800] ;  /* 0x00380000013b7983 */ /* 0x001f280000300800 */
[----:B------:R-:W2:Y:S04]  /*17180*/  LDL R4, [R1+0x1b54] ;  /* 0x001b540001047983 */ /* 0x000ea80000100800 */
[----:B------:R-:W2:Y:S01]  /*17190*/  LDL R5, [R1+0x1b58] ;  /* 0x001b580001057983 */ /* 0x000ea20000100800 */
[----:B---3--:R-:W-:-:S02]  /*171a0*/  PRMT R58, RZ, 0x7610, R58 ;  /* 0x00007610ff3a7816 */ /* 0x008fc4000000003a */
[----:B--2---:R-:W-:-:S04]  /*171b0*/  @P1 LOP3.LUT R5, R5, R4, RZ, 0x3c, !PT ;  /* 0x0000000405051212 */ /* 0x004fc800078e3cff */
[----:B------:R-:W-:-:S04]  /*171c0*/  @P1 LOP3.LUT R4, R5, R4, RZ, 0x3c, !PT ;  /* 0x0000000405041212 */ /* 0x000fc800078e3cff */
[----:B------:R-:W-:-:S05]  /*171d0*/  @P1 LOP3.LUT R5, R5, R4, RZ, 0x3c, !PT ;  /* 0x0000000405051212 */ /* 0x000fca00078e3cff */
[----:B------:R-:W2:Y:S04]  /*171e0*/  @P1 LDG.E.U16 R58, desc[UR66][R4.64] ;  /* 0x00000042043a1981 */ /* 0x000ea8000c1e1500 */
[----:B--2---:R0:W-:Y:S04]  /*171f0*/  STL [R1+0x12c0], R58 ;  /* 0x0012c03a01007387 */ /* 0x0041e80000100800 */
[----:B0-----:R-:W2:Y:S04]  /*17200*/  LDL.LU R58, [R1+0x37fc] ;  /* 0x0037fc00013a7983 */ /* 0x001ea80000300800 */
[----:B------:R-:W3:Y:S04]  /*17210*/  LDL R4, [R1+0x1b4c] ;  /* 0x001b4c0001047983 */ /* 0x000ee80000100800 */
[----:B------:R-:W3:Y:S01]  /*17220*/  LDL R5, [R1+0x1b50] ;  /* 0x001b500001057983 */ /* 0x000ee20000100800 */
[----:B----4-:R-:W-:-:S02]  /*17230*/  PRMT R59, RZ, 0x7610, R59 ;  /* 0x00007610ff3b7816 */ /* 0x010fc4000000003b */
[----:B---3--:R-:W-:-:S04]  /*17240*/  @P1 LOP3.LUT R5, R5, R4, RZ, 0x3c, !PT ;  /* 0x0000000405051212 */ /* 0x008fc800078e3cff */
[----:B------:R-:W-:-:S04]  /*17250*/  @P1 LOP3.LUT R4, R5, R4, RZ, 0x3c, !PT ;  /* 0x0000000405041212 */ /* 0x000fc800078e3cff */
[----:B------:R-:W-:-:S05]  /*17260*/  @P1 LOP3.LUT R5, R5, R4, RZ, 0x3c, !PT ;  /* 0x0000000405051212 */ /* 0x000fca00078e3cff */
[----:B------:R-:W3:Y:S04]  /*17270*/  @P1 LDG.E.U16 R59, desc[UR66][R4.64] ;  /* 0x00000042043b1981 */ /* 0x000ee8000c1e1500 */
[----:B---3--:R0:W-:Y:S04]  /*17280*/  STL [R1+0x12bc], R59 ;  /* 0x0012bc3b01007387 */ /* 0x0081e80000100800 */
[----:B0-----:R-:W3:Y:S04]  /*17290*/  LDL.LU R59, [R1+0x37f8] ;  /* 0x0037f800013b7983 */ /* 0x001ee80000300800 */
[----:B------:R-:W4:Y:S04]  /*172a0*/  LDL R4, [R1+0x1b44] ;  /* 0x001b440001047983 */ /* 0x000f280000100800 */
[----:B------:R-:W4:Y:S01]  /*172b0*/  LDL R5, [R1+0x1b48] ;  /* 0x001b480001057983 */ /* 0x000f220000100800 */
[----:B--2---:R-:W-:-:S02]  /*172c0*/  PRMT R58, RZ, 0x7610, R58 ;  /* 0x00007610ff3a7816 */ /* 0x004fc4000000003a */
[----:B----4-:R-:W-:-:S04]  /*172d0*/  @P1 LOP3.LUT R5, R5, R4, RZ, 0x3c, !PT ;  /* 0x0000000405051212 */ /* 0x010fc800078e3cff */
[----:B------:R-:W-:-:S04]  /*172e0*/  @P1 LOP3.LUT R4, R5, R4, RZ, 0x3c, !PT ;  /* 0x0000000405041212 */ /* 0x000fc800078e3cff */
[----:B------:R-:W-:-:S05]  /*172f0*/  @P1 LOP3.LUT R5, R5, R4, RZ, 0x3c, !PT ;  /* 0x0000000405051212 */ /* 0x000fca00078e3cff */
[----:B------:R-:W2:Y:S04]  /*17300*/  @P1 LDG.E.U16 R58, desc[UR66][R4.64] ;  /* 0x00000042043a1981 */ /* 0x000ea8000c1e1500 */
[----:B--2---:R0:W-:Y:S04]  /*17310*/  STL [R1+0x12b8], R58 ;  /* 0x0012b83a01007387 */ /* 0x0041e80000100800 */
[----:B0-----:R-:W2:Y:S04]  /*17320*/  LDL.LU R58, [R1+0x37f4] ;  /* 0x0037f400013a7983 */ /* 0x001ea80000300800 */
[----:B------:R-:W4:Y:S04]  /*17330*/  LDL R4, [R1+0x1b3c] ;  /* 0x001b3c0001047983 */ /* 0x000f280000100800 */
[----:B------:R-:W4:Y:S01]  /*17340*/  LDL R5, [R1+0x1b40] ;  /* 0x001b400001057983 */ /* 0x000f220000100800 */
[----:B---3--:R-:W-:-:S02]  /*17350*/  PRMT R59, RZ, 0x7610, R59 ;  /* 0x00007610ff3b7816 */ /* 0x008fc4000000003b */
[----:B----4-:R-:W-:-:S04]  /*17360*/  @P1 LOP3.LUT R5, R5, R4, RZ, 0x3c, !PT ;  /* 0x0000000405051212 */ /* 0x010fc800078e3cff */
        /* <DEDUP_REMOVED lines=38> */
[----:B------:R-:W3:Y:S01]  /*175d0*/  @P1 LDG.E.U16 R59, desc[UR66][R4.64] ;  /* 0x00000042043b1981 */ /* 0x000ee2000c1e1500 */
[----:B------:R-:W-:-:S03]  /*175e0*/  ISETP.GT.AND P0, PT, R2, 0x2, PT ;  /* 0x000000020200780c */ /* 0x000fc60003f04270 */
        /* <DEDUP_REMOVED lines=131> */
[----:B------:R-:W-:-:S02]  /*17e20*/  PRMT R61, RZ, 0x7610, R61 ;  /* 0x00007610ff3d7816 */ /* 0x000fc4000000003d */
[----:B----4-:R-:W-:-:S04]  /*17e30*/  @P1 LOP3.LUT R5, R5, R4, RZ, 0x3c, !PT ;  /* 0x0000000405051212 */ /* 0x010fc800078e3cff */
[----:B------:R-:W-:-:S04]  /*17e40*/  @P1 LOP3.LUT R4, R5, R4, RZ, 0x3c, !PT ;  /* 0x0000000405041212 */ /* 0x000fc800078e3cff */
[----:B------:R-:W-:-:S05]  /*17e50*/  @P1 LOP3.LUT R5, R5, R4, RZ, 0x3c, !PT ;  /* 0x0000000405051212 */ /* 0x000fca00078e3cff */
[----:B------:R0:W4:Y:S04]  /*17e60*/  @P1 LDG.E.U16 R61, desc[UR66][R4.64] ;  /* 0x00000042043d1981 */ /* 0x000128000c1e1500 */
[----:B------:R-:W0:Y:S04]  /*17e70*/  LDL R4, [R1+0x1a9c] ;  /* 0x001a9c0001047983 */ /* 0x000e280000100800 */
[----:B------:R-:W0:Y:S01]  /*17e80*/  LDL R5, [R1+0x1aa0] ;  /* 0x001aa00001057983 */ /* 0x000e220000100800 */
[----:B---3--:R-:W-:Y:S02]  /*17e90*/  PRMT R59, RZ, 0x7610, R59 ;  /* 0x00007610ff3b7816 */ /* 0x008fe4000000003b */
[----:B0-----:R-:W-:-:S04]  /*17ea0*/  @P1 LOP3.LUT R5, R5, R4, RZ, 0x3c, !PT ;  /* 0x0000000405051212 */ /* 0x001fc800078e3cff */
[----:B------:R-:W-:-:S04]  /*17eb0*/  @P1 LOP3.LUT R4, R5, R4, RZ, 0x3c, !PT ;  /* 0x0000000405041212 */ /* 0x000fc800078e3cff */
[----:B------:R-:W-:-:S05]  /*17ec0*/  @P1 LOP3.LUT R5, R5, R4, RZ, 0x3c, !PT ;  /* 0x0000000405051212 */ /* 0x000fca00078e3cff */
[----:B------:R-:W3:Y:S04]  /*17ed0*/  @P1 LDG.E.U16 R59, desc[UR66][R4.64] ;  /* 0x00000042043b1981 */ /* 0x000ee8000c1e1500 */
[----:B----4-:R-:W-:Y:S01]  /*17ee0*/  STL [R1+0x34cc], R61 ;  /* 0x0034cc3d01007387 */ /* 0x010fe20000100800 */
        /* <DEDUP_REMOVED lines=835> */
[----:B------:R-:W-:-:S02]  /*1b320*/  PRMT R57, RZ, 0x7610, R57 ;  /* 0x00007610ff397816 */ /* 0x000fc40000000039 */
[----:B----4-:R-:W-:-:S04]  /*1b330*/  @P1 LOP3.LUT R5, R5, R4, RZ, 0x3c, !PT ;  /* 0x0000000405051212 */ /* 0x010fc800078e3cff */
[----:B------:R-:W-:-:S04]  /*1b340*/  @P1 LOP3.LUT R4, R5, R4, RZ, 0x3c, !PT ;  /* 0x0000000405041212 */ /* 0x000fc800078e3cff */
[----:B------:R-:W-:-:S05]  /*1b350*/  @P1 LOP3.LUT R5, R5, R4, RZ, 0x3c, !PT ;  /* 0x0000000405051212 */ /* 0x000fca00078e3cff */
[----:B------:R-:W4:Y:S04]  /*1b360*/  @P1 LDG.E.U16 R57, desc[UR66][R4.64] ;  /* 0x0000004204391981 */ /* 0x000f28000c1e1500 */
[----:B----4-:R0:W-:Y:S04]  /*1b370*/  STL [R1+0x1330], R57 ;  /* 0x0013303901007387 */ /* 0x0101e80000100800 */
[----:B0-----:R-:W4:Y:S04]  /*1b380*/  LDL.LU R57, [R1+0x3634] ;  /* 0x0036340001397983 */ /* 0x001f280000300800 */
[----:B------:R-:W2:Y:S04]  /*1b390*/  LDL R4, [R1+0x17b4] ;  /* 0x0017b40001047983 */ /* 0x000ea80000100800 */
[----:B------:R-:W2:Y:S01]  /*1b3a0*/  LDL R5, [R1+0x17b8] ;  /* 0x0017b80001057983 */ /* 0x000ea20000100800 */
[----:B------:R-:W-:-:S02]  /*1b3b0*/  PRMT R56, RZ, 0x7610, R56 ;  /* 0x00007610ff387816 */ /* 0x000fc40000000038 */
[----:B--2---:R-:W-:-:S04]  /*1b3c0*/  @P1 LOP3.LUT R5, R5, R4, RZ, 0x3c, !PT ;  /* 0x0000000405051212 */ /* 0x004fc800078e3cff */
[----:B------:R-:W-:-:S04]  /*1b3d0*/  @P1 LOP3.LUT R4, R5, R4, RZ, 0x3c, !PT ;  /* 0x0000000405041212 */ /* 0x000fc800078e3cff */
[----:B------:R-:W-:-:S05]  /*1b3e0*/  @P1 LOP3.LUT R5, R5, R4, RZ, 0x3c, !PT ;  /* 0x0000000405051212 */ /* 0x000fca00078e3cff */
[----:B------:R-:W2:Y:S04]  /*1b3f0*/  @P1 LDG.E.U16 R56, desc[UR66][R4.64] ;  /* 0x0000004204381981 */ /* 0x000ea8000c1e1500 */
[----:B--2---:R0:W-:Y:S04]  /*1b400*/  STL [R1+0x132c], R56 ;  /* 0x00132c3801007387 */ /* 0x0041e80000100800 */
[----:B0-----:R-:W2:Y:S04]  /*1b410*/  LDL.LU R56, [R1+0x3630] ;  /* 0x0036300001387983 */ /* 0x001ea80000300800 */
        /* <DEDUP_REMOVED lines=24> */
[----:B------:R-:W2:Y:S01]  /*1b5a0*/  @P1 LDG.E.U16 R53, desc[UR66][R4.64] ;  /* 0x0000004204351981 */ /* 0x000ea2000c1e1500 */
[----:B------:R-:W-:-:S03]  /*1b5b0*/  ISETP.GT.AND P0, PT, R2, 0x10, PT ;  /* 0x000000100200780c */ /* 0x000fc60003f04270 */
        /* <DEDUP_REMOVED lines=217> */
[----:B------:R0:W2:Y:S04]  /*1c350*/  @P0 LDG.E.U16 R61, desc[UR66][R4.64] ;  /* 0x00000042043d0981 */ /* 0x0000a8000c1e1500 */
[----:B------:R-:W0:Y:S04]  /*1c360*/  LDL R4, [R1+0x16d4] ;  /* 0x0016d40001047983 */ /* 0x000e280000100800 */
[----:B------:R-:W0:Y:S01]  /*1c370*/  LDL R5, [R1+0x16d8] ;  /* 0x0016d80001057983 */ /* 0x000e220000100800 */
[----:B------:R-:W-:Y:S02]  /*1c380*/  ISETP.GT.AND P1, PT, R2, 0x13, PT ;  /* 0x000000130200780c */ /* 0x000fe40003f24270 */
[----:B------:R-:W-:-:S11]  /*1c390*/  PRMT R30, RZ, 0x7610, R30 ;  /* 0x00007610ff1e7816 */ /* 0x000fd6000000001e */
[----:B0-----:R-:W-:-:S04]  /*1c3a0*/  @P1 LOP3.LUT R5, R5, R4, RZ, 0x3c, !PT ;  /* 0x0000000405051212 */ /* 0x001fc800078e3cff */
[----:B------:R-:W-:-:S04]  /*1c3b0*/  @P1 LOP3.LUT R4, R5, R4, RZ, 0x3c, !PT ;  /* 0x0000000405041212 */ /* 0x000fc800078e3cff */
[----:B------:R-:W-:-:S05]  /*1c3c0*/  @P1 LOP3.LUT R5, R5, R4, RZ, 0x3c, !PT ;  /* 0x0000000405051212 */ /* 0x000fca00078e3cff */
[----:B------:R-:W3:Y:S04]  /*1c3d0*/  @P1 LDG.E.U16 R30, desc[UR66][R4.64] ;  /* 0x00000042041e1981 */ /* 0x000ee8000c1e1500 */
[----:B--2---:R-:W-:Y:S04]  /*1c3e0*/  STL [R1+0x34e8], R61 ;  /* 0x0034e83d01007387 */ /* 0x004fe80000100800 */
[----:B---3--:R0:W-:Y:S04]  /*1c3f0*/  STL [R1+0x131c], R30 ;  /* 0x00131c1e01007387 */ /* 0x0081e80000100800 */
[----:B0-----:R-:W2:Y:S04]  /*1c400*/  LDL.LU R30, [R1+0x35c4] ;  /* 0x0035c400011e7983 */ /* 0x001ea80000300800 */
[----:B------:R-:W3:Y:S04]  /*1c410*/  LDL R4, [R1+0x16cc] ;  /* 0x0016cc0001047983 */ /* 0x000ee80000100800 */
[----:B------:R-:W3:Y:S01]  /*1c420*/  LDL R5, [R1+0x16d0] ;  /* 0x0016d00001057983 */ /* 0x000ee20000100800 */
[----:B------:R-:W-:-:S02]  /*1c430*/  PRMT R29, RZ, 0x7610, R29 ;  /* 0x00007610ff1d7816 */ /* 0x000fc4000000001d */
[----:B---3--:R-:W-:-:S04]  /*1c440*/  @P1 LOP3.LUT R5, R5, R4, RZ, 0x3c, !PT ;  /* 0x0000000405051212 */ /* 0x008fc800078e3cff */
[----:B------:R-:W-:-:S04]  /*1c450*/  @P1 LOP3.LUT R4, R5, R4, RZ, 0x3c, !PT ;  /* 0x0000000405041212 */ /* 0x000fc800078e3cff */
[----:B------:R-:W-:-:S05]  /*1c460*/  @P1 LOP3.LUT R5, R5, R4, RZ, 0x3c, !PT ;  /* 0x0000000405051212 */ /* 0x000fca00078e3cff */
[----:B------:R-:W3:Y:S04]  /*1c470*/  @P1 LDG.E.U16 R29, desc[UR66][R4.64] ;  /* 0x00000042041d1981 */ /* 0x000ee8000c1e1500 */
[----:B---3--:R0:W-:Y:S04]  /*1c480*/  STL [R1+0x1318], R29 ;  /* 0x0013181d01007387 */ /* 0x0081e80000100800 */
[----:B0-----:R-:W3:Y:S04]  /*1c490*/  LDL.LU R29, [R1+0x35c0] ;  /* 0x0035c000011d7983 */ /* 0x001ee80000300800 */
        /* <DEDUP_REMOVED lines=155> */
[----:B------:R-:W-:Y:S02]  /*1ce50*/  PRMT R12, RZ, 0x7610, R12 ;  /* 0x00007610ff0c7816 */ /* 0x000fe4000000000c */
        /* <DEDUP_REMOVED lines=30> */
[----:B--2---:R0:W-:Y:S04]  /*1d040*/  STL [R1+0xc], R61 ;  /* 0x00000c3d01007387 */ /* 0x0041e80000100800 */
[----:B0-----:R-:W2:Y:S04]  /*1d050*/  LDL R61, [R1+0x1608] ;  /* 0x00160800013d7983 */ /* 0x001ea80000100800 */
        /* <DEDUP_REMOVED lines=24> */
[----:B------:R-:W-:Y:S01]  /*1d1e0*/  @P2 LOP3.LUT R5, R5, R4, RZ, 0x3c, !PT ;  /* 0x0000000405052212 */ /* 0x000fe200078e3cff */
[----:B--2---:R-:W-:Y:S04]  /*1d1f0*/  STL [R1+0x34ec], R60 ;  /* 0x0034ec3c01007387 */ /* 0x004fe80000100800 */
[----:B------:R0:W2:Y:S04]  /*1d200*/  @P2 LDG.E.U16 R59, desc[UR66][R4.64] ;  /* 0x00000042043b2981 */ /* 0x0000a8000c1e1500 */
[----:B------:R-:W3:Y:S01]  /*1d210*/  LDL R5, [R1+0x1604] ;  /* 0x0016040001057983 */ /* 0x000ee20000100800 */
[----:B------:R-:W-:Y:S01]  /*1d220*/  PRMT R58, RZ, 0x7610, R58 ;  /* 0x00007610ff3a7816 */ /* 0x000fe2000000003a */
[----:B0-----:R-:W-:-:S02]  /*1d230*/  @P2 IMAD.MOV.U32 R4, RZ, RZ, R61 ;  /* 0x000000ffff042224 */ /* 0x001fc400078e003d */
[----:B--2---:R0:W-:Y:S01]  /*1d240*/  STL [R1+0x34f0], R59 ;  /* 0x0034f03b01007387 */ /* 0x0041e20000100800 */
[----:B----4-:R-:W-:-:S03]  /*1d250*/  PRMT R57, RZ, 0x7610, R57 ;  /* 0x00007610ff397816 */ /* 0x010fc60000000039 */
[----:B------:R-:W2:Y:S04]  /*1d260*/  LDL R61, [R1+0x15e8] ;  /* 0x0015e800013d7983 */ /* 0x000ea80000100800 */
[----:B0-----:R-:W4:Y:S04]  /*1d270*/  LDL R59, [R1+0x1600] ;  /* 0x00160000013b7983 */ /* 0x001f280000100800 */
[----:B---3--:R4:W3:Y:S04]  /*1d280*/  @P2 LDG.E.U16 R58, desc[UR66][R4.64] ;  /* 0x00000042043a2981 */ /* 0x0088e8000c1e1500 */
[----:B------:R-:W2:Y:S01]  /*1d290*/  LDL R5, [R1+0x15fc] ;  /* 0x0015fc0001057983 */ /* 0x000ea20000100800 */
[----:B----4-:R-:W-:-:S03]  /*1d2a0*/  @P2 IMAD.MOV.U32 R4, RZ, RZ, R59 ;  /* 0x000000ffff042224 */ /* 0x010fc600078e003b */
[----:B---3--:R0:W-:Y:S01]  /*1d2b0*/  STL [R1+0x34f4], R58 ;  /* 0x0034f43a01007387 */ /* 0x0081e20000100800 */
[----:B------:R-:W-:-:S03]  /*1d2c0*/  PRMT R56, RZ, 0x7610, R56 ;  /* 0x00007610ff387816 */ /* 0x000fc60000000038 */
[----:B------:R-:W3:Y:S04]  /*1d2d0*/  LDL R59, [R1+0x15e0] ;  /* 0x0015e000013b7983 */ /* 0x000ee80000100800 */
[----:B--2---:R1:W2:Y:S04]  /*1d2e0*/  @P2 LDG.E.U16 R57, desc[UR66][R4.64] ;  /* 0x0000004204392981 */ /* 0x0042a8000c1e1500 */
[----:B0-----:R-:W4:Y:S04]  /*1d2f0*/  LDL R58, [R1+0x15e4] ;  /* 0x0015e400013a7983 */ /* 0x001f280000100800 */
[----:B------:R-:W1:Y:S04]  /*1d300*/  LDL R4, [R1+0x15f4] ;  /* 0x0015f40001047983 */ /* 0x000e680000100800 */
[----:B------:R-:W1:Y:S02]  /*1d310*/  LDL R5, [R1+0x15f8] ;  /* 0x0015f80001057983 */ /* 0x000e640000100800 */
[----:B-1----:R-:W-:-:S04]  /*1d320*/  @P2 LOP3.LUT R5, R5, R4, RZ, 0x3c, !PT ;  /* 0x0000000405052212 */ /* 0x002fc800078e3cff */
[----:B------:R-:W-:-:S04]  /*1d330*/  @P2 LOP3.LUT R4, R5, R4, RZ, 0x3c, !PT ;  /* 0x0000000405042212 */ /* 0x000fc800078e3cff */
[----:B------:R-:W-:Y:S01]  /*1d340*/  @P2 LOP3.LUT R5, R5, R4, RZ, 0x3c, !PT ;  /* 0x0000000405052212 */ /* 0x000fe200078e3cff */
[----:B--2---:R-:W-:Y:S04]  /*1d350*/  STL [R1+0x34f8], R57 ;  /* 0x0034f83901007387 */ /* 0x004fe80000100800 */
[----:B------:R0:W2:Y:S04]  /*1d360*/  @P2 LDG.E.U16 R56, desc[UR66][R4.64] ;  /* 0x0000004204382981 */ /* 0x0000a8000c1e1500 */
[----:B------:R-:W0:Y:S04]  /*1d370*/  LDL R4, [R1+0x15ec] ;  /* 0x0015ec0001047983 */ /* 0x000e280000100800 */
[----:B------:R-:W0:Y:S01]  /*1d380*/  LDL R5, [R1+0x15f0] ;  /* 0x0015f00001057983 */ /* 0x000e220000100800 */
[----:B------:R-:W-:-:S02]  /*1d390*/  PRMT R55, RZ, 0x7610, R55 ;  /* 0x00007610ff377816 */ /* 0x000fc40000000037 */
[----:B------:R-:W-:Y:S02]  /*1d3a0*/  PRMT R54, RZ, 0x7610, R54 ;  /* 0x00007610ff367816 */ /* 0x000fe40000000036 */
[----:B0-----:R-:W-:-:S04]  /*1d3b0*/  @P2 LOP3.LUT R5, R5, R4, RZ, 0x3c, !PT ;  /* 0x0000000405052212 */ /* 0x001fc800078e3cff */
[----:B------:R-:W-:-:S04]  /*1d3c0*/  @P2 LOP3.LUT R4, R5, R4, RZ, 0x3c, !PT ;  /* 0x0000000405042212 */ /* 0x000fc800078e3cff */
[----:B------:R-:W-:Y:S01]  /*1d3d0*/  @P2 LOP3.LUT R5, R5, R4, RZ, 0x3c, !PT ;  /* 0x0000000405052212 */ /* 0x000fe200078e3cff */
[----:B--2---:R0:W-:Y:S04]  /*1d3e0*/  STL [R1+0x34fc], R56 ;  /* 0x0034fc3801007387 */ /* 0x0041e80000100800 */
[----:B------:R1:W2:Y:S04]  /*1d3f0*/  @P2 LDG.E.U16 R55, desc[UR66][R4.64] ;  /* 0x0000004204372981 */ /* 0x0002a8000c1e1500 */
[----:B0-----:R-:W2:Y:S01]  /*1d400*/  LDL R56, [R1+0x15dc] ;  /* 0x0015dc0001387983 */ /* 0x001ea20000100800 */
[----:B-1----:R-:W-:-:S02]  /*1d410*/  @P2 IMAD.MOV.U32 R4, RZ, RZ, R61 ;  /* 0x000000ffff042224 */ /* 0x002fc400078e003d */
[----:B----4-:R-:W-:-:S05]  /*1d420*/  @P2 IMAD.MOV.U32 R5, RZ, RZ, R58 ;  /* 0x000000ffff052224 */ /* 0x010fca00078e003a */
[----:B------:R3:W4:Y:S01]  /*1d430*/  @P2 LDG.E.U16 R54, desc[UR66][R4.64] ;  /* 0x0000004204362981 */ /* 0x000722000c1e1500 */
[----:B------:R-:W-:Y:S01]  /*1d440*/  PRMT R53, RZ, 0x7610, R53 ;  /* 0x00007610ff357816 */ /* 0x000fe20000000035 */
[----:B---3--:R-:W-:Y:S02]  /*1d450*/  @P2 IMAD.MOV.U32 R4, RZ, RZ, R59 ;  /* 0x000000ffff042224 */ /* 0x008fe400078e003b */
[----:B--2---:R-:W-:Y:S04]  /*1d460*/  STL [R1+0x3500], R55 ;  /* 0x0035003701007387 */ /* 0x004fe80000100800 */
[----:B------:R-:W2:Y:S04]  /*1d470*/  LDL R61, [R1+0x15bc] ;  /* 0x0015bc00013d7983 */ /* 0x000ea80000100800 */
[----:B------:R-:W3:Y:S01]  /*1d480*/  LDL R58, [R1+0x15c0] ;  /* 0x0015c000013a7983 */ /* 0x000ee20000100800 */
[----:B------:R-:W-:-:S05]  /*1d490*/  @P2 IMAD.MOV.U32 R5, RZ, RZ, R56 ;  /* 0x000000ffff052224 */ /* 0x000fca00078e0038 */
[----:B------:R0:W2:Y:S04]  /*1d4a0*/  @P2 LDG.E.U16 R53, desc[UR66][R4.64] ;  /* 0x0000004204352981 */ /* 0x0000a8000c1e1500 */
[----:B----4-:R-:W-:Y:S01]  /*1d4b0*/  STL [R1+0x3504], R54 ;  /* 0x0035043601007387 */ /* 0x010fe20000100800 */
[----:B------:R-:W-:Y:S02]  /*1d4c0*/  ISETP.GT.AND P0, PT, R2, 0x17, PT ;  /* 0x000000170200780c */ /* 0x000fe40003f04270 */
[----:B------:R-:W-:Y:S01]  /*1d4d0*/  PRMT R60, RZ, 0x7610, R60 ;  /* 0x00007610ff3c7816 */ /* 0x000fe2000000003c */
[----:B------:R-:W4:Y:S04]  /*1d4e0*/  LDL R59, [R1+0x15b4] ;  /* 0x0015b400013b7983 */ /* 0x000f280000100800 */
[----:B------:R-:W2:Y:S04]  /*1d4f0*/  LDL R56, [R1+0x15b8] ;  /* 0x0015b80001387983 */ /* 0x000ea80000100800 */
[----:B------:R-:W0:Y:S04]  /*1d500*/  LDL R4, [R1+0x15d4] ;  /* 0x0015d40001047983 */ /* 0x000e280000100800 */
[----:B------:R-:W0:Y:S02]  /*1d510*/  LDL R5, [R1+0x15d8] ;  /* 0x0015d80001057983 */ /* 0x000e240000100800 */
[----:B0-----:R-:W-:-:S04]  /*1d520*/  @P0 LOP3.LUT R5, R5, R4, RZ, 0x3c, !PT ;  /* 0x0000000405050212 */ /* 0x001fc800078e3cff */
[----:B------:R-:W-:-:S04]  /*1d530*/  @P0 LOP3.LUT R4, R5, R4, RZ, 0x3c, !PT ;  /* 0x0000000405040212 */ /* 0x000fc800078e3cff */
[----:B------:R-:W-:Y:S01]  /*1d540*/  @P0 LOP3.LUT R5, R5, R4, RZ, 0x3c, !PT ;  /* 0x0000000405050212 */ /* 0x000fe200078e3cff */
[----:B--2---:R-:W-:Y:S04]  /*1d550*/  STL [R1+0x3508], R53 ;  /* 0x0035083501007387 */ /* 0x004fe80000100800 */
[----:B------:R0:W2:Y:S04]  /*1d560*/  @P0 LDG.E.U16 R60, desc[UR66][R4.64] ;  /* 0x00000042043c0981 */ /* 0x0000a8000c1e1500 */
[----:B------:R-:W0:Y:S04]  /*1d570*/  LDL R4, [R1+0x15cc] ;  /* 0x0015cc0001047983 */ /* 0x000e280000100800 */
[----:B------:R-:W0:Y:S01]  /*1d580*/  LDL R5, [R1+0x15d0] ;  /* 0x0015d00001057983 */ /* 0x000e220000100800 */
[----:B------:R-:W-:-:S02]  /*1d590*/  PRMT R8, RZ, 0x7610, R8 ;  /* 0x00007610ff087816 */ /* 0x000fc40000000008 */
        /* <DEDUP_REMOVED lines=11> */
[----:B------:R-:W-:Y:S02]  /*1d650*/  PRMT R6, RZ, 0x7610, R6 ;  /* 0x00007610ff067816 */ /* 0x000fe40000000006 */
[----:B------:R-:W-:Y:S02]  /*1d660*/  PRMT R3, RZ, 0x7610, R3 ;  /* 0x00007610ff037816 */ /* 0x000fe40000000003 */
[----:B--2---:R-:W-:-:S04]  /*1d670*/  @P0 LOP3.LUT R5, R5, R4, RZ, 0x3c, !PT ;  /* 0x0000000405050212 */ /* 0x004fc800078e3cff */
[----:B------:R-:W-:-:S04]  /*1d680*/  @P0 LOP3.LUT R4, R5, R4, RZ, 0x3c, !PT ;  /* 0x0000000405040212 */ /* 0x000fc800078e3cff */
[----:B------:R-:W-:-:S05]  /*1d690*/  @P0 LOP3.LUT R5, R5, R4, RZ, 0x3c, !PT ;  /* 0x0000000405050212 */ /* 0x000fca00078e3cff */
[----:B------:R0:W2:Y:S02]  /*1d6a0*/  @P0 LDG.E.U16 R7, desc[UR66][R4.64] ;  /* 0x0000004204070981 */ /* 0x0000a4000c1e1500 */
[----:B0-----:R-:W-:Y:S02]  /*1d6b0*/  @P0 IMAD.MOV.U32 R4, RZ, RZ, R58 ;  /* 0x000000ffff040224 */ /* 0x001fe400078e003a */
[----:B------:R-:W-:-:S05]  /*1d6c0*/  @P0 IMAD.MOV.U32 R5, RZ, RZ, R61 ;  /* 0x000000ffff050224 */ /* 0x000fca00078e003d */
[----:B------:R0:W3:Y:S02]  /*1d6d0*/  @P0 LDG.E.U16 R6, desc[UR66][R4.64] ;  /* 0x0000004204060981 */ /* 0x0000e4000c1e1500 */
[----:B0-----:R-:W-:Y:S02]  /*1d6e0*/  @P0 IMAD.MOV.U32 R4, RZ, RZ, R56 ;  /* 0x000000ffff040224 */ /* 0x001fe400078e0038 */
[----:B----4-:R-:W-:-:S05]  /*1d6f0*/  @P0 IMAD.MOV.U32 R5, RZ, RZ, R59 ;  /* 0x000000ffff050224 */ /* 0x010fca00078e003b */
[----:B------:R-:W4:Y:S04]  /*1d700*/  @P0 LDG.E.U16 R3, desc[UR66][R4.64] ;  /* 0x0000004204030981 */ /* 0x000f28000c1e1500 */
[----:B--2---:R0:W-:Y:S04]  /*1d710*/  STL [R1+0x12f4], R7 ;  /* 0x0012f40701007387 */ /* 0x0041e80000100800 */
[----:B0-----:R-:W2:Y:S04]  /*1d720*/  LDL.LU R7, [R1+0x3568] ;  /* 0x0035680001077983 */ /* 0x001ea80000300800 */
[----:B------:R-:W2:Y:S04]  /*1d730*/  LDL R61, [R1+0x1594] ;  /* 0x00159400013d7983 */ /* 0x000ea80000100800 */
[----:B------:R-:W2:Y:S04]  /*1d740*/  LDL R58, [R1+0x1598] ;  /* 0x00159800013a7983 */ /* 0x000ea80000100800 */
[----:B---3--:R0:W-:Y:S04]  /*1d750*/  STL [R1+0x12f0], R6 ;  /* 0x0012f00601007387 */ /* 0x0081e80000100800 */
[----:B0-----:R-:W3:Y:S04]  /*1d760*/  LDL.LU R6, [R1+0x3564] ;  /* 0x0035640001067983 */ /* 0x001ee80000300800 */
[----:B------:R-:W2:Y:S04]  /*1d770*/  LDL R59, [R1+0x158c] ;  /* 0x00158c00013b7983 */ /* 0x000ea80000100800 */
[----:B------:R-:W2:Y:S04]  /*1d780*/  LDL R56, [R1+0x1590] ;  /* 0x0015900001387983 */ /* 0x000ea80000100800 */
[----:B----4-:R0:W-:Y:S04]  /*1d790*/  STL [R1+0x12ec], R3 ;  /* 0x0012ec0301007387 */ /* 0x0101e80000100800 */
[----:B0-----:R-:W4:Y:S04]  /*1d7a0*/  LDL.LU R3, [R1+0x3560] ;  /* 0x0035600001037983 */ /* 0x001f280000300800 */
[----:B------:R-:W2:Y:S01]  /*1d7b0*/  LDL R5, [R1+0x15ac] ;  /* 0x0015ac0001057983 */ /* 0x000ea20000100800 */
[----:B------:R-:W-:Y:S01]  /*1d7c0*/  PRMT R55, RZ, 0x7610, R55 ;  /* 0x00007610ff377816 */ /* 0x000fe20000000037 */
[----:B------:R-:W-:Y:S01]  /*1d7d0*/  @P0 IMAD.MOV.U32 R4, RZ, RZ, R60 ;  /* 0x000000ffff040224 */ /* 0x000fe200078e003c */
[----:B------:R-:W-:-:S02]  /*1d7e0*/  ISETP.GT.AND P1, PT, R2, 0x18, PT ;  /* 0x000000180200780c */ /* 0x000fc40003f24270 */
[----:B------:R-:W-:Y:S02]  /*1d7f0*/  PRMT R0, RZ, 0x7610, R0 ;  /* 0x00007610ff007816 */ /* 0x000fe40000000000 */
[----:B------:R-:W-:Y:S01]  /*1d800*/  PRMT R52, RZ, 0x7610, R52 ;  /* 0x00007610ff347816 */ /* 0x000fe20000000034 */
[----:B------:R-:W3:Y:S04]  /*1d810*/  LDL R60, [R1+0x1584] ;  /* 0x00158400013c7983 */ /* 0x000ee80000100800 */
[----:B--2---:R0:W2:Y:S04]  /*1d820*/  @P0 LDG.E.U16 R55, desc[UR66][R4.64] ;  /* 0x0000004204370981 */ /* 0x0040a8000c1e1500 */
[----:B------:R-:W0:Y:S04]  /*1d830*/  LDL R4, [R1+0x15a4] ;  /* 0x0015a40001047983 */ /* 0x000e280000100800 */
[----:B------:R-:W0:Y:S01]  /*1d840*/  LDL R5, [R1+0x15a8] ;  /* 0x0015a80001057983 */ /* 0x000e220000100800 */
[----:B------:R-:W-:-:S02]  /*1d850*/  PRMT R51, RZ, 0x7610, R51 ;  /* 0x00007610ff337816 */ /* 0x000fc40000000033 */
[----:B0-----:R-:W-:-:S04]  /*1d860*/  @P0 LOP3.LUT R5, R5, R4, RZ, 0x3c, !PT ;  /* 0x0000000405050212 */ /* 0x001fc800078e3cff */
[----:B------:R-:W-:-:S04]  /*1d870*/  @P0 LOP3.LUT R4, R5, R4, RZ, 0x3c, !PT ;  /* 0x0000000405040212 */ /* 0x000fc800078e3cff */
[----:B------:R-:W-:-:S05]  /*1d880*/  @P0 LOP3.LUT R5, R5, R4, RZ, 0x3c, !PT ;  /* 0x0000000405050212 */ /* 0x000fca00078e3cff */
[----:B------:R0:W4:Y:S04]  /*1d890*/  @P0 LDG.E.U16 R0, desc[UR66][R4.64] ;  /* 0x0000004204000981 */ /* 0x000128000c1e1500 */
[----:B--2---:R1:W-:Y:S01]  /*1d8a0*/  STL [R1+0x12e8], R55 ;  /* 0x0012e83701007387 */ /* 0x0043e20000100800 */
[----:B0-----:R-:W-:Y:S02]  /*1d8b0*/  @P1 IMAD.MOV.U32 R4, RZ, RZ, R58 ;  /* 0x000000ffff041224 */ /* 0x001fe400078e003a */
[----:B------:R-:W-:Y:S01]  /*1d8c0*/  @P1 IMAD.MOV.U32 R5, RZ, RZ, R61 ;  /* 0x000000ffff051224 */ /* 0x000fe200078e003d */
[----:B-1----:R-:W2:Y:S04]  /*1d8d0*/  LDL R55, [R1+0x1588] ;  /* 0x0015880001377983 */ /* 0x002ea80000100800 */
[----:B------:R0:W2:Y:S02]  /*1d8e0*/  @P1 LDG.E.U16 R52, desc[UR66][R4.64] ;  /* 0x0000004204341981 */ /* 0x0000a4000c1e1500 */
[----:B0-----:R-:W-:-:S02]  /*1d8f0*/  @P1 IMAD.MOV.U32 R4, RZ, RZ, R56 ;  /* 0x000000ffff041224 */ /* 0x001fc400078e0038 */
[----:B------:R-:W-:-:S05]  /*1d900*/  @P1 IMAD.MOV.U32 R5, RZ, RZ, R59 ;  /* 0x000000ffff051224 */ /* 0x000fca00078e003b */
[----:B------:R3:W2:Y:S01]  /*1d910*/  @P1 LDG.E.U16 R51, desc[UR66][R4.64] ;  /* 0x0000004204331981 */ /* 0x0006a2000c1e1500 */
[----:B------:R-:W-:Y:S01]  /*1d920*/  PRMT R50, RZ, 0x7610, R50 ;  /* 0x00007610ff327816 */ /* 0x000fe20000000032 */
[----:B---3--:R-:W-:Y:S02]  /*1d930*/  @P1 IMAD.MOV.U32 R5, RZ, RZ, R60 ;  /* 0x000000ffff051224 */ /* 0x008fe400078e003c */
[----:B----4-:R-:W-:Y:S04]  /*1d940*/  STL [R1+0x12e4], R0 ;  /* 0x0012e40001007387 */ /* 0x010fe80000100800 */
[----:B------:R-:W3:Y:S01]  /*1d950*/  LDL R58, [R1+0x1580] ;  /* 0x00158000013a7983 */ /* 0x000ee20000100800 */
[----:B--2---:R-:W-:-:S03]  /*1d960*/  @P1 IMAD.MOV.U32 R4, RZ, RZ, R55 ;  /* 0x000000ffff041224 */ /* 0x004fc600078e0037 */
[----:B------:R-:W-:Y:S04]  /*1d970*/  STL [R1+0x3550], R52 ;  /* 0x0035503401007387 */ /* 0x000fe80000100800 */
[----:B------:R-:W2:Y:S04]  /*1d980*/  LDL R59, [R1+0x1574] ;  /* 0x00157400013b7983 */ /* 0x000ea80000100800 */
[----:B------:R-:W4:Y:S04]  /*1d990*/  LDL R56, [R1+0x1578] ;  /* 0x0015780001387983 */ /* 0x000f280000100800 */
[----:B------:R3:W2:Y:S04]  /*1d9a0*/  @P1 LDG.E.U16 R50, desc[UR66][R4.64] ;  /* 0x0000004204321981 */ /* 0x0006a8000c1e1500 */
[----:B------:R-:W-:Y:S04]  /*1d9b0*/  STL [R1+0x3554], R51 ;  /* 0x0035543301007387 */ /* 0x000fe80000100800 */
[----:B------:R-:W2:Y:S01]  /*1d9c0*/  LDL R5, [R1+0x157c] ;  /* 0x00157c0001057983 */ /* 0x000ea20000100800 */
[----:B------:R-:W-:-:S03]  /*1d9d0*/  PRMT R49, RZ, 0x7610, R49 ;  /* 0x00007610ff317816 */ /* 0x000fc60000000031 */
[----:B------:R-:W4:Y:S04]  /*1d9e0*/  LDL R55, [R1+0x1570] ;  /* 0x0015700001377983 */ /* 0x000f280000100800 */
[----:B------:R-:W4:Y:S04]  /*1d9f0*/  LDL R61, [R1+0x1564] ;  /* 0x00156400013d7983 */ /* 0x000f280000100800 */
[----:B------:R-:W4:Y:S01]  /*1da00*/  LDL R60, [R1+0x1568] ;  /* 0x00156800013c7983 */ /* 0x000f220000100800 */
[----:B---3--:R-:W-:-:S05]  /*1da10*/  @P1 IMAD.MOV.U32 R4, RZ, RZ, R58 ;  /* 0x000000ffff041224 */ /* 0x008fca00078e003a */
[----:B--2---:R4:W2:Y:S04]  /*1da20*/  @P1 LDG.E.U16 R49, desc[UR66][R4.64] ;  /* 0x0000004204311981 */ /* 0x0048a8000c1e1500 */
[----:B------:R0:W-:Y:S04]  /*1da30*/  STL [R1+0x3558], R50 ;  /* 0x0035583201007387 */ /* 0x0001e80000100800 */
[----:B------:R-:W3:Y:S04]  /*1da40*/  LDL R58, [R1+0x1560] ;  /* 0x00156000013a7983 */ /* 0x000ee80000100800 */
[----:B0-----:R-:W3:Y:S01]  /*1da50*/  LDL R50, [R1+0x156c] ;  /* 0x00156c0001327983 */ /* 0x001ee20000100800 */
[----:B----4-:R-:W-:-:S02]  /*1da60*/  @P1 IMAD.MOV.U32 R4, RZ, RZ, R56 ;  /* 0x000000ffff041224 */ /* 0x010fc400078e0038 */
[----:B------:R-:W-:Y:S01]  /*1da70*/  @P1 IMAD.MOV.U32 R5, RZ, RZ, R59 ;  /* 0x000000ffff051224 */ /* 0x000fe200078e003b */
[----:B------:R-:W-:-:S06]  /*1da80*/  PRMT R48, RZ, 0x7610, R48 ;  /* 0x00007610ff307816 */ /* 0x000fcc0000000030 */
[----:B------:R0:W4:Y:S02]  /*1da90*/  @P1 LDG.E.U16 R48, desc[UR66][R4.64] ;  /* 0x0000004204301981 */ /* 0x000124000c1e1500 */
[----:B0-----:R-:W-:Y:S02]  /*1daa0*/  @P1 IMAD.MOV.U32 R4, RZ, RZ, R55 ;  /* 0x000000ffff041224 */ /* 0x001fe400078e0037 */
[----:B--2---:R0:W-:Y:S04]  /*1dab0*/  STL [R1+0x355c], R49 ;  /* 0x00355c3101007387 */ /* 0x0041e80000100800 */
[----:B------:R-:W2:Y:S04]  /*1dac0*/  LDL R59, [R1+0x1554] ;  /* 0x00155400013b7983 */ /* 0x000ea80000100800 */
[----:B------:R-:W2:Y:S04]  /*1dad0*/  LDL R56, [R1+0x1558] ;  /* 0x0015580001387983 */ /* 0x000ea80000100800 */
[----:B------:R-:W2:Y:S04]  /*1dae0*/  LDL R55, [R1+0x154c] ;  /* 0x00154c0001377983 */ /* 0x000ea80000100800 */
[----:B0-----:R-:W2:Y:S01]  /*1daf0*/  LDL R49, [R1+0x155c] ;  /* 0x00155c0001317983 */ /* 0x001ea20000100800 */
[----:B---3--:R-:W-:-:S03]  /*1db00*/  @P1 IMAD.MOV.U32 R5, RZ, RZ, R50 ;  /* 0x000000ffff051224 */ /* 0x008fc600078e0032 */
[----:B------:R-:W3:Y:S01]  /*1db10*/  LDL R50, [R1+0x1550] ;  /* 0x0015500001327983 */ /* 0x000ee20000100800 */
[----:B------:R-:W-:Y:S02]  /*1db20*/  PRMT R47, RZ, 0x7610, R47 ;  /* 0x00007610ff2f7816 */ /* 0x000fe4000000002f */
[----:B------:R-:W-:Y:S02]  /*1db30*/  PRMT R46, RZ, 0x7610, R46 ;  /* 0x00007610ff2e7816 */ /* 0x000fe4000000002e */
[----:B------:R-:W-:Y:S02]  /*1db40*/  ISETP.GT.AND P2, PT, R2, 0x19, PT ;  /* 0x000000190200780c */ /* 0x000fe40003f44270 */
[----:B------:R0:W3:Y:S01]  /*1db50*/  @P1 LDG.E.U16 R47, desc[UR66][R4.64] ;  /* 0x00000042042f1981 */ /* 0x0000e2000c1e1500 */
[----:B------:R-:W-:Y:S01]  /*1db60*/  PRMT R45, RZ, 0x7610, R45 ;  /* 0x00007610ff2d7816 */ /* 0x000fe2000000002d */
[----:B0-----:R-:W-:Y:S02]  /*1db70*/  @P1 IMAD.MOV.U32 R4, RZ, RZ, R60 ;  /* 0x000000ffff041224 */ /* 0x001fe400078e003c */
[----:B------:R-:W-:Y:S01]  /*1db80*/  @P1 IMAD.MOV.U32 R5, RZ, RZ, R61 ;  /* 0x000000ffff051224 */ /* 0x000fe200078e003d */
[----:B------:R-:W3:Y:S04]  /*1db90*/  LDL R60, [R1+0x1548] ;  /* 0x00154800013c7983 */ /* 0x000ee80000100800 */
[----:B------:R-:W3:Y:S04]  /*1dba0*/  LDL R61, [R1+0x1544] ;  /* 0x00154400013d7983 */ /* 0x000ee80000100800 */
[----:B------:R0:W3:Y:S02]  /*1dbb0*/  @P1 LDG.E.U16 R46, desc[UR66][R4.64] ;  /* 0x00000042042e1981 */ /* 0x0000e4000c1e1500 */
[----:B0-----:R-:W-:-:S02]  /*1dbc0*/  @P1 IMAD.MOV.U32 R4, RZ, RZ, R58 ;  /* 0x000000ffff041224 */ /* 0x001fc400078e003a */
[----:B------:R-:W4:Y:S01]  /*1dbd0*/  LDL R58, [R1+0x153c] ;  /* 0x00153c00013a7983 */ /* 0x000f220000100800 */
[----:B------:R-:W-:Y:S01]  /*1dbe0*/  PRMT R44, RZ, 0x7610, R44 ;  /* 0x00007610ff2c7816 */ /* 0x000fe2000000002c */
[----:B--2---:R-:W-:Y:S02]  /*1dbf0*/  @P1 IMAD.MOV.U32 R5, RZ, RZ, R49 ;  /* 0x000000ffff051224 */ /* 0x004fe400078e0031 */
[----:B------:R-:W2:Y:S04]  /*1dc00*/  LDL R49, [R1+0x1540] ;  /* 0x0015400001317983 */ /* 0x000ea80000100800 */
[----:B------:R0:W2:Y:S02]  /*1dc10*/  @P1 LDG.E.U16 R45, desc[UR66][R4.64] ;  /* 0x00000042042d1981 */ /* 0x0000a4000c1e1500 */
[----:B0-----:R-:W-:-:S02]  /*1dc20*/  @P2 IMAD.MOV.U32 R4, RZ, RZ, R56 ;  /* 0x000000ffff042224 */ /* 0x001fc400078e0038 */
[----:B------:R-:W-:Y:S01]  /*1dc30*/  @P2 IMAD.MOV.U32 R5, RZ, RZ, R59 ;  /* 0x000000ffff052224 */ /* 0x000fe200078e003b */
[----:B------:R-:W2:Y:S04]  /*1dc40*/  LDL R56, [R1+0x1538] ;  /* 0x0015380001387983 */ /* 0x000ea80000100800 */
[----:B------:R-:W2:Y:S04]  /*1dc50*/  LDL R59, [R1+0x1534] ;  /* 0x00153400013b7983 */ /* 0x000ea80000100800 */
[----:B------:R3:W2:Y:S02]  /*1dc60*/  @P2 LDG.E.U16 R44, desc[UR66][R4.64] ;  /* 0x00000042042c2981 */ /* 0x0006a4000c1e1500 */
[----:B---3--:R-:W-:-:S02]  /*1dc70*/  @P2 IMAD.MOV.U32 R4, RZ, RZ, R50 ;  /* 0x000000ffff042224 */ /* 0x008fc400078e0032 */
[----:B------:R-:W-:Y:S01]  /*1dc80*/  @P2 IMAD.MOV.U32 R5, RZ, RZ, R55 ;  /* 0x000000ffff052224 */ /* 0x000fe200078e0037 */
[----:B------:R-:W3:Y:S04]  /*1dc90*/  LDL R50, [R1+0x1530] ;  /* 0x0015300001327983 */ /* 0x000ee80000100800 */
[----:B------:R-:W3:Y:S01]  /*1dca0*/  LDL R55, [R1+0x152c] ;  /* 0x00152c0001377983 */ /* 0x000ee20000100800 */
[----:B------:R-:W-:Y:S02]  /*1dcb0*/  PRMT R43, RZ, 0x7610, R43 ;  /* 0x00007610ff2b7816 */ /* 0x000fe4000000002b */
[----:B------:R-:W-:-:S04]  /*1dcc0*/  PRMT R42, RZ, 0x7610, R42 ;  /* 0x00007610ff2a7816 */ /* 0x000fc8000000002a */
[----:B------:R0:W3:Y:S01]  /*1dcd0*/  @P2 LDG.E.U16 R43, desc[UR66][R4.64] ;  /* 0x00000042042b2981 */ /* 0x0000e2000c1e1500 */
[----:B------:R-:W-:Y:S01]  /*1dce0*/  PRMT R41, RZ, 0x7610, R41 ;  /* 0x00007610ff297816 */ /* 0x000fe20000000029 */
[----:B0-----:R-:W-:Y:S02]  /*1dcf0*/  @P2 IMAD.MOV.U32 R4, RZ, RZ, R60 ;  /* 0x000000ffff042224 */ /* 0x001fe400078e003c */
[----:B------:R-:W-:Y:S01]  /*1dd00*/  @P2 IMAD.MOV.U32 R5, RZ, RZ, R61 ;  /* 0x000000ffff052224 */ /* 0x000fe200078e003d */
[----:B------:R-:W3:Y:S04]  /*1dd10*/  LDL R60, [R1+0x1528] ;  /* 0x00152800013c7983 */ /* 0x000ee80000100800 */
[----:B------:R-:W3:Y:S04]  /*1dd20*/  LDL R61, [R1+0x1524] ;  /* 0x00152400013d7983 */ /* 0x000ee80000100800 */
[----:B------:R4:W3:Y:S02]  /*1dd30*/  @P2 LDG.E.U16 R42, desc[UR66][R4.64] ;  /* 0x00000042042a2981 */ /* 0x0008e4000c1e1500 */
[----:B----4-:R-:W-:-:S02]  /*1dd40*/  @P2 IMAD.MOV.U32 R5, RZ, RZ, R58 ;  /* 0x000000ffff052224 */ /* 0x010fc400078e003a */
        /* <DEDUP_REMOVED lines=15> */
[----:B------:R-:W-:Y:S02]  /*1de40*/  PRMT R38, RZ, 0x7610, R38 ;  /* 0x00007610ff267816 */ /* 0x000fe40000000026 */
[----:B------:R-:W-:-:S02]  /*1de50*/  ISETP.GT.AND P1, PT, R2, 0x1a, PT ;  /* 0x0000001a0200780c */ /* 0x000fc40003f24270 */
[----:B------:R0:W3:Y:S01]  /*1de60*/  @P2 LDG.E.U16 R39, desc[UR66][R4.64] ;  /* 0x0000004204272981 */ /* 0x0000e2000c1e1500 */
[----:B------:R-:W-:Y:S01]  /*1de70*/  PRMT R37, RZ, 0x7610, R37 ;  /* 0x00007610ff257816 */ /* 0x000fe20000000025 */
[----:B0-----:R-:W-:Y:S02]  /*1de80*/  @P2 IMAD.MOV.U32 R4, RZ, RZ, R60 ;  /* 0x000000ffff042224 */ /* 0x001fe400078e003c */
[----:B------:R-:W-:Y:S01]  /*1de90*/  @P2 IMAD.MOV.U32 R5, RZ, RZ, R61 ;  /* 0x000000ffff052224 */ /* 0x000fe200078e003d */
[----:B------:R-:W-:Y:S02]  /*1dea0*/  PRMT R36, RZ, 0x7610, R36 ;  /* 0x00007610ff247816 */ /* 0x000fe40000000024 */
[----:B------:R-:W-:Y:S01]  /*1deb0*/  PRMT R35, RZ, 0x7610, R35 ;  /* 0x00007610ff237816 */ /* 0x000fe20000000023 */
[----:B------:R-:W3:Y:S04]  /*1dec0*/  LDL R61, [R1+0x14fc] ;  /* 0x0014fc00013d7983 */ /* 0x000ee80000100800 */
[----:B------:R4:W3:Y:S04]  /*1ded0*/  @P2 LDG.E.U16 R38, desc[UR66][R4.64] ;  /* 0x0000004204262981 */ /* 0x0008e8000c1e1500 */
[----:B------:R-:W3:Y:S01]  /*1dee0*/  LDL R60, [R1+0x1500] ;  /* 0x00150000013c7983 */ /* 0x000ee20000100800 */
[----:B----4-:R-:W-:-:S03]  /*1def0*/  @P2 IMAD.MOV.U32 R5, RZ, RZ, R58 ;  /* 0x000000ffff052224 */ /* 0x010fc600078e003a */
[----:B------:R-:W4:Y:S01]  /*1df00*/  LDL R58, [R1+0x1504] ;  /* 0x00150400013a7983 */ /* 0x000f220000100800 */
[----:B--2---:R-:W-:-:S03]  /*1df10*/  @P2 IMAD.MOV.U32 R4, RZ, RZ, R49 ;  /* 0x000000ffff042224 */ /* 0x004fc600078e0031 */
[----:B------:R-:W2:Y:S04]  /*1df20*/  LDL R49, [R1+0x1508] ;  /* 0x0015080001317983 */ /* 0x000ea80000100800 */
[----:B------:R0:W2:Y:S02]  /*1df30*/  @P2 LDG.E.U16 R37, desc[UR66][R4.64] ;  /* 0x0000004204252981 */ /* 0x0000a4000c1e1500 */
[----:B0-----:R-:W-:Y:S02]  /*1df40*/  @P1 IMAD.MOV.U32 R4, RZ, RZ, R56 ;  /* 0x000000ffff041224 */ /* 0x001fe400078e0038 */
[----:B------:R-:W-:-:S05]  /*1df50*/  @P1 IMAD.MOV.U32 R5, RZ, RZ, R59 ;  /* 0x000000ffff051224 */ /* 0x000fca00078e003b */
[----:B------:R3:W2:Y:S02]  /*1df60*/  @P1 LDG.E.U16 R36, desc[UR66][R4.64] ;  /* 0x0000004204241981 */ /* 0x0006a4000c1e1500 */
[----:B---3--:R-:W-:Y:S02]  /*1df70*/  @P1 IMAD.MOV.U32 R4, RZ, RZ, R50 ;  /* 0x000000ffff041224 */ /* 0x008fe400078e0032 */
[----:B------:R-:W-:-:S05]  /*1df80*/  @P1 IMAD.MOV.U32 R5, RZ, RZ, R55 ;  /* 0x000000ffff051224 */ /* 0x000fca00078e0037 */
[----:B------:R4:W3:Y:S01]  /*1df90*/  @P1 LDG.E.U16 R35, desc[UR66][R4.64] ;  /* 0x0000004204231981 */ /* 0x0008e2000c1e1500 */
[----:B------:R-:W-:Y:S02]  /*1dfa0*/  PRMT R34, RZ, 0x7610, R34 ;  /* 0x00007610ff227816 */ /* 0x000fe40000000022 */
[----:B------:R-:W-:Y:S01]  /*1dfb0*/  PRMT R33, RZ, 0x7610, R33 ;  /* 0x00007610ff217816 */ /* 0x000fe20000000021 */
[----:B----4-:R-:W-:Y:S02]  /*1dfc0*/  @P1 IMAD.MOV.U32 R5, RZ, RZ, R58 ;  /* 0x000000ffff051224 */ /* 0x010fe400078e003a */
[----:B--2---:R-:W-:-:S05]  /*1dfd0*/  @P1 IMAD.MOV.U32 R4, RZ, RZ, R49 ;  /* 0x000000ffff041224 */ /* 0x004fca00078e0031 */
[----:B------:R0:W2:Y:S04]  /*1dfe0*/  @P1 LDG.E.U16 R34, desc[UR66][R4.64] ;  /* 0x0000004204221981 */ /* 0x0000a8000c1e1500 */
[----:B------:R-:W-:Y:S04]  /*1dff0*/  STL [R1+0x350c], R36 ;  /* 0x00350c2401007387 */ /* 0x000fe80000100800 */
[----:B------:R-:W4:Y:S04]  /*1e000*/  LDL R56, [R1+0x1494] ;  /* 0x0014940001387983 */ /* 0x000f280000100800 */
[----:B------:R-:W2:Y:S04]  /*1e010*/  LDL R55, [R1+0x1498] ;  /* 0x0014980001377983 */ /* 0x000ea80000100800 */
[----:B------:R-:W2:Y:S04]  /*1e020*/  LDL R59, [R1+0x148c] ;  /* 0x00148c00013b7983 */ /* 0x000ea80000100800 */
[----:B------:R-:W2:Y:S01]  /*1e030*/  LDL R50, [R1+0x1490] ;  /* 0x0014900001327983 */ /* 0x000ea20000100800 */
[----:B0-----:R-:W-:-:S02]  /*1e040*/  @P1 IMAD.MOV.U32 R4, RZ, RZ, R60 ;  /* 0x000000ffff041224 */ /* 0x001fc400078e003c */
[----:B------:R-:W-:-:S05]  /*1e050*/  @P1 IMAD.MOV.U32 R5, RZ, RZ, R61 ;  /* 0x000000ffff051224 */ /* 0x000fca00078e003d */
[----:B------:R4:W2:Y:S04]  /*1e060*/  @P1 LDG.E.U16 R33, desc[UR66][R4.64] ;  /* 0x0000004204211981 */ /* 0x0008a8000c1e1500 */
[----:B---3--:R-:W-:Y:S04]  /*1e070*/  STL [R1+0x3510], R35 ;  /* 0x0035102301007387 */ /* 0x008fe80000100800 */
[----:B------:R-:W3:Y:S04]  /*1e080*/  LDL R58, [R1+0x1484] ;  /* 0x00148400013a7983 */ /* 0x000ee80000100800 */
[----:B------:R-:W3:Y:S01]  /*1e090*/  LDL R49, [R1+0x1488] ;  /* 0x0014880001317983 */ /* 0x000ee20000100800 */
[----:B------:R-:W-:-:S02]  /*1e0a0*/  ISETP.GT.AND P2, PT, R2, 0x1c, PT ;  /* 0x0000001c0200780c */ /* 0x000fc40003f44270 */
[----:B------:R-:W-:Y:S02]  /*1e0b0*/  PRMT R32, RZ, 0x7610, R32 ;  /* 0x00007610ff207816 */ /* 0x000fe40000000020 */
[----:B------:R-:W-:Y:S02]  /*1e0c0*/  PRMT R31, RZ, 0x7610, R31 ;  /* 0x00007610ff1f7816 */ /* 0x000fe4000000001f */
[----:B------:R-:W-:-:S07]  /*1e0d0*/  PRMT R30, RZ, 0x7610, R30 ;  /* 0x00007610ff1e7816 */ /* 0x000fce000000001e */
[----:B----4-:R-:W-:Y:S02]  /*1e0e0*/  @P2 IMAD.MOV.U32 R5, RZ, RZ, R56 ;  /* 0x000000ffff052224 */ /* 0x010fe400078e0038 */
[----:B--2---:R-:W-:-:S05]  /*1e0f0*/  @P2 IMAD.MOV.U32 R4, RZ, RZ, R55 ;  /* 0x000000ffff042224 */ /* 0x004fca00078e0037 */
[----:B------:R0:W2:Y:S02]  /*1e100*/  @P2 LDG.E.U16 R32, desc[UR66][R4.64] ;  /* 0x0000004204202981 */ /* 0x0000a4000c1e1500 */
[----:B0-----:R-:W-:Y:S02]  /*1e110*/  @P2 IMAD.MOV.U32 R4, RZ, RZ, R50 ;  /* 0x000000ffff042224 */ /* 0x001fe400078e0032 */
[----:B------:R-:W-:-:S05]  /*1e120*/  @P2 IMAD.MOV.U32 R5, RZ, RZ, R59 ;  /* 0x000000ffff052224 */ /* 0x000fca00078e003b */
[----:B------:R3:W4:Y:S04]  /*1e130*/  @P2 LDG.E.U16 R31, desc[UR66][R4.64] ;  /* 0x00000042041f2981 */ /* 0x000728000c1e1500 */
[----:B------:R-:W-:Y:S04]  /*1e140*/  STL [R1+0x3514], R34 ;  /* 0x0035142201007387 */ /* 0x000fe80000100800 */
[----:B------:R-:W-:Y:S04]  /*1e150*/  STL [R1+0x3518], R33 ;  /* 0x0035182101007387 */ /* 0x000fe80000100800 */
[----:B------:R-:W2:Y:S04]  /*1e160*/  LDL R56, [R1+0x1474] ;  /* 0x0014740001387983 */ /* 0x000ea80000100800 */
[----:B------:R-:W2:Y:S04]  /*1e170*/  LDL R55, [R1+0x1478] ;  /* 0x0014780001377983 */ /* 0x000ea80000100800 */
[----:B------:R-:W2:Y:S04]  /*1e180*/  LDL R61, [R1+0x146c] ;  /* 0x00146c00013d7983 */ /* 0x000ea80000100800 */
[----:B------:R-:W2:Y:S04]  /*1e190*/  LDL R60, [R1+0x1470] ;  /* 0x00147000013c7983 */ /* 0x000ea80000100800 */
[----:B------:R-:W2:Y:S04]  /*1e1a0*/  LDL R59, [R1+0x1464] ;  /* 0x00146400013b7983 */ /* 0x000ea80000100800 */
[----:B------:R-:W2:Y:S01]  /*1e1b0*/  LDL R50, [R1+0x1468] ;  /* 0x0014680001327983 */ /* 0x000ea20000100800 */
[----:B---3--:R-:W-:-:S02]  /*1e1c0*/  @P2 IMAD.MOV.U32 R4, RZ, RZ, R49 ;  /* 0x000000ffff042224 */ /* 0x008fc400078e0031 */
[----:B------:R-:W-:Y:S01]  /*1e1d0*/  @P2 IMAD.MOV.U32 R5, RZ, RZ, R58 ;  /* 0x000000ffff052224 */ /* 0x000fe200078e003a */
[----:B------:R-:W-:Y:S01]  /*1e1e0*/  PRMT R29, RZ, 0x7610, R29 ;  /* 0x00007610ff1d7816 */ /* 0x000fe2000000001d */
[----:B------:R-:W3:Y:S04]  /*1e1f0*/  LDL R58, [R1+0x145c] ;  /* 0x00145c00013a7983 */ /* 0x000ee80000100800 */
[----:B------:R0:W2:Y:S04]  /*1e200*/  @P2 LDG.E.U16 R30, desc[UR66][R4.64] ;  /* 0x00000042041e2981 */ /* 0x0000a8000c1e1500 */
[----:B------:R-:W2:Y:S04]  /*1e210*/  LDL R49, [R1+0x1460] ;  /* 0x0014600001317983 */ /* 0x000ea80000100800 */
[----:B------:R-:W0:Y:S04]  /*1e220*/  LDL R4, [R1+0x147c] ;  /* 0x00147c0001047983 */ /* 0x000e280000100800 */
[----:B------:R-:W0:Y:S01]  /*1e230*/  LDL R5, [R1+0x1480] ;  /* 0x0014800001057983 */ /* 0x000e220000100800 */
[----:B------:R-:W-:-:S02]  /*1e240*/  PRMT R28, RZ, 0x7610, R28 ;  /* 0x00007610ff1c7816 */ /* 0x000fc4000000001c */
[----:B------:R-:W-:Y:S02]  /*1e250*/  PRMT R27, RZ, 0x7610, R27 ;  /* 0x00007610ff1b7816 */ /* 0x000fe4000000001b */
[----:B0-----:R-:W-:-:S04]  /*1e260*/  @P2 LOP3.LUT R5, R5, R4, RZ, 0x3c, !PT ;  /* 0x0000000405052212 */ /* 0x001fc800078e3cff */
[----:B------:R-:W-:-:S04]  /*1e270*/  @P2 LOP3.LUT R4, R5, R4, RZ, 0x3c, !PT ;  /* 0x0000000405042212 */ /* 0x000fc800078e3cff */
[----:B------:R-:W-:-:S05]  /*1e280*/  @P2 LOP3.LUT R5, R5, R4, RZ, 0x3c, !PT ;  /* 0x0000000405052212 */ /* 0x000fca00078e3cff */
[----:B------:R2:W4:Y:S02]  /*1e290*/  @P2 LDG.E.U16 R29, desc[UR66][R4.64] ;  /* 0x00000042041d2981 */ /* 0x000524000c1e1500 */
[----:B--2---:R-:W-:Y:S02]  /*1e2a0*/  @P2 IMAD.MOV.U32 R4, RZ, RZ, R55 ;  /* 0x000000ffff042224 */ /* 0x004fe400078e0037 */
[----:B------:R-:W-:Y:S01]  /*1e2b0*/  @P2 IMAD.MOV.U32 R5, RZ, RZ, R56 ;  /* 0x000000ffff052224 */ /* 0x000fe200078e0038 */
[----:B------:R-:W2:Y:S04]  /*1e2c0*/  LDL R55, [R1+0x14f8] ;  /* 0x0014f80001377983 */ /* 0x000ea80000100800 */
[----:B------:R-:W4:Y:S04]  /*1e2d0*/  LDL R56, [R1+0x14f4] ;  /* 0x0014f40001387983 */ /* 0x000f280000100800 */
[----:B------:R0:W4:Y:S01]  /*1e2e0*/  @P2 LDG.E.U16 R28, desc[UR66][R4.64] ;  /* 0x00000042041c2981 */ /* 0x000122000c1e1500 */
[----:B------:R-:W-:Y:S01]  /*1e2f0*/  PRMT R26, RZ, 0x7610, R26 ;  /* 0x00007610ff1a7816 */ /* 0x000fe2000000001a */
[----:B0-----:R-:W-:-:S02]  /*1e300*/  @P2 IMAD.MOV.U32 R4, RZ, RZ, R60 ;  /* 0x000000ffff042224 */ /* 0x001fc400078e003c */
[----:B------:R-:W-:Y:S01]  /*1e310*/  @P2 IMAD.MOV.U32 R5, RZ, RZ, R61 ;  /* 0x000000ffff052224 */ /* 0x000fe200078e003d */
[----:B------:R-:W-:Y:S02]  /*1e320*/  PRMT R25, RZ, 0x7610, R25 ;  /* 0x00007610ff197816 */ /* 0x000fe40000000019 */
[----:B------:R-:W-:Y:S01]  /*1e330*/  PRMT R24, RZ, 0x7610, R24 ;  /* 0x00007610ff187816 */ /* 0x000fe20000000018 */
[----:B------:R-:W4:Y:S04]  /*1e340*/  LDL R61, [R1+0x14ec] ;  /* 0x0014ec00013d7983 */ /* 0x000f280000100800 */
[----:B------:R0:W4:Y:S04]  /*1e350*/  @P2 LDG.E.U16 R27, desc[UR66][R4.64] ;  /* 0x00000042041b2981 */ /* 0x000128000c1e1500 */
[----:B------:R-:W4:Y:S01]  /*1e360*/  LDL R60, [R1+0x1454] ;  /* 0x00145400013c7983 */ /* 0x000f220000100800 */
[----:B0-----:R-:W-:-:S02]  /*1e370*/  @P2 IMAD.MOV.U32 R4, RZ, RZ, R50 ;  /* 0x000000ffff042224 */ /* 0x001fc400078e0032 */
[----:B------:R-:W-:Y:S01]  /*1e380*/  @P2 IMAD.MOV.U32 R5, RZ, RZ, R59 ;  /* 0x000000ffff052224 */ /* 0x000fe200078e003b */
[----:B------:R-:W4:Y:S04]  /*1e390*/  LDL R50, [R1+0x14f0] ;  /* 0x0014f00001327983 */ /* 0x000f280000100800 */
[----:B------:R-:W4:Y:S04]  /*1e3a0*/  LDL R59, [R1+0x1458] ;  /* 0x00145800013b7983 */ /* 0x000f280000100800 */
[----:B------:R0:W4:Y:S02]  /*1e3b0*/  @P2 LDG.E.U16 R26, desc[UR66][R4.64] ;  /* 0x00000042041a2981 */ /* 0x000124000c1e1500 */
[----:B0-----:R-:W-:-:S02]  /*1e3c0*/  @P2 IMAD.MOV.U32 R4, RZ, RZ, R49 ;  /* 0x000000ffff042224 */ /* 0x001fc400078e0031 */
[----:B---3--:R-:W-:Y:S01]  /*1e3d0*/  @P2 IMAD.MOV.U32 R5, RZ, RZ, R58 ;  /* 0x000000ffff052224 */ /* 0x008fe200078e003a */
[----:B------:R-:W3:Y:S04]  /*1e3e0*/  LDL R49, [R1+0x1450] ;  /* 0x0014500001317983 */ /* 0x000ee80000100800 */
[----:B------:R-:W3:Y:S04]  /*1e3f0*/  LDL R58, [R1+0x144c] ;  /* 0x00144c00013a7983 */ /* 0x000ee80000100800 */
[----:B------:R2:W3:Y:S02]  /*1e400*/  @P2 LDG.E.U16 R25, desc[UR66][R4.64] ;  /* 0x0000004204192981 */ /* 0x0004e4000c1e1500 */
[----:B--2---:R-:W-:-:S02]  /*1e410*/  @P1 IMAD.MOV.U32 R4, RZ, RZ, R55 ;  /* 0x000000ffff041224 */ /* 0x004fc400078e0037 */
[----:B----4-:R-:W-:Y:S01]  /*1e420*/  @P1 IMAD.MOV.U32 R5, RZ, RZ, R56 ;  /* 0x000000ffff051224 */ /* 0x010fe200078e0038 */
[----:B------:R-:W2:Y:S04]  /*1e430*/  LDL R55, [R1+0x1448] ;  /* 0x0014480001377983 */ /* 0x000ea80000100800 */
[----:B------:R-:W4:Y:S04]  /*1e440*/  LDL R56, [R1+0x1444] ;  /* 0x0014440001387983 */ /* 0x000f280000100800 */
[----:B------:R0:W2:Y:S01]  /*1e450*/  @P1 LDG.E.U16 R24, desc[UR66][R4.64] ;  /* 0x0000004204181981 */ /* 0x0000a2000c1e1500 */
[----:B------:R-:W-:Y:S01]  /*1e460*/  PRMT R23, RZ, 0x7610, R23 ;  /* 0x00007610ff177816 */ /* 0x000fe20000000017 */
[----:B0-----:R-:W-:-:S02]  /*1e470*/  @P1 IMAD.MOV.U32 R5, RZ, RZ, R61 ;  /* 0x000000ffff051224 */ /* 0x001fc400078e003d */
[----:B------:R-:W-:-:S05]  /*1e480*/  @P1 IMAD.MOV.U32 R4, RZ, RZ, R50 ;  /* 0x000000ffff041224 */ /* 0x000fca00078e0032 */
[----:B------:R0:W3:Y:S04]  /*1e490*/  @P1 LDG.E.U16 R23, desc[UR66][R4.64] ;  /* 0x0000004204171981 */ /* 0x0000e8000c1e1500 */
[----:B--2---:R1:W-:Y:S04]  /*1e4a0*/  STL [R1+0x351c], R24 ;  /* 0x00351c1801007387 */ /* 0x0043e80000100800 */
[----:B------:R-:W2:Y:S04]  /*1e4b0*/  LDL R50, [R1+0x143c] ;  /* 0x00143c0001327983 */ /* 0x000ea80000100800 */
[----:B-1----:R-:W2:Y:S01]  /*1e4c0*/  LDL R24, [R1+0x1440] ;  /* 0x0014400001187983 */ /* 0x002ea20000100800 */
[----:B------:R-:W-:-:S02]  /*1e4d0*/  ISETP.GT.AND P2, PT, R2, 0x1d, PT ;  /* 0x0000001d0200780c */ /* 0x000fc40003f44270 */
[----:B------:R-:W-:Y:S02]  /*1e4e0*/  PRMT R22, RZ, 0x7610, R22 ;  /* 0x00007610ff167816 */ /* 0x000fe40000000016 */
[----:B------:R-:W-:-:S09]  /*1e4f0*/  PRMT R21, RZ, 0x7610, R21 ;  /* 0x00007610ff157816 */ /* 0x000fd20000000015 */
[----:B0-----:R-:W-:Y:S02]  /*1e500*/  @P2 IMAD.MOV.U32 R4, RZ, RZ, R59 ;  /* 0x000000ffff042224 */ /* 0x001fe400078e003b */
[----:B------:R-:W-:-:S05]  /*1e510*/  @P2 IMAD.MOV.U32 R5, RZ, RZ, R60 ;  /* 0x000000ffff052224 */ /* 0x000fca00078e003c */
[----:B------:R3:W2:Y:S01]  /*1e520*/  @P2 LDG.E.U16 R22, desc[UR66][R4.64] ;  /* 0x0000004204162981 */ /* 0x0006a2000c1e1500 */
[----:B------:R-:W-:Y:S01]  /*1e530*/  PRMT R20, RZ, 0x7610, R20 ;  /* 0x00007610ff147816 */ /* 0x000fe20000000014 */
[----:B---3--:R-:W-:Y:S02]  /*1e540*/  @P2 IMAD.MOV.U32 R4, RZ, RZ, R49 ;  /* 0x000000ffff042224 */ /* 0x008fe400078e0031 */
[----:B------:R-:W-:-:S05]  /*1e550*/  @P2 IMAD.MOV.U32 R5, RZ, RZ, R58 ;  /* 0x000000ffff052224 */ /* 0x000fca00078e003a */
[----:B------:R0:W3:Y:S01]  /*1e560*/  @P2 LDG.E.U16 R21, desc[UR66][R4.64] ;  /* 0x0000004204152981 */ /* 0x0000e2000c1e1500 */
[----:B------:R-:W-:-:S03]  /*1e570*/  PRMT R19, RZ, 0x7610, R19 ;  /* 0x00007610ff137816 */ /* 0x000fc60000000013 */
[----:B------:R-:W-:Y:S04]  /*1e580*/  STL [R1+0x3520], R23 ;  /* 0x0035201701007387 */ /* 0x000fe80000100800 */
[----:B------:R-:W3:Y:S04]  /*1e590*/  LDL R61, [R1+0x1438] ;  /* 0x00143800013d7983 */ /* 0x000ee80000100800 */
[----:B------:R-:W3:Y:S04]  /*1e5a0*/  LDL R58, [R1+0x142c] ;  /* 0x00142c00013a7983 */ /* 0x000ee80000100800 */
[----:B------:R-:W3:Y:S04]  /*1e5b0*/  LDL R49, [R1+0x1430] ;  /* 0x0014300001317983 */ /* 0x000ee80000100800 */
[----:B------:R-:W3:Y:S04]  /*1e5c0*/  LDL R60, [R1+0x141c] ;  /* 0x00141c00013c7983 */ /* 0x000ee80000100800 */
[----:B------:R-:W3:Y:S01]  /*1e5d0*/  LDL R59, [R1+0x1420] ;  /* 0x00142000013b7983 */ /* 0x000ee20000100800 */
[----:B0-----:R-:W-:-:S02]  /*1e5e0*/  @P2 IMAD.MOV.U32 R4, RZ, RZ, R55 ;  /* 0x000000ffff042224 */ /* 0x001fc400078e0037 */
[----:B----4-:R-:W-:Y:S01]  /*1e5f0*/  @P2 IMAD.MOV.U32 R5, RZ, RZ, R56 ;  /* 0x000000ffff052224 */ /* 0x010fe200078e0038 */
[----:B------:R-:W4:Y:S04]  /*1e600*/  LDL R55, [R1+0x1428] ;  /* 0x0014280001377983 */ /* 0x000f280000100800 */
[----:B------:R-:W4:Y:S04]  /*1e610*/  LDL R56, [R1+0x1424] ;  /* 0x0014240001387983 */ /* 0x000f280000100800 */
[----:B------:R2:W4:Y:S02]  /*1e620*/  @P2 LDG.E.U16 R20, desc[UR66][R4.64] ;  /* 0x0000004204142981 */ /* 0x000524000c1e1500 */
[----:B--2---:R-:W-:Y:S01]  /*1e630*/  @P2 IMAD.MOV.U32 R5, RZ, RZ, R50 ;  /* 0x000000ffff052224 */ /* 0x004fe200078e0032 */
[----:B------:R-:W-:Y:S01]  /*1e640*/  PRMT R18, RZ, 0x7610, R18 ;  /* 0x00007610ff127816 */ /* 0x000fe20000000012 */
[----:B------:R-:W2:Y:S01]  /*1e650*/  LDL R50, [R1+0x14e4] ;  /* 0x0014e40001327983 */ /* 0x000ea20000100800 */
[----:B------:R-:W-:-:S03]  /*1e660*/  @P2 IMAD.MOV.U32 R4, RZ, RZ, R24 ;  /* 0x000000ffff042224 */ /* 0x000fc600078e0018 */
[----:B------:R-:W2:Y:S04]  /*1e670*/  LDL R24, [R1+0x14e8] ;  /* 0x0014e80001187983 */ /* 0x000ea80000100800 */
[----:B------:R3:W2:Y:S04]  /*1e680*/  @P2 LDG.E.U16 R19, desc[UR66][R4.64] ;  /* 0x0000004204132981 */ /* 0x0006a8000c1e1500 */
[----:B------:R-:W2:Y:S01]  /*1e690*/  LDL R5, [R1+0x1434] ;  /* 0x0014340001057983 */ /* 0x000ea20000100800 */
[----:B------:R-:W-:Y:S01]  /*1e6a0*/  PRMT R17, RZ, 0x7610, R17 ;  /* 0x00007610ff117816 */ /* 0x000fe20000000011 */
[----:B---3--:R-:W-:-:S05]  /*1e6b0*/  @P2 IMAD.MOV.U32 R4, RZ, RZ, R61 ;  /* 0x000000ffff042224 */ /* 0x008fca00078e003d */
[----:B--2---:R0:W2:Y:S02]  /*1e6c0*/  @P2 LDG.E.U16 R18, desc[UR66][R4.64] ;  /* 0x0000004204122981 */ /* 0x0040a4000c1e1500 */
[----:B0-----:R-:W-:Y:S02]  /*1e6d0*/  @P2 IMAD.MOV.U32 R4, RZ, RZ, R49 ;  /* 0x000000ffff042224 */ /* 0x001fe400078e0031 */
[----:B------:R-:W-:Y:S01]  /*1e6e0*/  @P2 IMAD.MOV.U32 R5, RZ, RZ, R58 ;  /* 0x000000ffff052224 */ /* 0x000fe200078e003a */
[----:B------:R-:W3:Y:S04]  /*1e6f0*/  LDL R49, [R1+0x14e0] ;  /* 0x0014e00001317983 */ /* 0x000ee80000100800 */
[----:B------:R-:W2:Y:S04]  /*1e700*/  LDL R58, [R1+0x14dc] ;  /* 0x0014dc00013a7983 */ /* 0x000ea80000100800 */
[----:B------:R4:W2:Y:S02]  /*1e710*/  @P2 LDG.E.U16 R17, desc[UR66][R4.64] ;  /* 0x0000004204112981 */ /* 0x0008a4000c1e1500 */
[----:B----4-:R-:W-:-:S02]  /*1e720*/  @P2 IMAD.MOV.U32 R4, RZ, RZ, R55 ;  /* 0x000000ffff042224 */ /* 0x010fc400078e0037 */
[----:B------:R-:W-:Y:S01]  /*1e730*/  @P2 IMAD.MOV.U32 R5, RZ, RZ, R56 ;  /* 0x000000ffff052224 */ /* 0x000fe200078e0038 */
[----:B------:R-:W4:Y:S04]  /*1e740*/  LDL R55, [R1+0x1418] ;  /* 0x0014180001377983 */ /* 0x000f280000100800 */
[----:B------:R-:W4:Y:S01]  /*1e750*/  LDL R56, [R1+0x1414] ;  /* 0x0014140001387983 */ /* 0x000f220000100800 */
[----:B------:R-:W-:Y:S02]  /*1e760*/  PRMT R16, RZ, 0x7610, R16 ;  /* 0x00007610ff107816 */ /* 0x000fe40000000010 */
[----:B------:R-:W-:-:S04]  /*1e770*/  PRMT R15, RZ, 0x7610, R15 ;  /* 0x00007610ff0f7816 */ /* 0x000fc8000000000f */
[----:B------:R0:W4:Y:S01]  /*1e780*/  @P2 LDG.E.U16 R16, desc[UR66][R4.64] ;  /* 0x0000004204102981 */ /* 0x000122000c1e1500 */
[----:B------:R-:W-:Y:S01]  /*1e790*/  PRMT R14, RZ, 0x7610, R14 ;  /* 0x00007610ff0e7816 */ /* 0x000fe2000000000e */
[----:B0-----:R-:W-:Y:S02]  /*1e7a0*/  @P2 IMAD.MOV.U32 R4, RZ, RZ, R59 ;  /* 0x000000ffff042224 */ /* 0x001fe400078e003b */
[----:B------:R-:W-:-:S05]  /*1e7b0*/  @P2 IMAD.MOV.U32 R5, RZ, RZ, R60 ;  /* 0x000000ffff052224 */ /* 0x000fca00078e003c */
[----:B------:R0:W4:Y:S01]  /*1e7c0*/  @P2 LDG.E.U16 R15, desc[UR66][R4.64] ;  /* 0x00000042040f2981 */ /* 0x000122000c1e1500 */
[----:B------:R-:W-:Y:S02]  /*1e7d0*/  ISETP.GT.AND P2, PT, R2, 0x1e, PT ;  /* 0x0000001e0200780c */ /* 0x000fe40003f44270 */
[----:B------:R-:W-:Y:S01]  /*1e7e0*/  PRMT R13, RZ, 0x7610, R13 ;  /* 0x00007610ff0d7816 */ /* 0x000fe2000000000d */
[----:B0-----:R-:W-:Y:S02]  /*1e7f0*/  @P1 IMAD.MOV.U32 R4, RZ, RZ, R24 ;  /* 0x000000ffff041224 */ /* 0x001fe400078e0018 */
[----:B------:R-:W-:Y:S01]  /*1e800*/  @P1 IMAD.MOV.U32 R5, RZ, RZ, R50 ;  /* 0x000000ffff051224 */ /* 0x000fe200078e0032 */
[----:B------:R-:W-:Y:S01]  /*1e810*/  PRMT R12, RZ, 0x7610, R12 ;  /* 0x00007610ff0c7816 */ /* 0x000fe2000000000c */
[----:B------:R-:W4:Y:S04]  /*1e820*/  LDL R50, [R1+0x140c] ;  /* 0x00140c0001327983 */ /* 0x000f280000100800 */
[----:B------:R3:W4:Y:S04]  /*1e830*/  @P1 LDG.E.U16 R14, desc[UR66][R4.64] ;  /* 0x00000042040e1981 */ /* 0x000728000c1e1500 */
[----:B------:R-:W4:Y:S01]  /*1e840*/  LDL R24, [R1+0x1410] ;  /* 0x0014100001187983 */ /* 0x000f220000100800 */
[----:B---3--:R-:W-:-:S02]  /*1e850*/  @P1 IMAD.MOV.U32 R4, RZ, RZ, R49 ;  /* 0x000000ffff041224 */ /* 0x008fc400078e0031 */
[----:B--2---:R-:W-:-:S05]  /*1e860*/  @P1 IMAD.MOV.U32 R5, RZ, RZ, R58 ;  /* 0x000000ffff051224 */ /* 0x004fca00078e003a */
[----:B------:R4:W2:Y:S02]  /*1e870*/  @P1 LDG.E.U16 R13, desc[UR66][R4.64] ;  /* 0x00000042040d1981 */ /* 0x0008a4000c1e1500 */
[----:B----4-:R-:W-:Y:S02]  /*1e880*/  @P2 IMAD.MOV.U32 R4, RZ, RZ, R55 ;  /* 0x000000ffff042224 */ /* 0x010fe400078e0037 */
[----:B------:R-:W-:-:S05]  /*1e890*/  @P2 IMAD.MOV.U32 R5, RZ, RZ, R56 ;  /* 0x000000ffff052224 */ /* 0x000fca00078e0038 */
[----:B------:R0:W3:Y:S01]  /*1e8a0*/  @P2 LDG.E.U16 R12, desc[UR66][R4.64] ;  /* 0x00000042040c2981 */ /* 0x0000e2000c1e1500 */
[----:B------:R-:W-:-:S03]  /*1e8b0*/  PRMT R11, RZ, 0x7610, R11 ;  /* 0x00007610ff0b7816 */ /* 0x000fc6000000000b */
[----:B------:R-:W-:Y:S04]  /*1e8c0*/  STL [R1+0x3524], R14 ;  /* 0x0035240e01007387 */ /* 0x000fe80000100800 */
[----:B------:R-:W4:Y:S04]  /*1e8d0*/  LDL R58, [R1+0x1404] ;  /* 0x00140400013a7983 */ /* 0x000f280000100800 */
[----:B------:R-:W4:Y:S01]  /*1e8e0*/  LDL R49, [R1+0x1408] ;  /* 0x0014080001317983 */ /* 0x000f220000100800 */
[----:B0-----:R-:W-:Y:S02]  /*1e8f0*/  @P2 IMAD.MOV.U32 R4, RZ, RZ, R24 ;  /* 0x000000ffff042224 */ /* 0x001fe400078e0018 */
[----:B------:R-:W-:-:S05]  /*1e900*/  @P2 IMAD.MOV.U32 R5, RZ, RZ, R50 ;  /* 0x000000ffff052224 */ /* 0x000fca00078e0032 */
[----:B------:R4:W4:Y:S04]  /*1e910*/  @P2 LDG.E.U16 R11, desc[UR66][R4.64] ;  /* 0x00000042040b2981 */ /* 0x000928000c1e1500 */
[----:B--2---:R-:W-:Y:S04]  /*1e920*/  STL [R1+0x3528], R13 ;  /* 0x0035280d01007387 */ /* 0x004fe80000100800 */
[----:B------:R-:W2:Y:S04]  /*1e930*/  LDL R56, [R1+0x13fc] ;  /* 0x0013fc0001387983 */ /* 0x000ea80000100800 */
[----:B------:R-:W2:Y:S04]  /*1e940*/  LDL R55, [R1+0x1400] ;  /* 0x0014000001377983 */ /* 0x000ea80000100800 */
[----:B---3--:R-:W-:Y:S04]  /*1e950*/  STL [R1+0x352c], R12 ;  /* 0x00352c0c01007387 */ /* 0x008fe80000100800 */
[----:B------:R-:W3:Y:S04]  /*1e960*/  LDL R60, [R1+0x13f4] ;  /* 0x0013f400013c7983 */ /* 0x000ee80000100800 */
[----:B------:R-:W3:Y:S04]  /*1e970*/  LDL R59, [R1+0x13f8] ;  /* 0x0013f800013b7983 */ /* 0x000ee80000100800 */
[----:B------:R-:W3:Y:S04]  /*1e980*/  LDL R50, [R1+0x13ec] ;  /* 0x0013ec0001327983 */ /* 0x000ee80000100800 */
[----:B------:R-:W3:Y:S01]  /*1e990*/  LDL R24, [R1+0x13f0] ;  /* 0x0013f00001187983 */ /* 0x000ee20000100800 */
[----:B------:R-:W-:-:S02]  /*1e9a0*/  PRMT R10, RZ, 0x7610, R10 ;  /* 0x00007610ff0a7816 */ /* 0x000fc4000000000a */
[----:B------:R-:W-:Y:S02]  /*1e9b0*/  PRMT R9, RZ, 0x7610, R9 ;  /* 0x00007610ff097816 */ /* 0x000fe40000000009 */
[----:B------:R-:W-:Y:S02]  /*1e9c0*/  PRMT R8, RZ, 0x7610, R8 ;  /* 0x00007610ff087816 */ /* 0x000fe40000000008 */
[----:B------:R-:W-:Y:S01]  /*1e9d0*/  PRMT R7, RZ, 0x7610, R7 ;  /* 0x00007610ff077816 */ /* 0x000fe20000000007 */
[----:B----4-:R-:W-:Y:S02]  /*1e9e0*/  @P2 IMAD.MOV.U32 R5, RZ, RZ, R58 ;  /* 0x000000ffff052224 */ /* 0x010fe400078e003a */
[----:B------:R-:W-:-:S05]  /*1e9f0*/  @P2 IMAD.MOV.U32 R4, RZ, RZ, R49 ;  /* 0x000000ffff042224 */ /* 0x000fca00078e0031 */
[----:B------:R2:W4:Y:S04]  /*1ea00*/  @P2 LDG.E.U16 R10, desc[UR66][R4.64] ;  /* 0x00000042040a2981 */ /* 0x000528000c1e1500 */
[----:B------:R-:W-:Y:S04]  /*1ea10*/  STL [R1+0x3530], R11 ;  /* 0x0035300b01007387 */ /* 0x000fe80000100800 */
[----:B------:R-:W4:Y:S04]  /*1ea20*/  LDL R49, [R1+0x13e8] ;  /* 0x0013e80001317983 */ /* 0x000f280000100800 */
[----:B------:R-:W4:Y:S01]  /*1ea30*/  LDL R58, [R1+0x13e4] ;  /* 0x0013e400013a7983 */ /* 0x000f220000100800 */
[----:B--2---:R-:W-:-:S02]  /*1ea40*/  @P2 IMAD.MOV.U32 R5, RZ, RZ, R56 ;  /* 0x000000ffff052224 */ /* 0x004fc400078e0038 */
[----:B------:R-:W-:-:S05]  /*1ea50*/  @P2 IMAD.MOV.U32 R4, RZ, RZ, R55 ;  /* 0x000000ffff042224 */ /* 0x000fca00078e0037 */
[----:B------:R3:W2:Y:S02]  /*1ea60*/  @P2 LDG.E.U16 R9, desc[UR66][R4.64] ;  /* 0x0000004204092981 */ /* 0x0006a4000c1e1500 */
[----:B---3--:R-:W-:Y:S02]  /*1ea70*/  @P2 IMAD.MOV.U32 R5, RZ, RZ, R60 ;  /* 0x000000ffff052224 */ /* 0x008fe400078e003c */
[----:B------:R-:W-:-:S05]  /*1ea80*/  @P2 IMAD.MOV.U32 R4, RZ, RZ, R59 ;  /* 0x000000ffff042224 */ /* 0x000fca00078e003b */
[----:B------:R0:W3:Y:S02]  /*1ea90*/  @P2 LDG.E.U16 R8, desc[UR66][R4.64] ;  /* 0x0000004204082981 */ /* 0x0000e4000c1e1500 */
[----:B0-----:R-:W-:Y:S02]  /*1eaa0*/  @P2 IMAD.MOV.U32 R4, RZ, RZ, R24 ;  /* 0x000000ffff042224 */ /* 0x001fe400078e0018 */
[----:B------:R-:W-:-:S05]  /*1eab0*/  @P2 IMAD.MOV.U32 R5, RZ, RZ, R50 ;  /* 0x000000ffff052224 */ /* 0x000fca00078e0032 */
[----:B------:R0:W3:Y:S04]  /*1eac0*/  @P2 LDG.E.U16 R7, desc[UR66][R4.64] ;  /* 0x0000004204072981 */ /* 0x0000e8000c1e1500 */
[----:B----4-:R1:W-:Y:S04]  /*1ead0*/  STL [R1+0x3534], R10 ;  /* 0x0035340a01007387 */ /* 0x0103e80000100800 */
[----:B------:R-:W4:Y:S04]  /*1eae0*/  LDL R56, [R1+0x13dc] ;  /* 0x0013dc0001387983 */ /* 0x000f280000100800 */
[----:B------:R-:W4:Y:S01]  /*1eaf0*/  LDL R55, [R1+0x13e0] ;  /* 0x0013e00001377983 */ /* 0x000f220000100800 */
[----:B0-----:R-:W-:Y:S01]  /*1eb00*/  @P2 IMAD.MOV.U32 R4, RZ, RZ, R49 ;  /* 0x000000ffff042224 */ /* 0x001fe200078e0031 */
[----:B------:R-:W-:Y:S01]  /*1eb10*/  PRMT R6, RZ, 0x7610, R6 ;  /* 0x00007610ff067816 */ /* 0x000fe20000000006 */
[----:B------:R-:W-:-:S05]  /*1eb20*/  @P2 IMAD.MOV.U32 R5, RZ, RZ, R58 ;  /* 0x000000ffff052224 */ /* 0x000fca00078e003a */
[----:B------:R4:W4:Y:S04]  /*1eb30*/  @P2 LDG.E.U16 R6, desc[UR66][R4.64] ;  /* 0x0000004204062981 */ /* 0x000928000c1e1500 */
[----:B--2---:R-:W-:Y:S04]  /*1eb40*/  STL [R1+0x3538], R9 ;  /* 0x0035380901007387 */ /* 0x004fe80000100800 */
[----:B---3--:R-:W-:Y:S04]  /*1eb50*/  STL [R1+0x353c], R8 ;  /* 0x00353c0801007387 */ /* 0x008fe80000100800 */
[----:B------:R-:W2:Y:S04]  /*1eb60*/  LDL R50, [R1+0x159c] ;  /* 0x00159c0001327983 */ /* 0x000ea80000100800 */
[----:B------:R-:W3:Y:S04]  /*1eb70*/  LDL R24, [R1+0x15a0] ;  /* 0x0015a00001187983 */ /* 0x000ee80000100800 */
[----:B------:R0:W-:Y:S04]  /*1eb80*/  STL [R1+0x3540], R7 ;  /* 0x0035400701007387 */ /* 0x0001e80000100800 */
[----:B------:R-:W3:Y:S04]  /*1eb90*/  LDL R49, [R1+0x14d4] ;  /* 0x0014d40001317983 */ /* 0x000ee80000100800 */
[----:B-1----:R-:W3:Y:S01]  /*1eba0*/  LDL R10, [R1+0x14d8] ;  /* 0x0014d800010a7983 */ /* 0x002ee20000100800 */
[----:B------:R-:W-:-:S02]  /*1ebb0*/  PRMT R3, RZ, 0x7610, R3 ;  /* 0x00007610ff037816 */ /* 0x000fc40000000003 */
[----:B------:R-:W-:Y:S02]  /*1ebc0*/  ISETP.GT.AND P1, PT, R2, 0x1b, PT ;  /* 0x0000001b0200780c */ /* 0x000fe40003f24270 */
[----:B------:R-:W-:Y:S01]  /*1ebd0*/  PRMT R23, RZ, 0x7610, R23 ;  /* 0x00007610ff177816 */ /* 0x000fe20000000017 */
[----:B----4-:R-:W-:Y:S02]  /*1ebe0*/  @P2 IMAD.MOV.U32 R5, RZ, RZ, R56 ;  /* 0x000000ffff052224 */ /* 0x010fe400078e0038 */
[----:B------:R-:W-:-:S05]  /*1ebf0*/  @P2 IMAD.MOV.U32 R4, RZ, RZ, R55 ;  /* 0x000000ffff042224 */ /* 0x000fca00078e0037 */
[----:B------:R2:W4:Y:S01]  /*1ec00*/  @P2 LDG.E.U16 R3, desc[UR66][R4.64] ;  /* 0x0000004204032981 */ /* 0x000522000c1e1500 */
[----:B------:R-:W-:-:S03]  /*1ec10*/  PRMT R12, RZ, 0x7610, R12 ;  /* 0x00007610ff0c7816 */ /* 0x000fc6000000000c */
[----:B------:R1:W-:Y:S04]  /*1ec20*/  STL [R1+0x3544], R6 ;  /* 0x0035440601007387 */ /* 0x0003e80000100800 */
[----:B0-----:R-:W4:Y:S04]  /*1ec30*/  LDL R7, [R1+0x14cc] ;  /* 0x0014cc0001077983 */ /* 0x001f280000100800 */
[----:B-1----:R-:W4:Y:S01]  /*1ec40*/  LDL R6, [R1+0x14d0] ;  /* 0x0014d00001067983 */ /* 0x002f220000100800 */
[----:B--2---:R-:W-:Y:S02]  /*1ec50*/  @P0 IMAD.MOV.U32 R5, RZ, RZ, R50 ;  /* 0x000000ffff050224 */ /* 0x004fe400078e0032 */
[----:B---3--:R-:W-:-:S05]  /*1ec60*/  @P0 IMAD.MOV.U32 R4, RZ, RZ, R24 ;  /* 0x000000ffff040224 */ /* 0x008fca00078e0018 */
[----:B------:R0:W2:Y:S02]  /*1ec70*/  @P0 LDG.E.U16 R23, desc[UR66][R4.64] ;  /* 0x0000004204170981 */ /* 0x0000a4000c1e1500 */
[----:B0-----:R-:W-:Y:S02]  /*1ec80*/  @P1 IMAD.MOV.U32 R5, RZ, RZ, R49 ;  /* 0x000000ffff051224 */ /* 0x001fe400078e0031 */
[----:B------:R-:W-:-:S05]  /*1ec90*/  @P1 IMAD.MOV.U32 R4, RZ, RZ, R10 ;  /* 0x000000ffff041224 */ /* 0x000fca00078e000a */
[----:B------:R0:W3:Y:S04]  /*1eca0*/  @P1 LDG.E.U16 R12, desc[UR66][R4.64] ;  /* 0x00000042040c1981 */ /* 0x0000e8000c1e1500 */
[----:B----4-:R-:W-:Y:S04]  /*1ecb0*/  STL [R1+0x3548], R3 ;  /* 0x0035480301007387 */ /* 0x010fe80000100800 */
[----:B------:R-:W4:Y:S04]  /*1ecc0*/  LDL R56, [R1+0x14c4] ;  /* 0x0014c40001387983 */ /* 0x000f280000100800 */
[----:B------:R-:W4:Y:S04]  /*1ecd0*/  LDL R55, [R1+0x14c8] ;  /* 0x0014c80001377983 */ /* 0x000f280000100800 */
[----:B------:R-:W4:Y:S01]  /*1ece0*/  LDL R24, [R1+0x14bc] ;  /* 0x0014bc0001187983 */ /* 0x000f220000100800 */
[----:B0-----:R-:W-:-:S02]  /*1ecf0*/  @P1 IMAD.MOV.U32 R5, RZ, RZ, R7 ;  /* 0x000000ffff051224 */ /* 0x001fc400078e0007 */
[----:B------:R-:W-:Y:S01]  /*1ed00*/  @P1 IMAD.MOV.U32 R4, RZ, RZ, R6 ;  /* 0x000000ffff041224 */ /* 0x000fe200078e0006 */
[----:B--2---:R0:W-:Y:S04]  /*1ed10*/  STL [R1+0x121c], R23 ;  /* 0x00121c1701007387 */ /* 0x0041e80000100800 */
[----:B------:R-:W2:Y:S04]  /*1ed20*/  LDL R10, [R1+0x14b8] ;  /* 0x0014b800010a7983 */ /* 0x000ea80000100800 */
[----:B0-----:R-:W2:Y:S04]  /*1ed30*/  LDL R23, [R1+0x14c0] ;  /* 0x0014c00001177983 */ /* 0x001ea80000100800 */
[----:B---3--:R0:W-:Y:S04]  /*1ed40*/  STL [R1+0x1214], R12 ;  /* 0x0012140c01007387 */ /* 0x0081e80000100800 */
[----:B------:R-:W3:Y:S04]  /*1ed50*/  LDL R50, [R1+0x14ac] ;  /* 0x0014ac0001327983 */ /* 0x000ee80000100800 */
[----:B------:R-:W3:Y:S04]  /*1ed60*/  LDL R49, [R1+0x14b0] ;  /* 0x0014b00001317983 */ /* 0x000ee80000100800 */
[----:B------:R-:W3:Y:S04]  /*1ed70*/  LDL R7, [R1+0x14a4] ;  /* 0x0014a40001077983 */ /* 0x000ee80000100800 */
[----:B------:R-:W3:Y:S04]  /*1ed80*/  LDL R6, [R1+0x14a8] ;  /* 0x0014a80001067983 */ /* 0x000ee80000100800 */
[----:B0-----:R-:W3:Y:S01]  /*1ed90*/  LDL R12, [R1+0x14b4] ;  /* 0x0014b400010c7983 */ /* 0x001ee20000100800 */
[----:B------:R-:W-:-:S02]  /*1eda0*/  PRMT R57, RZ, 0x7610, R57 ;  /* 0x00007610ff397816 */ /* 0x000fc40000000039 */
[----:B------:R-:W-:-:S04]  /*1edb0*/  PRMT R54, RZ, 0x7610, R54 ;  /* 0x00007610ff367816 */ /* 0x000fc80000000036 */
[----:B------:R4:W3:Y:S01]  /*1edc0*/  @P1 LDG.E.U16 R57, desc[UR66][R4.64] ;  /* 0x0000004204391981 */ /* 0x0008e2000c1e1500 */
[----:B------:R-:W-:Y:S01]  /*1edd0*/  PRMT R53, RZ, 0x7610, R53 ;  /* 0x00007610ff357816 */ /* 0x000fe20000000035 */
[----:B----4-:R-:W-:Y:S02]  /*1ede0*/  @P1 IMAD.MOV.U32 R4, RZ, RZ, R55 ;  /* 0x000000ffff041224 */ /* 0x010fe400078e0037 */
[----:B------:R-:W-:-:S05]  /*1edf0*/  @P1 IMAD.MOV.U32 R5, RZ, RZ, R56 ;  /* 0x000000ffff051224 */ /* 0x000fca00078e0038 */
[----:B------:R0:W4:Y:S02]  /*1ee00*/  @P1 LDG.E.U16 R54, desc[UR66][R4.64] ;  /* 0x0000004204361981 */ /* 0x000124000c1e1500 */
[----:B0-----:R-:W-:Y:S02]  /*1ee10*/  @P1 IMAD.MOV.U32 R5, RZ, RZ, R24 ;  /* 0x000000ffff051224 */ /* 0x001fe400078e0018 */
[----:B------:R-:W4:Y:S01]  /*1ee20*/  LDL R24, [R1+0x149c] ;  /* 0x00149c0001187983 */ /* 0x000f220000100800 */
[----:B------:R-:W-:Y:S02]  /*1ee30*/  PRMT R52, RZ, 0x7610, R52 ;  /* 0x00007610ff347816 */ /* 0x000fe40000000034 */
[----:B------:R-:W-:Y:S02]  /*1ee40*/  PRMT R35, RZ, 0x7610, R35 ;  /* 0x00007610ff237816 */ /* 0x000fe40000000023 */
[----:B------:R-:W-:Y:S01]  /*1ee50*/  PRMT R34, RZ, 0x7610, R34 ;  /* 0x00007610ff227816 */ /* 0x000fe20000000022 */
[----:B--2---:R-:W-:-:S02]  /*1ee60*/  @P1 IMAD.MOV.U32 R4, RZ, RZ, R23 ;  /* 0x000000ffff041224 */ /* 0x004fc400078e0017 */
[----:B------:R-:W2:Y:S04]  /*1ee70*/  LDL R23, [R1+0x14a0] ;  /* 0x0014a00001177983 */ /* 0x000ea80000100800 */
[----:B------:R0:W2:Y:S02]  /*1ee80*/  @P1 LDG.E.U16 R53, desc[UR66][R4.64] ;  /* 0x0000004204351981 */ /* 0x0000a4000c1e1500 */
[----:B0-----:R-:W-:Y:S02]  /*1ee90*/  @P1 IMAD.MOV.U32 R4, RZ, RZ, R10 ;  /* 0x000000ffff041224 */ /* 0x001fe400078e000a */
[----:B------:R-:W2:Y:S01]  /*1eea0*/  LDL R10, [R1+0x13d8] ;  /* 0x0013d800010a7983 */ /* 0x000ea20000100800 */
[----:B---3--:R-:W-:-:S03]  /*1eeb0*/  @P1 IMAD.MOV.U32 R5, RZ, RZ, R12 ;  /* 0x000000ffff051224 */ /* 0x008fc600078e000c */
[----:B------:R-:W3:Y:S04]  /*1eec0*/  LDL R12, [R1+0x13d4] ;  /* 0x0013d400010c7983 */ /* 0x000ee80000100800 */
[----:B------:R0:W3:Y:S02]  /*1eed0*/  @P1 LDG.E.U16 R52, desc[UR66][R4.64] ;  /* 0x0000004204341981 */ /* 0x0000e4000c1e1500 */
[----:B0-----:R-:W-:Y:S02]  /*1eee0*/  @P1 IMAD.MOV.U32 R4, RZ, RZ, R49 ;  /* 0x000000ffff041224 */ /* 0x001fe400078e0031 */
[----:B------:R-:W-:Y:S01]  /*1eef0*/  @P1 IMAD.MOV.U32 R5, RZ, RZ, R50 ;  /* 0x000000ffff051224 */ /* 0x000fe200078e0032 */
[----:B------:R-:W-:Y:S02]  /*1ef00*/  ISETP.GT.AND P0, PT, R2, 0x1f, PT ;  /* 0x0000001f0200780c */ /* 0x000fe40003f04270 */
[----:B------:R-:W-:-:S02]  /*1ef10*/  PRMT R13, RZ, 0x7610, R13 ;  /* 0x00007610ff0d7816 */ /* 0x000fc4000000000d */
[----:B------:R-:W-:Y:S01]  /*1ef20*/  PRMT R9, RZ, 0x7610, R9 ;  /* 0x00007610ff097816 */ /* 0x000fe20000000009 */
[----:B------:R-:W3:Y:S04]  /*1ef30*/  LDL R50, [R1+0x13c4] ;  /* 0x0013c40001327983 */ /* 0x000ee80000100800 */
[----:B------:R0:W3:Y:S04]  /*1ef40*/  @P1 LDG.E.U16 R35, desc[UR66][R4.64] ;  /* 0x0000004204231981 */ /* 0x0000e8000c1e1500 */
[----:B------:R-:W3:Y:S01]  /*1ef50*/  LDL R49, [R1+0x13c8] ;  /* 0x0013c80001317983 */ /* 0x000ee20000100800 */
[----:B0-----:R-:W-:-:S02]  /*1ef60*/  @P1 IMAD.MOV.U32 R4, RZ, RZ, R6 ;  /* 0x000000ffff041224 */ /* 0x001fc400078e0006 */
[----:B------:R-:W-:Y:S01]  /*1ef70*/  @P1 IMAD.MOV.U32 R5, RZ, RZ, R7 ;  /* 0x000000ffff051224 */ /* 0x000fe200078e0007 */
[----:B------:R-:W3:Y:S04]  /*1ef80*/  LDL R6, [R1+0x13d0] ;  /* 0x0013d00001067983 */ /* 0x000ee80000100800 */
[----:B------:R-:W3:Y:S04]  /*1ef90*/  LDL R7, [R1+0x13cc] ;  /* 0x0013cc0001077983 */ /* 0x000ee80000100800 */
[----:B------:R4:W3:Y:S02]  /*1efa0*/  @P1 LDG.E.U16 R34, desc[UR66][R4.64] ;  /* 0x0000004204221981 */ /* 0x0008e4000c1e1500 */
[----:B----4-:R-:W-:-:S02]  /*1efb0*/  @P1 IMAD.MOV.U32 R5, RZ, RZ, R24 ;  /* 0x000000ffff051224 */ /* 0x010fc400078e0018 */
[----:B--2---:R-:W-:-:S05]  /*1efc0*/  @P1 IMAD.MOV.U32 R4, RZ, RZ, R23 ;  /* 0x000000ffff041224 */ /* 0x004fca00078e0017 */
[----:B------:R0:W2:Y:S02]  /*1efd0*/  @P1 LDG.E.U16 R13, desc[UR66][R4.64] ;  /* 0x00000042040d1981 */ /* 0x0000a4000c1e1500 */
[----:B0-----:R-:W-:Y:S02]  /*1efe0*/  @P0 IMAD.MOV.U32 R4, RZ, RZ, R10 ;  /* 0x000000ffff040224 */ /* 0x001fe400078e000a */
[----:B---3--:R-:W-:-:S05]  /*1eff0*/  @P0 IMAD.MOV.U32 R5, RZ, RZ, R12 ;  /* 0x000000ffff050224 */ /* 0x008fca00078e000c */
[----:B------:R0:W3:Y:S04]  /*1f000*/  @P0 LDG.E.U16 R9, desc[UR66][R4.64] ;  /* 0x0000004204090981 */ /* 0x0000e8000c1e1500 */
[----:B------:R1:W-:Y:S04]  /*1f010*/  STL [R1+0x11ec], R35 ;  /* 0x0011ec2301007387 */ /* 0x0003e80000100800 */
[----:B-1----:R-:W4:Y:S04]  /*1f020*/  LDL R35, [R1+0x13bc] ;  /* 0x0013bc0001237983 */ /* 0x002f280000100800 */
[----:B------:R-:W-:Y:S04]  /*1f030*/  STL [R1+0x120c], R57 ;  /* 0x00120c3901007387 */ /* 0x000fe80000100800 */
[----:B------:R1:W-:Y:S04]  /*1f040*/  STL [R1+0x11e4], R34 ;  /* 0x0011e42201007387 */ /* 0x0003e80000100800 */
[----:B------:R-:W4:Y:S04]  /*1f050*/  LDL R24, [R1+0x13b4] ;  /* 0x0013b40001187983 */ /* 0x000f280000100800 */
[----:B-1----:R-:W4:Y:S04]  /*1f060*/  LDL R34, [R1+0x13c0] ;  /* 0x0013c00001227983 */ /* 0x002f280000100800 */
[----:B------:R-:W-:Y:S04]  /*1f070*/  STL [R1+0x1204], R54 ;  /* 0x0012043601007387 */ /* 0x000fe80000100800 */
[----:B------:R-:W4:Y:S01]  /*1f080*/  LDL R23, [R1+0x13b8] ;  /* 0x0013b80001177983 */ /* 0x000f220000100800 */
[----:B0-----:R-:W-:-:S02]  /*1f090*/  @P0 IMAD.MOV.U32 R4, RZ, RZ, R6 ;  /* 0x000000ffff040224 */ /* 0x001fc400078e0006 */
[----:B------:R-:W-:Y:S01]  /*1f0a0*/  @P0 IMAD.MOV.U32 R5, RZ, RZ, R7 ;  /* 0x000000ffff050224 */ /* 0x000fe200078e0007 */
[----:B------:R-:W-:Y:S02]  /*1f0b0*/  PRMT R51, RZ, 0x7610, R51 ;  /* 0x00007610ff337816 */ /* 0x000fe40000000033 */
[----:B------:R-:W-:-:S04]  /*1f0c0*/  PRMT R36, RZ, 0x7610, R36 ;  /* 0x00007610ff247816 */ /* 0x000fc80000000024 */
[----:B------:R0:W4:Y:S01]  /*1f0d0*/  @P0 LDG.E.U16 R51, desc[UR66][R4.64] ;  /* 0x0000004204330981 */ /* 0x000122000c1e1500 */
[----:B------:R-:W-:Y:S01]  /*1f0e0*/  PRMT R33, RZ, 0x7610, R33 ;  /* 0x00007610ff217816 */ /* 0x000fe20000000021 */
[----:B0-----:R-:W-:Y:S02]  /*1f0f0*/  @P0 IMAD.MOV.U32 R4, RZ, RZ, R49 ;  /* 0x000000ffff040224 */ /* 0x001fe400078e0031 */
[----:B------:R-:W-:-:S05]  /*1f100*/  @P0 IMAD.MOV.U32 R5, RZ, RZ, R50 ;  /* 0x000000ffff050224 */ /* 0x000fca00078e0032 */
[----:B------:R4:W4:Y:S04]  /*1f110*/  @P0 LDG.E.U16 R36, desc[UR66][R4.64] ;  /* 0x0000004204240981 */ /* 0x000928000c1e1500 */
[----:B--2---:R0:W-:Y:S04]  /*1f120*/  STL [R1+0x11e0], R13 ;  /* 0x0011e00d01007387 */ /* 0x0041e80000100800 */
[----:B------:R-:W2:Y:S04]  /*1f130*/  LDL R12, [R1+0x13b0] ;  /* 0x0013b000010c7983 */ /* 0x000ea80000100800 */
[----:B0-----:R-:W2:Y:S04]  /*1f140*/  LDL R13, [R1+0x13ac] ;  /* 0x0013ac00010d7983 */ /* 0x001ea80000100800 */
[----:B------:R-:W-:Y:S04]  /*1f150*/  STL [R1+0x11fc], R53 ;  /* 0x0011fc3501007387 */ /* 0x000fe80000100800 */
[----:B------:R-:W2:Y:S04]  /*1f160*/  LDL R10, [R1+0x13a4] ;  /* 0x0013a400010a7983 */ /* 0x000ea80000100800 */
[----:B---3--:R0:W-:Y:S04]  /*1f170*/  STL [R1+0x11dc], R9 ;  /* 0x0011dc0901007387 */ /* 0x0081e80000100800 */
[----:B0-----:R-:W3:Y:S04]  /*1f180*/  LDL R9, [R1+0x13a8] ;  /* 0x0013a80001097983 */ /* 0x001ee80000100800 */
[----:B------:R-:W-:Y:S04]  /*1f190*/  STL [R1+0x11f4], R52 ;  /* 0x0011f43401007387 */ /* 0x000fe80000100800 */
[----:B------:R-:W3:Y:S04]  /*1f1a0*/  LDL R7, [R1+0x139c] ;  /* 0x00139c0001077983 */ /* 0x000ee80000100800 */
[----:B------:R-:W3:Y:S01]  /*1f1b0*/  LDL R6, [R1+0x13a0] ;  /* 0x0013a00001067983 */ /* 0x000ee20000100800 */
[----:B----4-:R-:W-:-:S02]  /*1f1c0*/  @P0 IMAD.MOV.U32 R5, RZ, RZ, R35 ;  /* 0x000000ffff050224 */ /* 0x010fc400078e0023 */
[----:B------:R-:W-:-:S05]  /*1f1d0*/  @P0 IMAD.MOV.U32 R4, RZ, RZ, R34 ;  /* 0x000000ffff040224 */ /* 0x000fca00078e0022 */
[----:B------:R0:W4:Y:S01]  /*1f1e0*/  @P0 LDG.E.U16 R33, desc[UR66][R4.64] ;  /* 0x0000004204210981 */ /* 0x000122000c1e1500 */
[----:B------:R-:W-:Y:S02]  /*1f1f0*/  PRMT R14, RZ, 0x7610, R14 ;  /* 0x00007610ff0e7816 */ /* 0x000fe4000000000e */
[----:B------:R-:W-:Y:S01]  /*1f200*/  PRMT R11, RZ, 0x7610, R11 ;  /* 0x00007610ff0b7816 */ /* 0x000fe2000000000b */
[----:B0-----:R-:W-:Y:S02]  /*1f210*/  @P0 IMAD.MOV.U32 R4, RZ, RZ, R23 ;  /* 0x000000ffff040224 */ /* 0x001fe400078e0017 */
[----:B------:R-:W-:-:S05]  /*1f220*/  @P0 IMAD.MOV.U32 R5, RZ, RZ, R24 ;  /* 0x000000ffff050224 */ /* 0x000fca00078e0018 */
[----:B------:R2:W4:Y:S01]  /*1f230*/  @P0 LDG.E.U16 R14, desc[UR66][R4.64] ;  /* 0x00000042040e0981 */ /* 0x000522000c1e1500 */
[----:B------:R-:W-:Y:S02]  /*1f240*/  PRMT R8, RZ, 0x7610, R8 ;  /* 0x00007610ff087816 */ /* 0x000fe40000000008 */
[----:B------:R-:W-:Y:S01]  /*1f250*/  PRMT R3, RZ, 0x7610, R3 ;  /* 0x00007610ff037816 */ /* 0x000fe20000000003 */
[----:B--2---:R-:W-:Y:S02]  /*1f260*/  @P0 IMAD.MOV.U32 R4, RZ, RZ, R12 ;  /* 0x000000ffff040224 */ /* 0x004fe400078e000c */
[----:B------:R-:W-:-:S05]  /*1f270*/  @P0 IMAD.MOV.U32 R5, RZ, RZ, R13 ;  /* 0x000000ffff050224 */ /* 0x000fca00078e000d */
[----:B------:R0:W2:Y:S02]  /*1f280*/  @P0 LDG.E.U16 R11, desc[UR66][R4.64] ;  /* 0x00000042040b0981 */ /* 0x0000a4000c1e1500 */
[----:B0-----:R-:W-:Y:S02]  /*1f290*/  @P0 IMAD.MOV.U32 R5, RZ, RZ, R10 ;  /* 0x000000ffff050224 */ /* 0x001fe400078e000a */
[----:B---3--:R-:W-:-:S05]  /*1f2a0*/  @P0 IMAD.MOV.U32 R4, RZ, RZ, R9 ;  /* 0x000000ffff040224 */ /* 0x008fca00078e0009 */
[----:B------:R0:W3:Y:S02]  /*1f2b0*/  @P0 LDG.E.U16 R8, desc[UR66][R4.64] ;  /* 0x0000004204080981 */ /* 0x0000e4000c1e1500 */
[----:B0-----:R-:W-:Y:S02]  /*1f2c0*/  @P0 IMAD.MOV.U32 R4, RZ, RZ, R6 ;  /* 0x000000ffff040224 */ /* 0x001fe400078e0006 */
[----:B------:R-:W-:-:S05]  /*1f2d0*/  @P0 IMAD.MOV.U32 R5, RZ, RZ, R7 ;  /* 0x000000ffff050224 */ /* 0x000fca00078e0007 */
[----:B------:R-:W3:Y:S04]  /*1f2e0*/  @P0 LDG.E.U16 R3, desc[UR66][R4.64] ;  /* 0x0000004204030981 */ /* 0x000ee8000c1e1500 */
[----:B----4-:R0:W-:Y:S01]  /*1f2f0*/  STL [R1+0x11d0], R33 ;  /* 0x0011d02101007387 */ /* 0x0101e20000100800 */
[----:B------:R-:W1:Y:S01]  /*1f300*/  S2R R0, SR_TID.X ;  /* 0x0000000000007919 */ /* 0x000e620000002100 */
[----:B------:R-:W4:Y:S01]  /*1f310*/  S2R R24, SR_TID.X ;  /* 0x0000000000187919 */ /* 0x000f220000002100 */
[----:B------:R-:W-:Y:S06]  /*1f320*/  BAR.SYNC.DEFER_BLOCKING 0x0 ;  /* 0x0000000000007b1d */ /* 0x000fec0000010000 */
[----:B0-----:R-:W4:Y:S04]  /*1f330*/  LDL.LU R33, [R1+0x12e0] ;  /* 0x0012e00001217983 */ /* 0x001f280000300800 */
[----:B------:R-:W4:Y:S04]  /*1f340*/  LDL.LU R34, [R1+0x12dc] ;  /* 0x0012dc0001227983 */ /* 0x000f280000300800 */
[----:B------:R-:W4:Y:S04]  /*1f350*/  LDL.LU R35, [R1+0x12d8] ;  /* 0x0012d80001237983 */ /* 0x000f280000300800 */
[----:B------:R0:W-:Y:S04]  /*1f360*/  STL [R1+0x11d4], R36 ;  /* 0x0011d42401007387 */ /* 0x0001e80000100800 */
[----:B0-----:R-:W4:Y:S04]  /*1f370*/  LDL.LU R36, [R1+0x12d4] ;  /* 0x0012d40001247983 */ /* 0x001f280000300800 */
[----:B------:R-:W4:Y:S04]  /*1f380*/  LDL.LU R49, [R1+0x12d0] ;  /* 0x0012d00001317983 */ /* 0x000f280000300800 */
[----:B------:R-:W4:Y:S04]  /*1f390*/  LDL.LU R50, [R1+0x12cc] ;  /* 0x0012cc0001327983 */ /* 0x000f280000300800 */
[----:B------:R0:W-:Y:S04]  /*1f3a0*/  STL [R1+0x11d8], R51 ;  /* 0x0011d83301007387 */ /* 0x0001e80000100800 */
[----:B0-----:R-:W4:Y:S04]  /*1f3b0*/  LDL.LU R51, [R1+0x12c8] ;  /* 0x0012c80001337983 */ /* 0x001f280000300800 */
        /* <DEDUP_REMOVED lines=19> */
[----:B-1----:R-:W-:-:S05]  /*1f4f0*/  LOP3.LUT R0, R0, 0x1f, RZ, 0xc0, !PT ;  /* 0x0000001f00007812 */ /* 0x002fca00078ec0ff */
[----:B------:R-:W-:Y:S01]  /*1f500*/  IMAD.SHL.U32 R0, R0, 0x2, RZ ;  /* 0x0000000200007824 */ /* 0x000fe200078e00ff */
[----:B--2---:R-:W-:Y:S04]  /*1f510*/  STL [R1+0x11c8], R11 ;  /* 0x0011c80b01007387 */ /* 0x004fe80000100800 */
[----:B------:R-:W-:Y:S04]  /*1f520*/  STL [R1+0x33f8], R4 ;  /* 0x0033f80401007387 */ /* 0x000fe80000100800 */
[----:B------:R-:W-:Y:S04]  /*1f530*/  STL [R1+0x3400], R4 ;  /* 0x0034000401007387 */ /* 0x000fe80000100800 */
[----:B------:R-:W-:Y:S04]  /*1f540*/  STL [R1+0x3408], R4 ;  /* 0x0034080401007387 */ /* 0x000fe80000100800 */
[----:B---3--:R-:W-:Y:S04]  /*1f550*/  STL [R1+0x11c4], R8 ;  /* 0x0011c40801007387 */ /* 0x008fe80000100800 */
        /* <DEDUP_REMOVED lines=60> */
[----:B----4-:R1:W-:Y:S01]  /*1f920*/  STS.U16 [R0+UR5+0x100], R49 ;  /* 0x0001003100007988 */ /* 0x0103e20008000405 */
[----:B0-----:R-:W-:-:S03]  /*1f930*/  LOP3.LUT R4, R24, 0x1f, RZ, 0xc0, !PT ;  /* 0x0000001f18047812 */ /* 0x001fc600078ec0ff */
[----:B------:R0:W-:Y:S04]  /*1f940*/  STS.U16 [R0+UR5+0x140], R50 ;  /* 0x0001403200007988 */ /* 0x0001e80008000405 */
[----:B------:R2:W-:Y:S04]  /*1f950*/  STS.U16 [R0+UR5+0x180], R51 ;  /* 0x0001803300007988 */ /* 0x0005e80008000405 */
[----:B------:R3:W-:Y:S04]  /*1f960*/  STS.U16 [R0+UR5+0x1c0], R52 ;  /* 0x0001c03400007988 */ /* 0x0007e80008000405 */
[----:B------:R4:W-:Y:S01]  /*1f970*/  STS.U16 [R0+UR5+0x1000], R61 ;  /* 0x0010003d00007988 */ /* 0x0009e20008000405 */
[----:B------:R-:W-:-:S03]  /*1f980*/  ISETP.GE.AND P0, PT, R4, R2, PT ;  /* 0x000000020400720c */ /* 0x000fc60003f06270 */
[----:B-1----:R-:W4:Y:S04]  /*1f990*/  LDL.LU R49, [R1+0x11b8] ;  /* 0x0011b80001317983 */ /* 0x002f280000300800 */
[----:B0-----:R-:W4:Y:S04]  /*1f9a0*/  LDL.LU R50, [R1+0x11b4] ;  /* 0x0011b40001327983 */ /* 0x001f280000300800 */
[----:B--2---:R-:W2:Y:S04]  /*1f9b0*/  LDL.LU R51, [R1+0x11b0] ;  /* 0x0011b00001337983 */ /* 0x004ea80000300800 */
[----:B---3--:R-:W3:Y:S04]  /*1f9c0*/  LDL.LU R52, [R1+0x11ac] ;  /* 0x0011ac0001347983 */ /* 0x008ee80000300800 */
[----:B----4-:R-:W4:Y:S04]  /*1f9d0*/  LDL.LU R61, [R1+0x11a8] ;  /* 0x0011a800013d7983 */ /* 0x010f280000300800 */
        /* <DEDUP_REMOVED lines=13> */
[----:B------:R0:W-:Y:S04]  /*1fab0*/  STS.U16 [R0+UR5], R33 ;  /* 0x0000002100007988 */ /* 0x0001e80008000405 */
[----:B------:R-:W4:Y:S04]  /*1fac0*/  LDL.LU R24, [R1+0x10d4] ;  /* 0x0010d40001187983 */ /* 0x000f280000300800 */
[----:B------:R1:W-:Y:S04]  /*1fad0*/  STS.U16 [R0+UR5+0x40], R34 ;  /* 0x0000402200007988 */ /* 0x0003e80008000405 */
[----:B------:R0:W-:Y:S04]  /*1fae0*/  STS.U16 [R0+UR5+0x80], R35 ;  /* 0x0000802300007988 */ /* 0x0001e80008000405 */
[----:B------:R1:W-:Y:S04]  /*1faf0*/  STS.U16 [R0+UR5+0xc0], R36 ;  /* 0x0000c02400007988 */ /* 0x0003e80008000405 */
[----:B------:R1:W-:Y:S04]  /*1fb00*/  STS.U16 [R0+UR5+0x840], R53 ;  /* 0x0008403500007988 */ /* 0x0003e80008000405 */
[----:B0-----:R-:W4:Y:S04]  /*1fb10*/  LDL.LU R33, [R1+0x10d0] ;  /* 0x0010d00001217983 */ /* 0x001f280000300800 */
[----:B-1----:R-:W4:Y:S04]  /*1fb20*/  LDL.LU R34, [R1+0x10cc] ;  /* 0x0010cc0001227983 */ /* 0x002f280000300800 */
[----:B------:R-:W4:Y:S04]  /*1fb30*/  LDL.LU R35, [R1+0x10c8] ;  /* 0x0010c80001237983 */ /* 0x000f280000300800 */
[----:B------:R-:W4:Y:S04]  /*1fb40*/  LDL.LU R36, [R1+0x10c4] ;  /* 0x0010c40001247983 */ /* 0x000f280000300800 */
[----:B------:R-:W4:Y:S04]  /*1fb50*/  LDL.LU R53, [R1+0x40] ;  /* 0x0000400001357983 */ /* 0x000f280000300800 */
[----:B------:R0:W-:Y:S04]  /*1fb60*/  STS.U16 [R0+UR5+0x800], R54 ;  /* 0x0008003600007988 */ /* 0x0001e80008000405 */
[----:B------:R1:W-:Y:S04]  /*1fb70*/  STS.U16 [R0+UR5+0x8c0], R55 ;  /* 0x0008c03700007988 */ /* 0x0003e80008000405 */
        /* <DEDUP_REMOVED lines=10> */
[----:B------:R-:W4:Y:S04]  /*1fc20*/  LDL.LU R59, [R1+0x28] ;  /* 0x00002800013b7983 */ /* 0x000f280000300800 */
[----:B0-----:R-:W4:Y:S04]  /*1fc30*/  LDL.LU R60, [R1+0x24] ;  /* 0x00002400013c7983 */ /* 0x001f280000300800 */
[----:B------:R0:W-:Y:S04]  /*1fc40*/  STS.U16 [R0+UR5+0x1040], R49 ;  /* 0x0010403100007988 */ /* 0x0001e80008000405 */
[----:B------:R1:W-:Y:S04]  /*1fc50*/  STS.U16 [R0+UR5+0x1080], R50 ;  /* 0x0010803200007988 */ /* 0x0003e80008000405 */
[----:B--2---:R2:W-:Y:S04]  /*1fc60*/  STS.U16 [R0+UR5+0x10c0], R51 ;  /* 0x0010c03300007988 */ /* 0x0045e80008000405 */
[----:B---3--:R3:W-:Y:S04]  /*1fc70*/  STS.U16 [R0+UR5+0x1100], R52 ;  /* 0x0011003400007988 */ /* 0x0087e80008000405 */
[----:B----4-:R4:W-:Y:S04]  /*1fc80*/  STS.U16 [R0+UR5+0x1140], R61 ;  /* 0x0011403d00007988 */ /* 0x0109e80008000405 */
[----:B0-----:R-:W4:Y:S04]  /*1fc90*/  LDL.LU R49, [R1+0x355c] ;  /* 0x00355c0001317983 */ /* 0x001f280000300800 */
[----:B-1----:R-:W4:Y:S04]  /*1fca0*/  LDL.LU R50, [R1+0x3558] ;  /* 0x0035580001327983 */ /* 0x002f280000300800 */
[----:B--2---:R-:W2:Y:S04]  /*1fcb0*/  LDL.LU R51, [R1+0x3554] ;  /* 0x0035540001337983 */ /* 0x004ea80000300800 */
[----:B---3--:R-:W3:Y:S04]  /*1fcc0*/  LDL.LU R52, [R1+0x3550] ;  /* 0x0035500001347983 */ /* 0x008ee80000300800 */
[----:B----4-:R-:W4:Y:S04]  /*1fcd0*/  LDL.LU R61, [R1+0x354c] ;  /* 0x00354c00013d7983 */ /* 0x010f280000300800 */
        /* <DEDUP_REMOVED lines=33> */
[----:B------:R-:W-:Y:S04]  /*1fef0*/  STS.U16 [R0+UR5+0x11c0], R5 ;  /* 0x0011c00500007988 */ /* 0x000fe80008000405 */
[----:B------:R-:W-:Y:S04]  /*1ff00*/  STS.U16 [R0+UR5+0x1840], R3 ;  /* 0x0018400300007988 */ /* 0x000fe80008000405 */
[----:B------:R-:W-:Y:S04]  /*1ff10*/  STS.U16 [R0+UR5+0x1800], R6 ;  /* 0x0018000600007988 */ /* 0x000fe80008000405 */
[----:B------:R-:W-:Y:S04]  /*1ff20*/  STS.U16 [R0+UR5+0x18c0], R7 ;  /* 0x0018c00700007988 */ /* 0x000fe80008000405 */
[----:B------:R-:W-:Y:S04]  /*1ff30*/  STS.U16 [R0+UR5+0x1880], R8 ;  /* 0x0018800800007988 */ /* 0x000fe80008000405 */
[----:B------:R-:W-:Y:S01]  /*1ff40*/  STS.U16 [R0+UR5+0x1940], R9 ;  /* 0x0019400900007988 */ /* 0x000fe20008000405 */
[----:B0-----:R-:W-:-:S03]  /*1ff50*/  LOP3.LUT R2, R0, 0x10, RZ, 0x3c, !PT ;  /* 0x0000001000027812 */ /* 0x001fc600078e3cff */
[----:B------:R-:W-:Y:S04]  /*1ff60*/  STS.U16 [R0+UR5+0x1900], R10 ;  /* 0x0019000a00007988 */ /* 0x000fe80008000405 */
        /* <DEDUP_REMOVED lines=15> */
[----:B---3--:R-:W-:Y:S04]  /*20060*/  STL [R1+0x34d4], R52 ;  /* 0x0034d43401007387 */ /* 0x008fe80000100800 */
[----:B--2---:R-:W-:Y:S04]  /*20070*/  STL [R1+0x34d8], R51 ;  /* 0x0034d83301007387 */ /* 0x004fe80000100800 */
[----:B------:R-:W-:Y:S04]  /*20080*/  STL [R1+0x34dc], R50 ;  /* 0x0034dc3201007387 */ /* 0x000fe80000100800 */
[----:B------:R0:W-:Y:S04]  /*20090*/  STS.U16 [R0+UR5+0x3000], R52 ;  /* 0x0030003400007988 */ /* 0x0001e80008000405 */
[----:B------:R-:W-:Y:S04]  /*200a0*/  STS.U16 [R0+UR5+0x3040], R51 ;  /* 0x0030403300007988 */ /* 0x000fe80008000405 */
[----:B------:R-:W-:Y:S04]  /*200b0*/  STS.U16 [R0+UR5+0x3080], R50 ;  /* 0x0030803200007988 */ /* 0x000fe80008000405 */
[----:B------:R-:W-:Y:S04]  /*200c0*/  STL [R1+0x34e0], R49 ;  /* 0x0034e03101007387 */ /* 0x000fe80000100800 */
[----:B------:R-:W-:Y:S04]  /*200d0*/  STL [R1+0x34e4], R48 ;  /* 0x0034e43001007387 */ /* 0x000fe80000100800 */
[----:B0-----:R-:W2:Y:S04]  /*200e0*/  LDL.LU R52, [R1+0x119c] ;  /* 0x00119c0001347983 */ /* 0x001ea80000300800 */
[----:B----4-:R-:W-:Y:S04]  /*200f0*/  STS.U16 [R2+UR5+0x200], R13 ;  /* 0x0002000d02007988 */ /* 0x010fe80008000405 */
[----:B------:R-:W-:Y:S04]  /*20100*/  STS.U16 [R2+UR5+0x240], R14 ;  /* 0x0002400e02007988 */ /* 0x000fe80008000405 */
[----:B------:R-:W-:Y:S04]  /*20110*/  STS.U16 [R2+UR5+0x280], R23 ;  /* 0x0002801702007988 */ /* 0x000fe80008000405 */
[----:B------:R-:W3:Y:S04]  /*20120*/  LDL.LU R5, [R1+0x1198] ;  /* 0x0011980001057983 */ /* 0x000ee80000300800 */
[----:B------:R-:W-:Y:S04]  /*20130*/  STS.U16 [R2+UR5+0x2c0], R24 ;  /* 0x0002c01802007988 */ /* 0x000fe80008000405 */
        /* <DEDUP_REMOVED lines=21> */
[----:B------:R0:W-:Y:S04]  /*20290*/  STS.U16 [R2+UR5+0xa00], R54 ;  /* 0x000a003602007988 */ /* 0x0001e80008000405 */
        /* <DEDUP_REMOVED lines=14> */
[----:B--2---:R-:W-:Y:S04]  /*20380*/  STS.U16 [R2+UR5+0x1200], R52 ;  /* 0x0012003402007988 */ /* 0x004fe80008000405 */
[----:B---3--:R-:W-:Y:S04]  /*20390*/  STS.U16 [R2+UR5+0x1240], R5 ;  /* 0x0012400502007988 */ /* 0x008fe80008000405 */
[----:B----4-:R-:W-:Y:S04]  /*203a0*/  STS.U16 [R2+UR5+0x1280], R3 ;  /* 0x0012800302007988 */ /* 0x010fe80008000405 */
[----:B------:R-:W-:Y:S04]  /*203b0*/  STS.U16 [R2+UR5+0x12c0], R6 ;  /* 0x0012c00602007988 */ /* 0x000fe80008000405 */
[----:B------:R0:W-:Y:S04]  /*203c0*/  STS.U16 [R2+UR5+0x1300], R33 ;  /* 0x0013002102007988 */ /* 0x0001e80008000405 */
[----:B------:R1:W-:Y:S04]  /*203d0*/  STS.U16 [R2+UR5+0x1340], R34 ;  /* 0x0013402202007988 */ /* 0x0003e80008000405 */
[----:B------:R2:W-:Y:S04]  /*203e0*/  STS.U16 [R2+UR5+0x1380], R35 ;  /* 0x0013802302007988 */ /* 0x0005e80008000405 */
[----:B------:R3:W-:Y:S04]  /*203f0*/  STS.U16 [R2+UR5+0x13c0], R36 ;  /* 0x0013c02402007988 */ /* 0x0007e80008000405 */
[----:B------:R4:W-:Y:S04]  /*20400*/  STS.U16 [R2+UR5+0x1a40], R53 ;  /* 0x001a403502007988 */ /* 0x0009e80008000405 */
[----:B0-----:R-:W4:Y:S04]  /*20410*/  LDL.LU R33, [R1+0x14] ;  /* 0x0000140001217983 */ /* 0x001f280000300800 */
[----:B-1----:R-:W4:Y:S04]  /*20420*/  LDL.LU R34, [R1+0x10] ;  /* 0x0000100001227983 */ /* 0x002f280000300800 */
[----:B--2---:R-:W2:Y:S04]  /*20430*/  LDL.LU R35, [R1+0xc] ;  /* 0x00000c0001237983 */ /* 0x004ea80000300800 */
[----:B---3--:R-:W3:Y:S04]  /*20440*/  LDL.LU R36, [R1+0x8] ;  /* 0x0000080001247983 */ /* 0x008ee80000300800 */
[----:B----4-:R-:W4:Y:S04]  /*20450*/  LDL.LU R53, [R1+0x4] ;  /* 0x0000040001357983 */ /* 0x010f280000300800 */
        /* <DEDUP_REMOVED lines=31> */
[----:B------:R-:W4:Y:S01]  /*20650*/  LDL.LU R10, [R1+0x11f8] ;  /* 0x0011f800010a7983 */ /* 0x000f220000300800 */
[----:B------:R-:W-:-:S03]  /*20660*/  IMAD.SHL.U32 R48, R4, 0x2, RZ ;  /* 0x0000000204307824 */ /* 0x000fc600078e00ff */
[----:B------:R-:W4:Y:S04]  /*20670*/  LDL.LU R11, [R1+0x11f0] ;  /* 0x0011f000010b7983 */ /* 0x000f280000300800 */
[----:B------:R-:W4:Y:S04]  /*20680*/  LDL.LU R12, [R1+0x11e8] ;  /* 0x0011e800010c7983 */ /* 0x000f280000300800 */
[----:B------:R-:W4:Y:S04]  /*20690*/  LDL.LU R13, [R1+0x117c] ;  /* 0x00117c00010d7983 */ /* 0x000f280000300800 */
[----:B------:R-:W4:Y:S04]  /*206a0*/  LDL.LU R14, [R1+0x1174] ;  /* 0x00117400010e7983 */ /* 0x000f280000300800 */
[----:B------:R-:W4:Y:S01]  /*206b0*/  LDL.LU R23, [R1+0x1170] ;  /* 0x0011700001177983 */ /* 0x000f220000300800 */
[----:B------:R-:W-:-:S03]  /*206c0*/  LOP3.LUT R48, R48, 0x20, RZ, 0x3c, !PT ;  /* 0x0000002030307812 */ /* 0x000fc600078e3cff */
[----:B------:R-:W4:Y:S04]  /*206d0*/  LDL.LU R24, [R1+0x116c] ;  /* 0x00116c0001187983 */ /* 0x000f280000300800 */
[----:B------:R0:W-:Y:S04]  /*206e0*/  STS.U16 [R2+UR5+0x2a80], R33 ;  /* 0x002a802102007988 */ /* 0x0001e80008000405 */
[----:B------:R1:W-:Y:S04]  /*206f0*/  STS.U16 [R2+UR5+0x2b40], R34 ;  /* 0x002b402202007988 */ /* 0x0003e80008000405 */
[----:B--2---:R2:W-:Y:S04]  /*20700*/  STS.U16 [R2+UR5+0x2b00], R35 ;  /* 0x002b002302007988 */ /* 0x0045e80008000405 */
[----:B---3--:R3:W-:Y:S04]  /*20710*/  STS.U16 [R2+UR5+0x2bc0], R36 ;  /* 0x002bc02402007988 */ /* 0x0087e80008000405 */
[----:B----4-:R4:W-:Y:S04]  /*20720*/  STS.U16 [R2+UR5+0x2b80], R53 ;  /* 0x002b803502007988 */ /* 0x0109e80008000405 */
        /* <DEDUP_REMOVED lines=13> */
[----:B0-----:R-:W4:Y:S04]  /*20800*/  LDL.LU R33, [R1+0x1168] ;  /* 0x0011680001217983 */ /* 0x001f280000300800 */
[----:B------:R-:W-:Y:S04]  /*20810*/  STS.U16 [R2+UR5+0x3b00], R17 ;  /* 0x003b001102007988 */ /* 0x000fe80008000405 */
[----:B-1----:R-:W4:Y:S04]  /*20820*/  LDL.LU R34, [R1+0x1164] ;  /* 0x0011640001227983 */ /* 0x002f280000300800 */
[----:B------:R-:W-:Y:S04]  /*20830*/  STS.U16 [R2+UR5+0x3bc0], R16 ;  /* 0x003bc01002007988 */ /* 0x000fe80008000405 */
[----:B--2---:R-:W2:Y:S04]  /*20840*/  LDL.LU R35, [R1+0x1160] ;  /* 0x0011600001237983 */ /* 0x004ea80000300800 */
[----:B------:R-:W-:Y:S04]  /*20850*/  STS.U16 [R2+UR5+0x3b80], R15 ;  /* 0x003b800f02007988 */ /* 0x000fe80008000405 */
[----:B---3--:R-:W3:Y:S04]  /*20860*/  LDL.LU R36, [R1+0x115c] ;  /* 0x00115c0001247983 */ /* 0x008ee80000300800 */
[----:B------:R0:W-:Y:S04]  /*20870*/  STS.U16 [R48+UR5+0x400], R54 ;  /* 0x0004003630007988 */ /* 0x0001e80008000405 */
[----:B----4-:R-:W4:Y:S04]  /*20880*/  LDL.LU R53, [R1+0x110c] ;  /* 0x00110c0001357983 */ /* 0x010f280000300800 */
        /* <DEDUP_REMOVED lines=47> */
[----:B--2---:R2:W-:Y:S04]  /*20b80*/  STS.U16 [R48+UR5+0x1580], R35 ;  /* 0x0015802330007988 */ /* 0x0045e80008000405 */
[----:B---3--:R3:W-:Y:S04]  /*20b90*/  STS.U16 [R48+UR5+0x15c0], R36 ;  /* 0x0015c02430007988 */ /* 0x0087e80008000405 */
[----:B0-----:R-:W4:Y:S04]  /*20ba0*/  LDL.LU R33, [R1+0x3518] ;  /* 0x0035180001217983 */ /* 0x001f280000300800 */
[----:B-1----:R-:W4:Y:S04]  /*20bb0*/  LDL.LU R34, [R1+0x3514] ;  /* 0x0035140001227983 */ /* 0x002f280000300800 */
[----:B----4-:R0:W-:Y:S04]  /*20bc0*/  STS.U16 [R48+UR5+0x1c40], R53 ;  /* 0x001c403530007988 */ /* 0x0101e80008000405 */
[----:B--2---:R-:W2:Y:S04]  /*20bd0*/  LDL.LU R35, [R1+0x3510] ;  /* 0x0035100001237983 */ /* 0x004ea80000300800 */
[----:B---3--:R-:W3:Y:S04]  /*20be0*/  LDL.LU R36, [R1+0x350c] ;  /* 0x00350c0001247983 */ /* 0x008ee80000300800 */
[----:B------:R1:W-:Y:S04]  /*20bf0*/  STS.U16 [R48+UR5+0x1c00], R54 ;  /* 0x001c003630007988 */ /* 0x0003e80008000405 */
[----:B------:R4:W-:Y:S04]  /*20c00*/  STS.U16 [R48+UR5+0x1cc0], R55 ;  /* 0x001cc03730007988 */ /* 0x0009e80008000405 */
[----:B------:R1:W-:Y:S04]  /*20c10*/  STS.U16 [R48+UR5+0x1c80], R56 ;  /* 0x001c803830007988 */ /* 0x0003e80008000405 */
[----:B0-----:R-:W2:Y:S04]  /*20c20*/  LDL.LU R53, [R1+0x3508] ;  /* 0x0035080001357983 */ /* 0x001ea80000300800 */
[----:B------:R0:W-:Y:S04]  /*20c30*/  STS.U16 [R48+UR5+0x1d40], R57 ;  /* 0x001d403930007988 */ /* 0x0001e80008000405 */
[----:B------:R0:W-:Y:S04]  /*20c40*/  STS.U16 [R48+UR5+0x1d00], R58 ;  /* 0x001d003a30007988 */ /* 0x0001e80008000405 */
[----:B-1----:R-:W2:Y:S04]  /*20c50*/  LDL.LU R54, [R1+0x3504] ;  /* 0x0035040001367983 */ /* 0x002ea80000300800 */
[----:B----4-:R-:W4:Y:S04]  /*20c60*/  LDL.LU R55, [R1+0x3500] ;  /* 0x0035000001377983 */ /* 0x010f280000300800 */
[----:B------:R-:W2:Y:S04]  /*20c70*/  LDL.LU R56, [R1+0x34fc] ;  /* 0x0034fc0001387983 */ /* 0x000ea80000300800 */
[----:B------:R1:W-:Y:S04]  /*20c80*/  STS.U16 [R48+UR5+0x1dc0], R59 ;  /* 0x001dc03b30007988 */ /* 0x0003e80008000405 */
[----:B0-----:R-:W2:Y:S04]  /*20c90*/  LDL.LU R57, [R1+0x34f8] ;  /* 0x0034f80001397983 */ /* 0x001ea80000300800 */
[----:B------:R-:W2:Y:S04]  /*20ca0*/  LDL.LU R58, [R1+0x34f4] ;  /* 0x0034f400013a7983 */ /* 0x000ea80000300800 */
[----:B------:R0:W-:Y:S04]  /*20cb0*/  STS.U16 [R48+UR5+0x1d80], R60 ;  /* 0x001d803c30007988 */ /* 0x0001e80008000405 */
[----:B------:R0:W-:Y:S04]  /*20cc0*/  STS.U16 [R48+UR5+0x2400], R61 ;  /* 0x0024003d30007988 */ /* 0x0001e80008000405 */
[----:B-1----:R-:W2:Y:S04]  /*20cd0*/  LDL.LU R59, [R1+0x34f0] ;  /* 0x0034f000013b7983 */ /* 0x002ea80000300800 */
[----:B0-----:R-:W2:Y:S04]  /*20ce0*/  LDL.LU R60, [R1+0x34ec] ;  /* 0x0034ec00013c7983 */ /* 0x001ea80000300800 */
[----:B------:R-:W2:Y:S04]  /*20cf0*/  LDL.LU R61, [R1+0x34e8] ;  /* 0x0034e800013d7983 */ /* 0x000ea80000300800 */
[----:B------:R0:W-:Y:S04]  /*20d00*/  STS.U16 [R48+UR5+0x2440], R49 ;  /* 0x0024403130007988 */ /* 0x0001e80008000405 */
[----:B------:R1:W-:Y:S04]  /*20d10*/  STS.U16 [R48+UR5+0x2480], R50 ;  /* 0x0024803230007988 */ /* 0x0003e80008000405 */
[----:B------:R0:W-:Y:S04]  /*20d20*/  STS.U16 [R48+UR5+0x24c0], R51 ;  /* 0x0024c03330007988 */ /* 0x0001e80008000405 */
[----:B------:R0:W-:Y:S04]  /*20d30*/  STS.U16 [R48+UR5+0x2500], R52 ;  /* 0x0025003430007988 */ /* 0x0001e80008000405 */
[----:B------:R-:W-:Y:S04]  /*20d40*/  STS.U16 [R48+UR5+0x2540], R2 ;  /* 0x0025400230007988 */ /* 0x000fe80008000405 */
[----:B------:R1:W-:Y:S04]  /*20d50*/  STS.U16 [R48+UR5+0x2580], R5 ;  /* 0x0025800530007988 */ /* 0x0003e80008000405 */
[----:B0-----:R-:W3:Y:S04]  /*20d60*/  LDL.LU R49, [R1+0x1280] ;  /* 0x0012800001317983 */ /* 0x001ee80000300800 */
[----:B-1----:R-:W3:Y:S04]  /*20d70*/  LDL.LU R50, [R1+0x127c] ;  /* 0x00127c0001327983 */ /* 0x002ee80000300800 */
[----:B------:R-:W3:Y:S04]  /*20d80*/  LDL.LU R51, [R1+0x1278] ;  /* 0x0012780001337983 */ /* 0x000ee80000300800 */
[----:B------:R-:W3:Y:S04]  /*20d90*/  LDL.LU R52, [R1+0x1274] ;  /* 0x0012740001347983 */ /* 0x000ee80000300800 */
[----:B------:R-:W3:Y:S04]  /*20da0*/  LDL.LU R5, [R1+0x1270] ;  /* 0x0012700001057983 */ /* 0x000ee80000300800 */
[----:B--2---:R0:W-:Y:S04]  /*20db0*/  STS.U16 [R48+UR5+0x25c0], R61 ;  /* 0x0025c03d30007988 */ /* 0x0041e80008000405 */
[----:B0-----:R-:W2:Y:S04]  /*20dc0*/  LDL.LU R61, [R1+0x126c] ;  /* 0x00126c00013d7983 */ /* 0x001ea80000300800 */
[----:B------:R0:W-:Y:S04]  /*20dd0*/  STS.U16 [R48+UR5+0x2c40], R60 ;  /* 0x002c403c30007988 */ /* 0x0001e80008000405 */
[----:B------:R-:W-:Y:S04]  /*20de0*/  STS.U16 [R48+UR5+0x2c00], R59 ;  /* 0x002c003b30007988 */ /* 0x000fe80008000405 */
[----:B------:R-:W-:Y:S04]  /*20df0*/  STS.U16 [R48+UR5+0x2cc0], R58 ;  /* 0x002cc03a30007988 */ /* 0x000fe80008000405 */
[----:B------:R-:W-:Y:S04]  /*20e00*/  STS.U16 [R48+UR5+0x2c80], R57 ;  /* 0x002c803930007988 */ /* 0x000fe80008000405 */
[----:B------:R-:W-:Y:S04]  /*20e10*/  STS.U16 [R48+UR5+0x2d40], R56 ;  /* 0x002d403830007988 */ /* 0x000fe80008000405 */
[----:B----4-:R-:W-:Y:S04]  /*20e20*/  STS.U16 [R48+UR5+0x2d00], R55 ;  /* 0x002d003730007988 */ /* 0x010fe80008000405 */
[----:B------:R-:W-:Y:S04]  /*20e30*/  STS.U16 [R48+UR5+0x2dc0], R54 ;  /* 0x002dc03630007988 */ /* 0x000fe80008000405 */
[----:B------:R-:W-:Y:S04]  /*20e40*/  STS.U16 [R48+UR5+0x2d80], R53 ;  /* 0x002d803530007988 */ /* 0x000fe80008000405 */
[----:B---3--:R-:W-:Y:S04]  /*20e50*/  STS.U16 [R48+UR5+0x3400], R36 ;  /* 0x0034002430007988 */ /* 0x008fe80008000405 */
[----:B------:R-:W-:Y:S04]  /*20e60*/  STS.U16 [R48+UR5+0x3440], R35 ;  /* 0x0034402330007988 */ /* 0x000fe80008000405 */
[----:B------:R-:W-:Y:S04]  /*20e70*/  STS.U16 [R48+UR5+0x3480], R34 ;  /* 0x0034802230007988 */ /* 0x000fe80008000405 */
[----:B------:R-:W-:Y:S04]  /*20e80*/  STS.U16 [R48+UR5+0x34c0], R33 ;  /* 0x0034c02130007988 */ /* 0x000fe80008000405 */
[----:B------:R-:W-:Y:S04]  /*20e90*/  STS.U16 [R48+UR5+0x3500], R24 ;  /* 0x0035001830007988 */ /* 0x000fe80008000405 */
[----:B------:R-:W-:Y:S04]  /*20ea0*/  STS.U16 [R48+UR5+0x3540], R23 ;  /* 0x0035401730007988 */ /* 0x000fe80008000405 */
[----:B------:R-:W-:Y:S04]  /*20eb0*/  STS.U16 [R48+UR5+0x3580], R14 ;  /* 0x0035800e30007988 */ /* 0x000fe80008000405 */
[----:B------:R-:W-:Y:S01]  /*20ec0*/  STS.U16 [R48+UR5+0x35c0], R13 ;  /* 0x0035c00d30007988 */ /* 0x000fe20008000405 */
[----:B------:R-:W-:-:S03]  /*20ed0*/  IMAD.SHL.U32 R4, R4, 0x2, RZ ;  /* 0x0000000204047824 */ /* 0x000fc600078e00ff */
[----:B------:R-:W-:Y:S04]  /*20ee0*/  STS.U16 [R48+UR5+0x3c40], R12 ;  /* 0x003c400c30007988 */ /* 0x000fe80008000405 */
[----:B------:R-:W-:Y:S04]  /*20ef0*/  STS.U16 [R48+UR5+0x3c00], R11 ;  /* 0x003c000b30007988 */ /* 0x000fe80008000405 */
[----:B------:R-:W-:Y:S04]  /*20f00*/  STS.U16 [R48+UR5+0x3cc0], R10 ;  /* 0x003cc00a30007988 */ /* 0x000fe80008000405 */
[----:B------:R-:W-:Y:S04]  /*20f10*/  STS.U16 [R48+UR5+0x3c80], R9 ;  /* 0x003c800930007988 */ /* 0x000fe80008000405 */
[----:B------:R-:W-:Y:S01]  /*20f20*/  STS.U16 [R48+UR5+0x3d40], R8 ;  /* 0x003d400830007988 */ /* 0x000fe20008000405 */
[----:B------:R-:W-:-:S03]  /*20f30*/  LOP3.LUT R4, R4, 0x30, RZ, 0x3c, !PT ;  /* 0x0000003004047812 */ /* 0x000fc600078e3cff */
[----:B------:R-:W-:Y:S04]  /*20f40*/  STS.U16 [R48+UR5+0x3d00], R7 ;  /* 0x003d000730007988 */ /* 0x000fe80008000405 */
[----:B------:R-:W3:Y:S04]  /*20f50*/  LDL R2, [R1+0x1f3c] ;  /* 0x001f3c0001027983 */ /* 0x000ee80000100800 */
[----:B------:R-:W-:Y:S04]  /*20f60*/  STS.U16 [R48+UR5+0x3dc0], R6 ;  /* 0x003dc00630007988 */ /* 0x000fe80008000405 */
[----:B0-----:R-:W4:Y:S04]  /*20f70*/  LDL.LU R60, [R1+0x1f2c] ;  /* 0x001f2c00013c7983 */ /* 0x001f280000300800 */
[----:B------:R0:W-:Y:S04]  /*20f80*/  STS.U16 [R48+UR5+0x3d80], R3 ;  /* 0x003d800330007988 */ /* 0x0001e80008000405 */
[----:B------:R1:W-:Y:S04]  /*20f90*/  STS.U16 [R4+UR5+0x600], R49 ;  /* 0x0006003104007988 */ /* 0x0003e80008000405 */
[----:B------:R0:W-:Y:S04]  /*20fa0*/  STS.U16 [R4+UR5+0x640], R50 ;  /* 0x0006403204007988 */ /* 0x0001e80008000405 */
[----:B------:R0:W-:Y:S04]  /*20fb0*/  STS.U16 [R4+UR5+0x680], R51 ;  /* 0x0006803304007988 */ /* 0x0001e80008000405 */
[----:B------:R1:W-:Y:S04]  /*20fc0*/  STS.U16 [R4+UR5+0x6c0], R52 ;  /* 0x0006c03404007988 */ /* 0x0003e80008000405 */
[----:B------:R1:W-:Y:S04]  /*20fd0*/  STS.U16 [R4+UR5+0x700], R5 ;  /* 0x0007000504007988 */ /* 0x0003e80008000405 */
[----:B0-----:R-:W3:Y:S04]  /*20fe0*/  LDL.LU R48, [R1+0x34e4] ;  /* 0x0034e40001307983 */ /* 0x001ee80000300800 */
[----:B------:R-:W3:Y:S04]  /*20ff0*/  LDL.LU R3, [R1+0x1264] ;  /* 0x0012640001037983 */ /* 0x000ee80000300800 */
[----:B-1----:R-:W3:Y:S04]  /*21000*/  LDL.LU R49, [R1+0x34e0] ;  /* 0x0034e00001317983 */ /* 0x002ee80000300800 */
[----:B------:R-:W3:Y:S04]  /*21010*/  LDL.LU R50, [R1+0x34dc] ;  /* 0x0034dc0001327983 */ /* 0x000ee80000300800 */
[----:B------:R-:W3:Y:S04]  /*21020*/  LDL.LU R51, [R1+0x34d8] ;  /* 0x0034d80001337983 */ /* 0x000ee80000300800 */
[----:B------:R-:W3:Y:S04]  /*21030*/  LDL.LU R52, [R1+0x34d4] ;  /* 0x0034d40001347983 */ /* 0x000ee80000300800 */
[----:B------:R-:W3:Y:S04]  /*21040*/  LDL.LU R5, [R1+0x34d0] ;  /* 0x0034d00001057983 */ /* 0x000ee80000300800 */
[----:B--2---:R0:W-:Y:S04]  /*21050*/  STS.U16 [R4+UR5+0x740], R61 ;  /* 0x0007403d04007988 */ /* 0x0041e80008000405 */
[----:B0-----:R-:W2:Y:S04]  /*21060*/  LDL.LU R61, [R1+0x34cc] ;  /* 0x0034cc00013d7983 */ /* 0x001ea80000300800 */
[----:B--2---:R0:W-:Y:S04]  /*21070*/  STS.U16 [R4+UR5+0x780], R61 ;  /* 0x0007803d04007988 */ /* 0x0041e80008000405 */
[----:B0-----:R-:W2:Y:S04]  /*21080*/  LDL.LU R61, [R1+0x34c8] ;  /* 0x0034c800013d7983 */ /* 0x001ea80000300800 */
[----:B---3--:R4:W-:Y:S02]  /*21090*/  STS.U16 [R4+UR5+0x7c0], R3 ;  /* 0x0007c00304007988 */ /* 0x0089e40008000405 */
[----:B----4-:R-:W-:-:S02]  /*210a0*/  @!P0 IMAD.MOV.U32 R3, RZ, RZ, R60 ;  /* 0x000000ffff038224 */ /* 0x010fc400078e003c */
[----:B------:R-:W3:Y:S04]  /*210b0*/  LDL.LU R4, [R1+0x34c4] ;  /* 0x0034c40001047983 */ /* 0x000ee80000300800 */
[----:B------:R-:W-:Y:S01]  /*210c0*/  STL [R1+0x1f68], R60 ;  /* 0x001f683c01007387 */ /* 0x000fe20000100800 */
[----:B--2---:R-:W-:-:S06]  /*210d0*/  PRMT R61, RZ, 0x7610, R61 ;  /* 0x00007610ff3d7816 */ /* 0x004fcc000000003d */
[----:B------:R0:W2:Y:S04]  /*210e0*/  @!P0 LDG.E.U16 R61, desc[UR66][R2.64] ;  /* 0x00000042023d8981 */ /* 0x0000a8000c1e1500 */
[----:B------:R-:W0:Y:S04]  /*210f0*/  LDL R2, [R1+0x1f38] ;  /* 0x001f380001027983 */ /* 0x000e280000100800 */
[----:B------:R-:W0:Y:S01]  /*21100*/  LDL R3, [R1+0x1f54] ;  /* 0x001f540001037983 */ /* 0x000e220000100800 */
[----:B---3--:R-:W-:Y:S02]  /*21110*/  PRMT R4, RZ, 0x7610, R4 ;  /* 0x00007610ff047816 */ /* 0x008fe40000000004 */
[----:B0-----:R-:W-:-:S04]  /*21120*/  @!P0 LOP3.LUT R3, R3, R2, RZ, 0x3c, !PT ;  /* 0x0000000203038212 */ /* 0x001fc800078e3cff */
[----:B------:R-:W-:-:S04]  /*21130*/  @!P0 LOP3.LUT R2, R3, R2, RZ, 0x3c, !PT ;  /* 0x0000000203028212 */ /* 0x000fc800078e3cff */
[----:B------:R-:W-:-:S05]  /*21140*/  @!P0 LOP3.LUT R3, R3, R2, RZ, 0x3c, !PT ;  /* 0x0000000203038212 */ /* 0x000fca00078e3cff */
[----:B------:R-:W3:Y:S04]  /*21150*/  @!P0 LDG.E.U16 R4, desc[UR66][R2.64] ;  /* 0x0000004202048981 */ /* 0x000ee8000c1e1500 */
[----:B--2---:R-:W-:Y:S04]  /*21160*/  STL [R1+0x3344], R61 ;  /* 0x0033443d01007387 */ /* 0x004fe80000100800 */
[----:B---3--:R0:W-:Y:S04]  /*21170*/  STL [R1+0x1174], R4 ;  /* 0x0011740401007387 */ /* 0x0081e80000100800 */
[----:B0-----:R-:W2:Y:S04]  /*21180*/  LDL.LU R4, [R1+0x34c0] ;  /* 0x0034c00001047983 */ /* 0x001ea80000300800 */
[----:B------:R-:W3:Y:S04]  /*21190*/  LDL R2, [R1+0x1398] ;  /* 0x0013980001027983 */ /* 0x000ee80000100800 */
[----:B------:R-:W3:Y:S01]  /*211a0*/  LDL R3, [R1+0x1b70] ;  /* 0x001b700001037983 */ /* 0x000ee20000100800 */
[----:B------:R-:W-:-:S02]  /*211b0*/  PRMT R5, RZ, 0x7610, R5 ;  /* 0x00007610ff057816 */ /* 0x000fc40000000005 */
[----:B---3--:R-:W-:-:S04]  /*211c0*/  @!P0 LOP3.LUT R3, R3, R2, RZ, 0x3c, !PT ;  /* 0x0000000203038212 */ /* 0x008fc800078e3cff */
[----:B------:R-:W-:-:S04]  /*211d0*/  @!P0 LOP3.LUT R2, R3, R2, RZ, 0x3c, !PT ;  /* 0x0000000203028212 */ /* 0x000fc800078e3cff */
[----:B------:R-:W-:-:S05]  /*211e0*/  @!P0 LOP3.LUT R3, R3, R2, RZ, 0x3c, !PT ;  /* 0x0000000203038212 */ /* 0x000fca00078e3cff */
[----:B------:R-:W3:Y:S04]  /*211f0*/  @!P0 LDG.E.U16 R5, desc[UR66][R2.64] ;  /* 0x0000004202058981 */ /* 0x000ee8000c1e1500 */
[----:B---3--:R0:W-:Y:S04]  /*21200*/  STL [R1+0x1170], R5 ;  /* 0x0011700501007387 */ /* 0x0081e80000100800 */
[----:B0-----:R-:W3:Y:S04]  /*21210*/  LDL.LU R5, [R1+0x34bc] ;  /* 0x0034bc0001057983 */ /* 0x001ee80000300800 */
[----:B------:R-:W4:Y:S04]  /*21220*/  LDL R2, [R1+0x1e40] ;  /* 0x001e400001027983 */ /* 0x000f280000100800 */
[----:B------:R-:W4:Y:S01]  /*21230*/  LDL R3, [R1+0x1e44] ;  /* 0x001e440001037983 */ /* 0x000f220000100800 */
[----:B--2---:R-:W-:-:S02]  /*21240*/  PRMT R4, RZ, 0x7610, R4 ;  /* 0x00007610ff047816 */ /* 0x004fc40000000004 */
[----:B----4-:R-:W-:-:S04]  /*21250*/  @!P0 LOP3.LUT R3, R3, R2, RZ, 0x3c, !PT ;  /* 0x0000000203038212 */ /* 0x010fc800078e3cff */
[----:B------:R-:W-:-:S04]  /*21260*/  @!P0 LOP3.LUT R2, R3, R2, RZ, 0x3c, !PT ;  /* 0x0000000203028212 */ /* 0x000fc800078e3cff */
[----:B------:R-:W-:-:S05]  /*21270*/  @!P0 LOP3.LUT R3, R3, R2, RZ, 0x3c, !PT ;  /* 0x0000000203038212 */ /* 0x000fca00078e3cff */
[----:B------:R-:W2:Y:S04]  /*21280*/  @!P0 LDG.E.U16 R4, desc[UR66][R2.64] ;  /* 0x0000004202048981 */ /* 0x000ea8000c1e1500 */
[----:B--2---:R0:W-:Y:S04]  /*21290*/  STL [R1+0x1168], R4 ;  /* 0x0011680401007387 */ /* 0x0041e80000100800 */
[----:B0-----:R-:W2:Y:S04]  /*212a0*/  LDL.LU R4, [R1+0x34b8] ;  /* 0x0034b80001047983 */ /* 0x001ea80000300800 */
[----:B------:R-:W4:Y:S04]  /*212b0*/  LDL R2, [R1+0x1e38] ;  /* 0x001e380001027983 */ /* 0x000f280000100800 */
[----:B------:R-:W4:Y:S01]  /*212c0*/  LDL R3, [R1+0x1e3c] ;  /* 0x001e3c0001037983 */ /* 0x000f220000100800 */
[----:B---3--:R-:W-:-:S02]  /*212d0*/  PRMT R5, RZ, 0x7610, R5 ;  /* 0x00007610ff057816 */ /* 0x008fc40000000005 */
[----:B----4-:R-:W-:-:S04]  /*212e0*/  @!P0 LOP3.LUT R3, R3, R2, RZ, 0x3c, !PT ;  /* 0x0000000203038212 */ /* 0x010fc800078e3cff */
        /* <DEDUP_REMOVED lines=574> */
[----:B------:R-:W-:-:S02]  /*236d0*/  PRMT R60, RZ, 0x7610, R60 ;  /* 0x00007610ff3c7816 */ /* 0x000fc4000000003c */
[----:B----4-:R-:W-:-:S04]  /*236e0*/  @!P0 LOP3.LUT R3, R3, R2, RZ, 0x3c, !PT ;  /* 0x0000000203038212 */ /* 0x010fc800078e3cff */
[----:B------:R-:W-:-:S04]  /*236f0*/  @!P0 LOP3.LUT R2, R3, R2, RZ, 0x3c, !PT ;  /* 0x0000000203028212 */ /* 0x000fc800078e3cff */
[----:B------:R-:W-:-:S05]  /*23700*/  @!P0 LOP3.LUT R3, R3, R2, RZ, 0x3c, !PT ;  /* 0x0000000203038212 */ /* 0x000fca00078e3cff */
[----:B------:R0:W4:Y:S04]  /*23710*/  @!P0 LDG.E.U16 R60, desc[UR66][R2.64] ;  /* 0x00000042023c8981 */ /* 0x000128000c1e1500 */
[----:B------:R-:W0:Y:S04]  /*23720*/  LDL R2, [R1+0x1de0] ;  /* 0x001de00001027983 */ /* 0x000e280000100800 */
[----:B------:R-:W0:Y:S01]  /*23730*/  LDL R3, [R1+0x1de4] ;  /* 0x001de40001037983 */ /* 0x000e220000100800 */
[----:B---3--:R-:W-:Y:S02]  /*23740*/  PRMT R5, RZ, 0x7610, R5 ;  /* 0x00007610ff057816 */ /* 0x008fe40000000005 */
[----:B0-----:R-:W-:-:S04]  /*23750*/  @!P0 LOP3.LUT R3, R3, R2, RZ, 0x3c, !PT ;  /* 0x0000000203038212 */ /* 0x001fc800078e3cff */
[----:B------:R-:W-:-:S04]  /*23760*/  @!P0 LOP3.LUT R2, R3, R2, RZ, 0x3c, !PT ;  /* 0x0000000203028212 */ /* 0x000fc800078e3cff */
[----:B------:R-:W-:-:S05]  /*23770*/  @!P0 LOP3.LUT R3, R3, R2, RZ, 0x3c, !PT ;  /* 0x0000000203038212 */ /* 0x000fca00078e3cff */
[----:B------:R-:W3:Y:S04]  /*23780*/  @!P0 LDG.E.U16 R5, desc[UR66][R2.64] ;  /* 0x0000004202058981 */ /* 0x000ee8000c1e1500 */
[----:B----4-:R0:W-:Y:S04]  /*23790*/  STL [R1+0xc], R60 ;  /* 0x00000c3c01007387 */ /* 0x0101e80000100800 */
[----:B0-----:R-:W4:Y:S04]  /*237a0*/  LDL R60, [R1+0x1d64] ;  /* 0x001d6400013c7983 */ /* 0x001f280000100800 */
[----:B---3--:R0:W-:Y:S04]  /*237b0*/  STL [R1+0x8], R5 ;  /* 0x0000080501007387 */ /* 0x0081e80000100800 */
[----:B0-----:R-:W3:Y:S04]  /*237c0*/  LDL.LU R5, [R1+0x33b4] ;  /* 0x0033b40001057983 */ /* 0x001ee80000300800 */
[----:B------:R-:W2:Y:S04]  /*237d0*/  LDL R2, [R1+0x1dd8] ;  /* 0x001dd80001027983 */ /* 0x000ea80000100800 */
[----:B------:R-:W2:Y:S01]  /*237e0*/  LDL R3, [R1+0x1ddc] ;  /* 0x001ddc0001037983 */ /* 0x000ea20000100800 */
[----:B------:R-:W-:-:S02]  /*237f0*/  PRMT R0, RZ, 0x7610, R0 ;  /* 0x00007610ff007816 */ /* 0x000fc40000000000 */
[----:B--2---:R-:W-:-:S04]  /*23800*/  @!P0 LOP3.LUT R3, R3, R2, RZ, 0x3c, !PT ;  /* 0x0000000203038212 */ /* 0x004fc800078e3cff */
[----:B------:R-:W-:-:S04]  /*23810*/  @!P0 LOP3.LUT R2, R3, R2, RZ, 0x3c, !PT ;  /* 0x0000000203028212 */ /* 0x000fc800078e3cff */
[----:B------:R-:W-:-:S05]  /*23820*/  @!P0 LOP3.LUT R3, R3, R2, RZ, 0x3c, !PT ;  /* 0x0000000203038212 */ /* 0x000fca00078e3cff */
[----:B------:R-:W2:Y:S04]  /*23830*/  @!P0 LDG.E.U16 R0, desc[UR66][R2.64] ;  /* 0x0000004202008981 */ /* 0x000ea8000c1e1500 */
[----:B--2---:R-:W-:Y:S04]  /*23840*/  STL [R1+0x4], R0 ;  /* 0x0000040001007387 */ /* 0x004fe80000100800 */
[----:B------:R-:W2:Y:S04]  /*23850*/  LDL R2, [R1+0x1da0] ;  /* 0x001da00001027983 */ /* 0x000ea80000100800 */
[----:B------:R-:W2:Y:S01]  /*23860*/  LDL R3, [R1+0x1da4] ;  /* 0x001da40001037983 */ /* 0x000ea20000100800 */
[----:B------:R-:W-:-:S02]  /*23870*/  PRMT R61, RZ, 0x7610, R61 ;  /* 0x00007610ff3d7816 */ /* 0x000fc4000000003d */
[----:B--2---:R-:W-:-:S04]  /*23880*/  @!P0 LOP3.LUT R3, R3, R2, RZ, 0x3c, !PT ;  /* 0x0000000203038212 */ /* 0x004fc800078e3cff */
[----:B------:R-:W-:-:S04]  /*23890*/  @!P0 LOP3.LUT R2, R3, R2, RZ, 0x3c, !PT ;  /* 0x0000000203028212 */ /* 0x000fc800078e3cff */
[----:B------:R-:W-:-:S05]  /*238a0*/  @!P0 LOP3.LUT R3, R3, R2, RZ, 0x3c, !PT ;  /* 0x0000000203038212 */ /* 0x000fca00078e3cff */
[----:B------:R0:W2:Y:S04]  /*238b0*/  @!P0 LDG.E.U16 R61, desc[UR66][R2.64] ;  /* 0x00000042023d8981 */ /* 0x0000a8000c1e1500 */
[----:B------:R-:W0:Y:S04]  /*238c0*/  LDL R2, [R1+0x1d98] ;  /* 0x001d980001027983 */ /* 0x000e280000100800 */
[----:B------:R-:W0:Y:S01]  /*238d0*/  LDL R3, [R1+0x1d9c] ;  /* 0x001d9c0001037983 */ /* 0x000e220000100800 */
[----:B------:R-:W-:Y:S02]  /*238e0*/  PRMT R59, RZ, 0x7610, R59 ;  /* 0x00007610ff3b7816 */ /* 0x000fe4000000003b */
[----:B0-----:R-:W-:-:S04]  /*238f0*/  @!P0 LOP3.LUT R3, R3, R2, RZ, 0x3c, !PT ;  /* 0x0000000203038212 */ /* 0x001fc800078e3cff */
[----:B------:R-:W-:-:S04]  /*23900*/  @!P0 LOP3.LUT R2, R3, R2, RZ, 0x3c, !PT ;  /* 0x0000000203028212 */ /* 0x000fc800078e3cff */
[----:B------:R-:W-:Y:S01]  /*23910*/  @!P0 LOP3.LUT R3, R3, R2, RZ, 0x3c, !PT ;  /* 0x0000000203038212 */ /* 0x000fe200078e3cff */
[----:B--2---:R0:W-:Y:S04]  /*23920*/  STL [R1+0x3348], R61 ;  /* 0x0033483d01007387 */ /* 0x0041e80000100800 */
[----:B------:R4:W2:Y:S01]  /*23930*/  @!P0 LDG.E.U16 R59, desc[UR66][R2.64] ;  /* 0x00000042023b8981 */ /* 0x0008a2000c1e1500 */
[----:B------:R-:W-:-:S03]  /*23940*/  PRMT R58, RZ, 0x7610, R58 ;  /* 0x00007610ff3a7816 */ /* 0x000fc6000000003a */
[----:B0-----:R-:W3:Y:S04]  /*23950*/  LDL R61, [R1+0x1d24] ;  /* 0x001d2400013d7983 */ /* 0x001ee80000100800 */
[----:B------:R-:W3:Y:S01]  /*23960*/  LDL R3, [R1+0x1d60] ;  /* 0x001d600001037983 */ /* 0x000ee20000100800 */
[----:B----4-:R-:W-:-:S03]  /*23970*/  @!P0 IMAD.MOV.U32 R2, RZ, RZ, R60 ;  /* 0x000000ffff028224 */ /* 0x010fc600078e003c */
[----:B--2---:R0:W-:Y:S01]  /*23980*/  STL [R1+0x334c], R59 ;  /* 0x00334c3b01007387 */ /* 0x0041e20000100800 */
[----:B------:R-:W-:-:S03]  /*23990*/  PRMT R57, RZ, 0x7610, R57 ;  /* 0x00007610ff397816 */ /* 0x000fc60000000039 */
[----:B------:R-:W2:Y:S04]  /*239a0*/  LDL R60, [R1+0x1ce4] ;  /* 0x001ce400013c7983 */ /* 0x000ea80000100800 */
[----:B---3--:R1:W3:Y:S04]  /*239b0*/  @!P0 LDG.E.U16 R58, desc[UR66][R2.64] ;  /* 0x00000042023a8981 */ /* 0x0082e8000c1e1500 */
[----:B0-----:R-:W4:Y:S04]  /*239c0*/  LDL R59, [R1+0x1d20] ;  /* 0x001d2000013b7983 */ /* 0x001f280000100800 */
[----:B------:R-:W1:Y:S04]  /*239d0*/  LDL R2, [R1+0x1d58] ;  /* 0x001d580001027983 */ /* 0x000e680000100800 */
[----:B------:R-:W1:Y:S02]  /*239e0*/  LDL R3, [R1+0x1d5c] ;  /* 0x001d5c0001037983 */ /* 0x000e640000100800 */
[----:B-1----:R-:W-:-:S04]  /*239f0*/  @!P0 LOP3.LUT R3, R3, R2, RZ, 0x3c, !PT ;  /* 0x0000000203038212 */ /* 0x002fc800078e3cff */
[----:B------:R-:W-:-:S04]  /*23a00*/  @!P0 LOP3.LUT R2, R3, R2, RZ, 0x3c, !PT ;  /* 0x0000000203028212 */ /* 0x000fc800078e3cff */
[----:B------:R-:W-:-:S05]  /*23a10*/  @!P0 LOP3.LUT R3, R3, R2, RZ, 0x3c, !PT ;  /* 0x0000000203038212 */ /* 0x000fca00078e3cff */
[----:B------:R0:W2:Y:S04]  /*23a20*/  @!P0 LDG.E.U16 R57, desc[UR66][R2.64] ;  /* 0x0000004202398981 */ /* 0x0000a8000c1e1500 */
[----:B---3--:R1:W-:Y:S01]  /*23a30*/  STL [R1+0x3350], R58 ;  /* 0x0033503a01007387 */ /* 0x0083e20000100800 */
[----:B------:R-:W-:Y:S01]  /*23a40*/  PRMT R56, RZ, 0x7610, R56 ;  /* 0x00007610ff387816 */ /* 0x000fe20000000038 */
[----:B0-----:R-:W-:Y:S02]  /*23a50*/  @!P0 IMAD.MOV.U32 R2, RZ, RZ, R61 ;  /* 0x000000ffff028224 */ /* 0x001fe400078e003d */
[----:B-1----:R-:W3:Y:S01]  /*23a60*/  LDL R58, [R1+0x1ce0] ;  /* 0x001ce000013a7983 */ /* 0x002ee20000100800 */
[----:B----4-:R-:W-:-:S05]  /*23a70*/  @!P0 IMAD.MOV.U32 R3, RZ, RZ, R59 ;  /* 0x000000ffff038224 */ /* 0x010fca00078e003b */
[----:B------:R0:W4:Y:S04]  /*23a80*/  @!P0 LDG.E.U16 R56, desc[UR66][R2.64] ;  /* 0x0000004202388981 */ /* 0x000128000c1e1500 */
[----:B--2---:R1:W-:Y:S04]  /*23a90*/  STL [R1+0x3354], R57 ;  /* 0x0033543901007387 */ /* 0x0043e80000100800 */
[----:B------:R-:W2:Y:S01]  /*23aa0*/  LDL R3, [R1+0x1d18] ;  /* 0x001d180001037983 */ /* 0x000ea20000100800 */
[----:B------:R-:W-:-:S03]  /*23ab0*/  PRMT R55, RZ, 0x7610, R55 ;  /* 0x00007610ff377816 */ /* 0x000fc60000000037 */
[----:B------:R-:W2:Y:S04]  /*23ac0*/  LDL R61, [R1+0x1ca0] ;  /* 0x001ca000013d7983 */ /* 0x000ea80000100800 */
[----:B------:R-:W2:Y:S04]  /*23ad0*/  LDL R59, [R1+0x1ca4] ;  /* 0x001ca400013b7983 */ /* 0x000ea80000100800 */
[----:B-1----:R-:W0:Y:S02]  /*23ae0*/  LDL R57, [R1+0x1d1c] ;  /* 0x001d1c0001397983 */ /* 0x002e240000100800 */
[----:B0-----:R-:W-:-:S05]  /*23af0*/  @!P0 IMAD.MOV.U32 R2, RZ, RZ, R57 ;  /* 0x000000ffff028224 */ /* 0x001fca00078e0039 */
[----:B--2---:R0:W2:Y:S04]  /*23b00*/  @!P0 LDG.E.U16 R55, desc[UR66][R2.64] ;  /* 0x0000004202378981 */ /* 0x0040a8000c1e1500 */
[----:B----4-:R-:W-:Y:S01]  /*23b10*/  STL [R1+0x3358], R56 ;  /* 0x0033583801007387 */ /* 0x010fe20000100800 */
[----:B------:R-:W-:Y:S01]  /*23b20*/  PRMT R54, RZ, 0x7610, R54 ;  /* 0x00007610ff367816 */ /* 0x000fe20000000036 */
[----:B0-----:R-:W-:Y:S02]  /*23b30*/  @!P0 IMAD.MOV.U32 R2, RZ, RZ, R60 ;  /* 0x000000ffff028224 */ /* 0x001fe400078e003c */
[----:B---3--:R-:W-:-:S05]  /*23b40*/  @!P0 IMAD.MOV.U32 R3, RZ, RZ, R58 ;  /* 0x000000ffff038224 */ /* 0x008fca00078e003a */
[----:B------:R0:W3:Y:S04]  /*23b50*/  @!P0 LDG.E.U16 R54, desc[UR66][R2.64] ;  /* 0x0000004202368981 */ /* 0x0000e8000c1e1500 */
[----:B--2---:R1:W-:Y:S04]  /*23b60*/  STL [R1+0x335c], R55 ;  /* 0x00335c3701007387 */ /* 0x0043e80000100800 */
[----:B------:R-:W2:Y:S04]  /*23b70*/  LDL R3, [R1+0x1cd8] ;  /* 0x001cd80001037983 */ /* 0x000ea80000100800 */
[----:B------:R-:W4:Y:S04]  /*23b80*/  LDL R60, [R1+0x1c98] ;  /* 0x001c9800013c7983 */ /* 0x000f280000100800 */
[----:B------:R-:W2:Y:S01]  /*23b90*/  LDL R58, [R1+0x1c9c] ;  /* 0x001c9c00013a7983 */ /* 0x000ea20000100800 */
[----:B------:R-:W-:-:S02]  /*23ba0*/  PRMT R53, RZ, 0x7610, R53 ;  /* 0x00007610ff357816 */ /* 0x000fc40000000035 */
[----:B------:R-:W-:Y:S02]  /*23bb0*/  PRMT R52, RZ, 0x7610, R52 ;  /* 0x00007610ff347816 */ /* 0x000fe40000000034 */
[----:B------:R-:W-:Y:S01]  /*23bc0*/  PRMT R51, RZ, 0x7610, R51 ;  /* 0x00007610ff337816 */ /* 0x000fe20000000033 */
[----:B------:R-:W2:Y:S04]  /*23bd0*/  LDL R57, [R1+0x1c60] ;  /* 0x001c600001397983 */ /* 0x000ea80000100800 */
[----:B-1----:R-:W0:Y:S04]  /*23be0*/  LDL R55, [R1+0x1cdc] ;  /* 0x001cdc0001377983 */ /* 0x002e280000100800 */
[----:B------:R-:W2:Y:S01]  /*23bf0*/  LDL R56, [R1+0x1c64] ;  /* 0x001c640001387983 */ /* 0x000ea20000100800 */
[----:B0-----:R-:W-:-:S05]  /*23c00*/  @!P0 IMAD.MOV.U32 R2, RZ, RZ, R55 ;  /* 0x000000ffff028224 */ /* 0x001fca00078e0037 */
[----:B--2---:R0:W2:Y:S02]  /*23c10*/  @!P0 LDG.E.U16 R53, desc[UR66][R2.64] ;  /* 0x0000004202358981 */ /* 0x0040a4000c1e1500 */
[----:B0-----:R-:W-:Y:S02]  /*23c20*/  @!P0 IMAD.MOV.U32 R2, RZ, RZ, R59 ;  /* 0x000000ffff028224 */ /* 0x001fe400078e003b */
[----:B------:R-:W-:-:S05]  /*23c30*/  @!P0 IMAD.MOV.U32 R3, RZ, RZ, R61 ;  /* 0x000000ffff038224 */ /* 0x000fca00078e003d */
[----:B------:R0:W2:Y:S02]  /*23c40*/  @!P0 LDG.E.U16 R52, desc[UR66][R2.64] ;  /* 0x0000004202348981 */ /* 0x0000a4000c1e1500 */
[----:B0-----:R-:W-:Y:S02]  /*23c50*/  @!P0 IMAD.MOV.U32 R2, RZ, RZ, R58 ;  /* 0x000000ffff028224 */ /* 0x001fe400078e003a */
[----:B----4-:R-:W-:-:S05]  /*23c60*/  @!P0 IMAD.MOV.U32 R3, RZ, RZ, R60 ;  /* 0x000000ffff038224 */ /* 0x010fca00078e003c */
[----:B------:R0:W4:Y:S04]  /*23c70*/  @!P0 LDG.E.U16 R51, desc[UR66][R2.64] ;  /* 0x0000004202338981 */ /* 0x000128000c1e1500 */
[----:B---3--:R1:W-:Y:S04]  /*23c80*/  STL [R1+0x3360], R54 ;  /* 0x0033603601007387 */ /* 0x0083e80000100800 */
[----:B--2---:R2:W-:Y:S04]  /*23c90*/  STL [R1+0x3364], R53 ;  /* 0x0033643501007387 */ /* 0x0045e80000100800 */
[----:B------:R-:W3:Y:S04]  /*23ca0*/  LDL R59, [R1+0x1c58] ;  /* 0x001c5800013b7983 */ /* 0x000ee80000100800 */
[----:B------:R-:W3:Y:S04]  /*23cb0*/  LDL R55, [R1+0x1c5c] ;  /* 0x001c5c0001377983 */ /* 0x000ee80000100800 */
[----:B-1----:R-:W3:Y:S01]  /*23cc0*/  LDL R54, [R1+0x1c20] ;  /* 0x001c200001367983 */ /* 0x002ee20000100800 */
[----:B0-----:R-:W-:-:S03]  /*23cd0*/  @!P0 IMAD.MOV.U32 R3, RZ, RZ, R57 ;  /* 0x000000ffff038224 */ /* 0x001fc600078e0039 */
[----:B--2---:R-:W2:Y:S04]  /*23ce0*/  LDL R53, [R1+0x1c24] ;  /* 0x001c240001357983 */ /* 0x004ea80000100800 */
[----:B------:R0:W-:Y:S01]  /*23cf0*/  STL [R1+0x3368], R52 ;  /* 0x0033683401007387 */ /* 0x0001e20000100800 */
[----:B------:R-:W-:Y:S01]  /*23d00*/  PRMT R50, RZ, 0x7610, R50 ;  /* 0x00007610ff327816 */ /* 0x000fe20000000032 */
[----:B------:R-:W-:Y:S01]  /*23d10*/  @!P0 IMAD.MOV.U32 R2, RZ, RZ, R56 ;  /* 0x000000ffff028224 */ /* 0x000fe200078e0038 */
[----:B------:R-:W-:-:S04]  /*23d20*/  PRMT R49, RZ, 0x7610, R49 ;  /* 0x00007610ff317816 */ /* 0x000fc80000000031 */
[----:B------:R3:W2:Y:S04]  /*23d30*/  @!P0 LDG.E.U16 R50, desc[UR66][R2.64] ;  /* 0x0000004202328981 */ /* 0x0006a8000c1e1500 */
[----:B----4-:R1:W-:Y:S04]  /*23d40*/  STL [R1+0x336c], R51 ;  /* 0x00336c3301007387 */ /* 0x0103e80000100800 */
[----:B------:R-:W4:Y:S04]  /*23d50*/  LDL R58, [R1+0x1c18] ;  /* 0x001c1800013a7983 */ /* 0x000f280000100800 */
[----:B------:R-:W4:Y:S01]  /*23d60*/  LDL R57, [R1+0x1c1c] ;  /* 0x001c1c0001397983 */ /* 0x000f220000100800 */
[----:B------:R-:W-:-:S02]  /*23d70*/  PRMT R48, RZ, 0x7610, R48 ;  /* 0x00007610ff307816 */ /* 0x000fc40000000030 */
[----:B------:R-:W-:Y:S01]  /*23d80*/  PRMT R47, RZ, 0x7610, R47 ;  /* 0x00007610ff2f7816 */ /* 0x000fe2000000002f */
[----:B0-----:R-:W4:Y:S04]  /*23d90*/  LDL R52, [R1+0x1be4] ;  /* 0x001be40001347983 */ /* 0x001f280000100800 */
[----:B------:R-:W4:Y:S01]  /*23da0*/  LDL R56, [R1+0x1be0] ;  /* 0x001be00001387983 */ /* 0x000f220000100800 */
[----:B---3--:R-:W-:Y:S02]  /*23db0*/  @!P0 IMAD.MOV.U32 R3, RZ, RZ, R59 ;  /* 0x000000ffff038224 */ /* 0x008fe400078e003b */
[----:B------:R-:W-:-:S05]  /*23dc0*/  @!P0 IMAD.MOV.U32 R2, RZ, RZ, R55 ;  /* 0x000000ffff028224 */ /* 0x000fca00078e0037 */
[----:B------:R2:W3:Y:S02]  /*23dd0*/  @!P0 LDG.E.U16 R49, desc[UR66][R2.64] ;  /* 0x0000004202318981 */ /* 0x0004e4000c1e1500 */
[----:B--2---:R-:W-:Y:S02]  /*23de0*/  @!P0 IMAD.MOV.U32 R2, RZ, RZ, R53 ;  /* 0x000000ffff028224 */ /* 0x004fe400078e0035 */
[----:B------:R-:W-:-:S05]  /*23df0*/  @!P0 IMAD.MOV.U32 R3, RZ, RZ, R54 ;  /* 0x000000ffff038224 */ /* 0x000fca00078e0036 */
[----:B------:R4:W2:Y:S02]  /*23e00*/  @!P0 LDG.E.U16 R48, desc[UR66][R2.64] ;  /* 0x0000004202308981 */ /* 0x0008a4000c1e1500 */
[----:B----4-:R-:W-:Y:S02]  /*23e10*/  @!P0 IMAD.MOV.U32 R3, RZ, RZ, R58 ;  /* 0x000000ffff038224 */ /* 0x010fe400078e003a */
[----:B------:R-:W-:-:S05]  /*23e20*/  @!P0 IMAD.MOV.U32 R2, RZ, RZ, R57 ;  /* 0x000000ffff028224 */ /* 0x000fca00078e0039 */
[----:B------:R0:W4:Y:S04]  /*23e30*/  @!P0 LDG.E.U16 R47, desc[UR66][R2.64] ;  /* 0x00000042022f8981 */ /* 0x000128000c1e1500 */
[----:B------:R0:W-:Y:S04]  /*23e40*/  STL [R1+0x3370], R50 ;  /* 0x0033703201007387 */ /* 0x0001e80000100800 */
[----:B---3--:R3:W-:Y:S04]  /*23e50*/  STL [R1+0x3374], R49 ;  /* 0x0033743101007387 */ /* 0x0087e80000100800 */
[----:B------:R-:W3:Y:S04]  /*23e60*/  LDL R55, [R1+0x1bd8] ;  /* 0x001bd80001377983 */ /* 0x000ee80000100800 */
[----:B------:R-:W3:Y:S04]  /*23e70*/  LDL R54, [R1+0x1bdc] ;  /* 0x001bdc0001367983 */ /* 0x000ee80000100800 */
[----:B------:R-:W3:Y:S04]  /*23e80*/  LDL R53, [R1+0x1ba0] ;  /* 0x001ba00001357983 */ /* 0x000ee80000100800 */
[----:B-1----:R-:W3:Y:S01]  /*23e90*/  LDL R51, [R1+0x1ba4] ;  /* 0x001ba40001337983 */ /* 0x002ee20000100800 */
[----:B0-----:R-:W-:Y:S01]  /*23ea0*/  @!P0 IMAD.MOV.U32 R2, RZ, RZ, R52 ;  /* 0x000000ffff028224 */ /* 0x001fe200078e0034 */
[----:B------:R-:W-:Y:S01]  /*23eb0*/  PRMT R46, RZ, 0x7610, R46 ;  /* 0x00007610ff2e7816 */ /* 0x000fe2000000002e */
[----:B------:R-:W-:Y:S01]  /*23ec0*/  @!P0 IMAD.MOV.U32 R3, RZ, RZ, R56 ;  /* 0x000000ffff038224 */ /* 0x000fe200078e0038 */
[----:B------:R-:W-:-:S04]  /*23ed0*/  PRMT R45, RZ, 0x7610, R45 ;  /* 0x00007610ff2d7816 */ /* 0x000fc8000000002d */
[----:B------:R0:W3:Y:S04]  /*23ee0*/  @!P0 LDG.E.U16 R46, desc[UR66][R2.64] ;  /* 0x00000042022e8981 */ /* 0x0000e8000c1e1500 */
[----:B--2---:R-:W-:Y:S04]  /*23ef0*/  STL [R1+0x3378], R48 ;  /* 0x0033783001007387 */ /* 0x004fe80000100800 */
[----:B----4-:R-:W-:Y:S04]  /*23f00*/  STL [R1+0x337c], R47 ;  /* 0x00337c2f01007387 */ /* 0x010fe80000100800 */
[----:B------:R-:W2:Y:S04]  /*23f10*/  LDL R52, [R1+0x1b98] ;  /* 0x001b980001347983 */ /* 0x000ea80000100800 */
[----:B------:R-:W4:Y:S01]  /*23f20*/  LDL R50, [R1+0x1b9c] ;  /* 0x001b9c0001327983 */ /* 0x000f220000100800 */
[----:B------:R-:W-:-:S02]  /*23f30*/  PRMT R44, RZ, 0x7610, R44 ;  /* 0x00007610ff2c7816 */ /* 0x000fc4000000002c */
[----:B------:R-:W-:Y:S01]  /*23f40*/  PRMT R43, RZ, 0x7610, R43 ;  /* 0x00007610ff2b7816 */ /* 0x000fe2000000002b */
[----:B---3--:R-:W3:Y:S01]  /*23f50*/  LDL R49, [R1+0x1e90] ;  /* 0x001e900001317983 */ /* 0x008ee20000100800 */
[----:B0-----:R-:W-:Y:S02]  /*23f60*/  @!P0 IMAD.MOV.U32 R3, RZ, RZ, R55 ;  /* 0x000000ffff038224 */ /* 0x001fe400078e0037 */
[----:B------:R-:W-:-:S05]  /*23f70*/  @!P0 IMAD.MOV.U32 R2, RZ, RZ, R54 ;  /* 0x000000ffff028224 */ /* 0x000fca00078e0036 */
[----:B------:R0:W3:Y:S02]  /*23f80*/  @!P0 LDG.E.U16 R45, desc[UR66][R2.64] ;  /* 0x00000042022d8981 */ /* 0x0000e4000c1e1500 */
[----:B0-----:R-:W-:Y:S02]  /*23f90*/  @!P0 IMAD.MOV.U32 R2, RZ, RZ, R51 ;  /* 0x000000ffff028224 */ /* 0x001fe400078e0033 */
[----:B------:R-:W-:-:S05]  /*23fa0*/  @!P0 IMAD.MOV.U32 R3, RZ, RZ, R53 ;  /* 0x000000ffff038224 */ /* 0x000fca00078e0035 */
[----:B------:R2:W3:Y:S02]  /*23fb0*/  @!P0 LDG.E.U16 R44, desc[UR66][R2.64] ;  /* 0x00000042022c8981 */ /* 0x0004e4000c1e1500 */
[----:B--2---:R-:W-:Y:S02]  /*23fc0*/  @!P0 IMAD.MOV.U32 R3, RZ, RZ, R52 ;  /* 0x000000ffff038224 */ /* 0x004fe400078e0034 */
[----:B----4-:R-:W-:-:S05]  /*23fd0*/  @!P0 IMAD.MOV.U32 R2, RZ, RZ, R50 ;  /* 0x000000ffff028224 */ /* 0x010fca00078e0032 */
[----:B------:R-:W2:Y:S04]  /*23fe0*/  @!P0 LDG.E.U16 R43, desc[UR66][R2.64] ;  /* 0x00000042022b8981 */ /* 0x000ea8000c1e1500 */
[----:B------:R0:W-:Y:S04]  /*23ff0*/  STL [R1+0x3380], R46 ;  /* 0x0033802e01007387 */ /* 0x0001e80000100800 */
[----:B0-----:R-:W4:Y:S04]  /*24000*/  LDL R46, [R1+0x1b78] ;  /* 0x001b7800012e7983 */ /* 0x001f280000100800 */
[----:B---3--:R0:W-:Y:S04]  /*24010*/  STL [R1+0x3384], R45 ;  /* 0x0033842d01007387 */ /* 0x0081e80000100800 */
[----:B------:R-:W3:Y:S04]  /*24020*/  LDL R51, [R1+0x1b74] ;  /* 0x001b740001337983 */ /* 0x000ee80000100800 */
[----:B------:R-:W3:Y:S04]  /*24030*/  LDL R48, [R1+0x1e98] ;  /* 0x001e980001307983 */ /* 0x000ee80000100800 */
[----:B------:R-:W3:Y:S04]  /*24040*/  LDL R47, [R1+0x1ed0] ;  /* 0x001ed000012f7983 */ /* 0x000ee80000100800 */
[----:B------:R1:W-:Y:S04]  /*24050*/  STL [R1+0x3388], R44 ;  /* 0x0033882c01007387 */ /* 0x0003e80000100800 */
[----:B0-----:R-:W3:Y:S04]  /*24060*/  LDL R45, [R1+0x1ed8] ;  /* 0x001ed800012d7983 */ /* 0x001ee80000100800 */
[----:B-1----:R-:W3:Y:S01]  /*24070*/  LDL R44, [R1+0x1e94] ;  /* 0x001e9400012c7983 */ /* 0x002ee20000100800 */
[----:B------:R-:W-:-:S03]  /*24080*/  PRMT R42, RZ, 0x7610, R42 ;  /* 0x00007610ff2a7816 */ /* 0x000fc6000000002a */
[----:B--2---:R0:W-:Y:S04]  /*24090*/  STL [R1+0x338c], R43 ;  /* 0x00338c2b01007387 */ /* 0x0041e80000100800 */
[----:B------:R-:W2:Y:S01]  /*240a0*/  LDL R50, [R1+0x1e9c] ;  /* 0x001e9c0001327983 */ /* 0x000ea20000100800 */
[----:B------:R-:W-:Y:S01]  /*240b0*/  @!P0 IMAD.MOV.U32 R2, RZ, RZ, R49 ;  /* 0x000000ffff028224 */ /* 0x000fe200078e0031 */
[----:B------:R-:W-:Y:S02]  /*240c0*/  PRMT R41, RZ, 0x7610, R41 ;  /* 0x00007610ff297816 */ /* 0x000fe40000000029 */
[----:B------:R-:W-:Y:S02]  /*240d0*/  PRMT R40, RZ, 0x7610, R40 ;  /* 0x00007610ff287816 */ /* 0x000fe40000000028 */
[----:B------:R-:W-:Y:S01]  /*240e0*/  PRMT R39, RZ, 0x7610, R39 ;  /* 0x00007610ff277816 */ /* 0x000fe20000000027 */
[----:B------:R-:W2:Y:S01]  /*240f0*/  LDL R49, [R1+0x1ed4] ;  /* 0x001ed40001317983 */ /* 0x000ea20000100800 */
[----:B----4-:R-:W-:-:S03]  /*24100*/  @!P0 IMAD.MOV.U32 R3, RZ, RZ, R46 ;  /* 0x000000ffff038224 */ /* 0x010fc600078e002e */
[----:B------:R-:W4:Y:S04]  /*24110*/  LDL R46, [R1+0x1f10] ;  /* 0x001f1000012e7983 */ /* 0x000f280000100800 */
[----:B------:R3:W4:Y:S02]  /*24120*/  @!P0 LDG.E.U16 R42, desc[UR66][R2.64] ;  /* 0x00000042022a8981 */ /* 0x000724000c1e1500 */
[----:B---3--:R-:W-:Y:S02]  /*24130*/  @!P0 IMAD.MOV.U32 R3, RZ, RZ, R51 ;  /* 0x000000ffff038224 */ /* 0x008fe400078e0033 */
[----:B------:R-:W-:-:S05]  /*24140*/  @!P0 IMAD.MOV.U32 R2, RZ, RZ, R48 ;  /* 0x000000ffff028224 */ /* 0x000fca00078e0030 */
[----:B------:R1:W3:Y:S02]  /*24150*/  @!P0 LDG.E.U16 R41, desc[UR66][R2.64] ;  /* 0x0000004202298981 */ /* 0x0002e4000c1e1500 */
[----:B-1----:R-:W-:Y:S02]  /*24160*/  @!P0 IMAD.MOV.U32 R2, RZ, RZ, R47 ;  /* 0x000000ffff028224 */ /* 0x002fe400078e002f */
[----:B------:R-:W-:-:S05]  /*24170*/  @!P0 IMAD.MOV.U32 R3, RZ, RZ, R44 ;  /* 0x000000ffff038224 */ /* 0x000fca00078e002c */
[----:B------:R1:W3:Y:S02]  /*24180*/  @!P0 LDG.E.U16 R40, desc[UR66][R2.64] ;  /* 0x0000004202288981 */ /* 0x0002e4000c1e1500 */
[----:B-1----:R-:W-:Y:S02]  /*24190*/  @!P0 IMAD.MOV.U32 R2, RZ, RZ, R45 ;  /* 0x000000ffff028224 */ /* 0x002fe400078e002d */
[----:B--2---:R-:W-:-:S05]  /*241a0*/  @!P0 IMAD.MOV.U32 R3, RZ, RZ, R50 ;  /* 0x000000ffff038224 */ /* 0x004fca00078e0032 */
[----:B------:R1:W2:Y:S04]  /*241b0*/  @!P0 LDG.E.U16 R39, desc[UR66][R2.64] ;  /* 0x0000004202278981 */ /* 0x0002a8000c1e1500 */
[----:B----4-:R4:W-:Y:S04]  /*241c0*/  STL [R1+0x3390], R42 ;  /* 0x0033902a01007387 */ /* 0x0109e80000100800 */
[----:B------:R-:W2:Y:S04]  /*241d0*/  LDL R48, [R1+0x1edc] ;  /* 0x001edc0001307983 */ /* 0x000ea80000100800 */
[----:B0-----:R-:W2:Y:S04]  /*241e0*/  LDL R43, [R1+0x1f18] ;  /* 0x001f1800012b7983 */ /* 0x001ea80000100800 */
[----:B---3--:R-:W-:Y:S04]  /*241f0*/  STL [R1+0x3394], R41 ;  /* 0x0033942901007387 */ /* 0x008fe80000100800 */
[----:B------:R-:W3:Y:S04]  /*24200*/  LDL R47, [R1+0x1f14] ;  /* 0x001f1400012f7983 */ /* 0x000ee80000100800 */
[----:B----4-:R-:W4:Y:S04]  /*24210*/  LDL R42, [R1+0x1f48] ;  /* 0x001f4800012a7983 */ /* 0x010f280000100800 */
[----:B------:R-:W4:Y:S04]  /*24220*/  LDL R44, [R1+0x1f44] ;  /* 0x001f4400012c7983 */ /* 0x000f280000100800 */
[----:B------:R0:W-:Y:S04]  /*24230*/  STL [R1+0x3398], R40 ;  /* 0x0033982801007387 */ /* 0x0001e80000100800 */
[----:B------:R-:W4:Y:S01]  /*24240*/  LDL R45, [R1+0x1f1c] ;  /* 0x001f1c00012d7983 */ /* 0x000f220000100800 */
[----:B------:R-:W-:Y:S01]  /*24250*/  PRMT R38, RZ, 0x7610, R38 ;  /* 0x00007610ff267816 */ /* 0x000fe20000000026 */
[----:B-1----:R-:W-:-:S02]  /*24260*/  @!P0 IMAD.MOV.U32 R2, RZ, RZ, R46 ;  /* 0x000000ffff028224 */ /* 0x002fc400078e002e */
[----:B------:R-:W-:Y:S01]  /*24270*/  @!P0 IMAD.MOV.U32 R3, RZ, RZ, R49 ;  /* 0x000000ffff038224 */ /* 0x000fe200078e0031 */
[----:B------:R-:W-:-:S04]  /*24280*/  PRMT R37, RZ, 0x7610, R37 ;  /* 0x00007610ff257816 */ /* 0x000fc80000000025 */
[----:B------:R1:W4:Y:S04]  /*24290*/  @!P0 LDG.E.U16 R38, desc[UR66][R2.64] ;  /* 0x0000004202268981 */ /* 0x000328000c1e1500 */
[----:B--2---:R2:W-:Y:S04]  /*242a0*/  STL [R1+0x339c], R39 ;  /* 0x00339c2701007387 */ /* 0x0045e80000100800 */
[----:B------:R-:W2:Y:S04]  /*242b0*/  LDL R46, [R1+0x1b5c] ;  /* 0x001b5c00012e7983 */ /* 0x000ea80000100800 */
[----:B0-----:R-:W2:Y:S01]  /*242c0*/  LDL R40, [R1+0x1e50] ;  /* 0x001e500001287983 */ /* 0x001ea20000100800 */
[----:B-1----:R-:W-:-:S02]  /*242d0*/  @!P0 IMAD.MOV.U32 R2, RZ, RZ, R43 ;  /* 0x000000ffff028224 */ /* 0x002fc400078e002b */
[----:B------:R-:W-:Y:S01]  /*242e0*/  @!P0 IMAD.MOV.U32 R3, RZ, RZ, R48 ;  /* 0x000000ffff038224 */ /* 0x000fe200078e0030 */
[----:B------:R-:W-:Y:S02]  /*242f0*/  PRMT R36, RZ, 0x7610, R36 ;  /* 0x00007610ff247816 */ /* 0x000fe40000000024 */
[----:B------:R-:W-:Y:S02]  /*24300*/  PRMT R35, RZ, 0x7610, R35 ;  /* 0x00007610ff237816 */ /* 0x000fe40000000023 */
[----:B------:R-:W-:Y:S01]  /*24310*/  PRMT R34, RZ, 0x7610, R34 ;  /* 0x00007610ff227816 */ /* 0x000fe20000000022 */
[----:B------:R-:W2:Y:S04]  /*24320*/  LDL R41, [R1+0x1e4c] ;  /* 0x001e4c0001297983 */ /* 0x000ea80000100800 */
[----:B------:R3:W2:Y:S02]  /*24330*/  @!P0 LDG.E.U16 R37, desc[UR66][R2.64] ;  /* 0x0000004202258981 */ /* 0x0006a4000c1e1500 */
[----:B---3--:R-:W-:-:S02]  /*24340*/  @!P0 IMAD.MOV.U32 R3, RZ, RZ, R47 ;  /* 0x000000ffff038224 */ /* 0x008fc400078e002f */
[----:B----4-:R-:W-:-:S05]  /*24350*/  @!P0 IMAD.MOV.U32 R2, RZ, RZ, R42 ;  /* 0x000000ffff028224 */ /* 0x010fca00078e002a */
[----:B------:R0:W3:Y:S02]  /*24360*/  @!P0 LDG.E.U16 R36, desc[UR66][R2.64] ;  /* 0x0000004202248981 */ /* 0x0000e4000c1e1500 */
[----:B0-----:R-:W-:Y:S02]  /*24370*/  @!P0 IMAD.MOV.U32 R2, RZ, RZ, R44 ;  /* 0x000000ffff028224 */ /* 0x001fe400078e002c */
[----:B------:R-:W-:-:S05]  /*24380*/  @!P0 IMAD.MOV.U32 R3, RZ, RZ, R45 ;  /* 0x000000ffff038224 */ /* 0x000fca00078e002d */
[----:B------:R0:W4:Y:S04]  /*24390*/  @!P0 LDG.E.U16 R35, desc[UR66][R2.64] ;  /* 0x0000004202238981 */ /* 0x000128000c1e1500 */
[----:B------:R-:W-:Y:S04]  /*243a0*/  STL [R1+0x33a0], R38 ;  /* 0x0033a02601007387 */ /* 0x000fe80000100800 */
[----:B------:R-:W4:Y:S04]  /*243b0*/  LDL R43, [R1+0x1e48] ;  /* 0x001e4800012b7983 */ /* 0x000f280000100800 */
[----:B--2---:R-:W2:Y:S01]  /*243c0*/  LDL R39, [R1+0x1e14] ;  /* 0x001e140001277983 */ /* 0x004ea20000100800 */
[----:B0-----:R-:W-:-:S02]  /*243d0*/  @!P0 IMAD.MOV.U32 R3, RZ, RZ, R46 ;  /* 0x000000ffff038224 */ /* 0x001fc400078e002e */
[----:B------:R-:W-:-:S05]  /*243e0*/  @!P0 IMAD.MOV.U32 R2, RZ, RZ, R40 ;  /* 0x000000ffff028224 */ /* 0x000fca00078e0028 */
[----:B------:R0:W2:Y:S04]  /*243f0*/  @!P0 LDG.E.U16 R34, desc[UR66][R2.64] ;  /* 0x0000004202228981 */ /* 0x0000a8000c1e1500 */
[----:B------:R1:W-:Y:S04]  /*24400*/  STL [R1+0x33a4], R37 ;  /* 0x0033a42501007387 */ /* 0x0003e80000100800 */
[----:B------:R-:W2:Y:S04]  /*24410*/  LDL R42, [R1+0x1e0c] ;  /* 0x001e0c00012a7983 */ /* 0x000ea80000100800 */
[----:B-1----:R-:W2:Y:S04]  /*24420*/  LDL R37, [R1+0x1e10] ;  /* 0x001e100001257983 */ /* 0x002ea80000100800 */
[----:B---3--:R1:W-:Y:S04]  /*24430*/  STL [R1+0x33a8], R36 ;  /* 0x0033a82401007387 */ /* 0x0083e80000100800 */
[----:B------:R-:W3:Y:S04]  /*24440*/  LDL R45, [R1+0x1e08] ;  /* 0x001e0800012d7983 */ /* 0x000ee80000100800 */
[----:B------:R-:W3:Y:S04]  /*24450*/  LDL R44, [R1+0x1dd0] ;  /* 0x001dd000012c7983 */ /* 0x000ee80000100800 */
[----:B------:R-:W3:Y:S04]  /*24460*/  LDL R38, [R1+0x1dd4] ;  /* 0x001dd40001267983 */ /* 0x000ee80000100800 */
[----:B------:R-:W3:Y:S04]  /*24470*/  LDL.LU R60, [R1+0x1f40] ;  /* 0x001f4000013c7983 */ /* 0x000ee80000300800 */
[----:B----4-:R4:W-:Y:S04]  /*24480*/  STL [R1+0x33ac], R35 ;  /* 0x0033ac2301007387 */ /* 0x0109e80000100800 */
[----:B-1----:R-:W3:Y:S04]  /*24490*/  LDL R36, [R1+0x1dcc] ;  /* 0x001dcc0001247983 */ /* 0x002ee80000100800 */
[----:B------:R-:W3:Y:S01]  /*244a0*/  LDL R40, [R1+0x1dc8] ;  /* 0x001dc80001287983 */ /* 0x000ee20000100800 */
[----:B------:R-:W-:Y:S01]  /*244b0*/  PRMT R33, RZ, 0x7610, R33 ;  /* 0x00007610ff217816 */ /* 0x000fe20000000021 */
[----:B0-----:R-:W-:-:S02]  /*244c0*/  @!P0 IMAD.MOV.U32 R2, RZ, RZ, R41 ;  /* 0x000000ffff028224 */ /* 0x001fc400078e0029 */
[----:B------:R-:W-:Y:S01]  /*244d0*/  @!P0 IMAD.MOV.U32 R3, RZ, RZ, R43 ;  /* 0x000000ffff038224 */ /* 0x000fe200078e002b */
[----:B------:R-:W-:-:S04]  /*244e0*/  PRMT R32, RZ, 0x7610, R32 ;  /* 0x00007610ff207816 */ /* 0x000fc80000000020 */
[----:B------:R0:W3:Y:S04]  /*244f0*/  @!P0 LDG.E.U16 R33, desc[UR66][R2.64] ;  /* 0x0000004202218981 */ /* 0x0000e8000c1e1500 */
[----:B--2---:R1:W-:Y:S04]  /*24500*/  STL [R1+0x33b0], R34 ;  /* 0x0033b02201007387 */ /* 0x0043e80000100800 */
[----:B------:R-:W2:Y:S04]  /*24510*/  LDL R43, [R1+0x1d90] ;  /* 0x001d9000012b7983 */ /* 0x000ea80000100800 */
[----:B------:R-:W2:Y:S01]  /*24520*/  LDL R41, [R1+0x1d94] ;  /* 0x001d940001297983 */ /* 0x000ea20000100800 */
[----:B0-----:R-:W-:Y:S01]  /*24530*/  @!P0 IMAD.MOV.U32 R2, RZ, RZ, R39 ;  /* 0x000000ffff028224 */ /* 0x001fe200078e0027 */
[----:B------:R-:W-:-:S02]  /*24540*/  PRMT R31, RZ, 0x7610, R31 ;  /* 0x00007610ff1f7816 */ /* 0x000fc4000000001f */
[----:B------:R-:W2:Y:S04]  /*24550*/  LDL R39, [R1+0x1d88] ;  /* 0x001d880001277983 */ /* 0x000ea80000100800 */
[----:B----4-:R-:W4:Y:S01]  /*24560*/  LDL R35, [R1+0x1d54] ;  /* 0x001d540001237983 */ /* 0x010f220000100800 */
[----:B------:R-:W-:-:S03]  /*24570*/  PRMT R30, RZ, 0x7610, R30 ;  /* 0x00007610ff1e7816 */ /* 0x000fc6000000001e */
[----:B-1----:R-:W4:Y:S01]  /*24580*/  LDL R34, [R1+0x1d4c] ;  /* 0x001d4c0001227983 */ /* 0x002f220000100800 */
[----:B------:R-:W-:-:S03]  /*24590*/  @!P0 IMAD.MOV.U32 R3, RZ, RZ, R37 ;  /* 0x000000ffff038224 */ /* 0x000fc600078e0025 */
[----:B------:R-:W4:Y:S04]  /*245a0*/  LDL R37, [R1+0x1d8c] ;  /* 0x001d8c0001257983 */ /* 0x000f280000100800 */
[----:B------:R0:W4:Y:S02]  /*245b0*/  @!P0 LDG.E.U16 R32, desc[UR66][R2.64] ;  /* 0x0000004202208981 */ /* 0x000124000c1e1500 */
[----:B0-----:R-:W-:Y:S02]  /*245c0*/  @!P0 IMAD.MOV.U32 R2, RZ, RZ, R42 ;  /* 0x000000ffff028224 */ /* 0x001fe400078e002a */
[----:B------:R-:W4:Y:S01]  /*245d0*/  LDL R42, [R1+0x1d50] ;  /* 0x001d5000012a7983 */ /* 0x000f220000100800 */
[----:B---3--:R-:W-:-:S05]  /*245e0*/  @!P0 IMAD.MOV.U32 R3, RZ, RZ, R45 ;  /* 0x000000ffff038224 */ /* 0x008fca00078e002d */
[----:B------:R0:W3:Y:S02]  /*245f0*/  @!P0 LDG.E.U16 R31, desc[UR66][R2.64] ;  /* 0x00000042021f8981 */ /* 0x0000e4000c1e1500 */
[----:B0-----:R-:W-:Y:S02]  /*24600*/  @!P0 IMAD.MOV.U32 R2, RZ, RZ, R38 ;  /* 0x000000ffff028224 */ /* 0x001fe400078e0026 */
[----:B------:R-:W-:Y:S01]  /*24610*/  @!P0 IMAD.MOV.U32 R3, RZ, RZ, R44 ;  /* 0x000000ffff038224 */ /* 0x000fe200078e002c */
[----:B------:R-:W3:Y:S01]  /*24620*/  LDL R38, [R1+0x1d48] ;  /* 0x001d480001267983 */ /* 0x000ee20000100800 */
[----:B------:R-:W-:Y:S02]  /*24630*/  PRMT R29, RZ, 0x7610, R29 ;  /* 0x00007610ff1d7816 */ /* 0x000fe4000000001d */
[----:B------:R-:W-:Y:S02]  /*24640*/  PRMT R28, RZ, 0x7610, R28 ;  /* 0x00007610ff1c7816 */ /* 0x000fe4000000001c */
[----:B------:R-:W-:Y:S01]  /*24650*/  PRMT R27, RZ, 0x7610, R27 ;  /* 0x00007610ff1b7816 */ /* 0x000fe2000000001b */
[----:B------:R0:W3:Y:S01]  /*24660*/  @!P0 LDG.E.U16 R30, desc[UR66][R2.64] ;  /* 0x00000042021e8981 */ /* 0x0000e2000c1e1500 */
[----:B------:R-:W-:-:S02]  /*24670*/  PRMT R26, RZ, 0x7610, R26 ;  /* 0x00007610ff1a7816 */ /* 0x000fc4000000001a */
[----:B------:R-:W-:Y:S02]  /*24680*/  PRMT R25, RZ, 0x7610, R25 ;  /* 0x00007610ff197816 */ /* 0x000fe40000000019 */
[----:B------:R-:W-:Y:S02]  /*24690*/  PRMT R24, RZ, 0x7610, R24 ;  /* 0x00007610ff187816 */ /* 0x000fe40000000018 */
[----:B------:R-:W-:Y:S01]  /*246a0*/  PRMT R23, RZ, 0x7610, R23 ;  /* 0x00007610ff177816 */ /* 0x000fe20000000017 */
[----:B------:R-:W3:Y:S01]  /*246b0*/  LDL R44, [R1+0x1c50] ;  /* 0x001c5000012c7983 */ /* 0x000ee20000100800 */
[----:B0-----:R-:W-:-:S03]  /*246c0*/  @!P0 IMAD.MOV.U32 R2, RZ, RZ, R36 ;  /* 0x000000ffff028224 */ /* 0x001fc600078e0024 */
[----:B------:R-:W3:Y:S01]  /*246d0*/  LDL R36, [R1+0x1d14] ;  /* 0x001d140001247983 */ /* 0x000ee20000100800 */
[----:B------:R-:W-:-:S03]  /*246e0*/  @!P0 IMAD.MOV.U32 R3, RZ, RZ, R40 ;  /* 0x000000ffff038224 */ /* 0x000fc600078e0028 */
[----:B------:R-:W3:Y:S04]  /*246f0*/  LDL R40, [R1+0x1d10] ;  /* 0x001d100001287983 */ /* 0x000ee80000100800 */
[----:B------:R2:W3:Y:S02]  /*24700*/  @!P0 LDG.E.U16 R29, desc[UR66][R2.64] ;  /* 0x00000042021d8981 */ /* 0x0004e4000c1e1500 */
[----:B--2---:R-:W-:Y:S02]  /*24710*/  @!P0 IMAD.MOV.U32 R2, RZ, RZ, R41 ;  /* 0x000000ffff028224 */ /* 0x004fe400078e0029 */
[----:B------:R-:W-:Y:S01]  /*24720*/  @!P0 IMAD.MOV.U32 R3, RZ, RZ, R43 ;  /* 0x000000ffff038224 */ /* 0x000fe200078e002b */
[----:B------:R-:W2:Y:S04]  /*24730*/  LDL R41, [R1+0x1d0c] ;  /* 0x001d0c0001297983 */ /* 0x000ea80000100800 */
[----:B------:R-:W2:Y:S04]  /*24740*/  LDL R43, [R1+0x1d08] ;  /* 0x001d0800012b7983 */ /* 0x000ea80000100800 */
[----:B------:R4:W2:Y:S02]  /*24750*/  @!P0 LDG.E.U16 R28, desc[UR66][R2.64] ;  /* 0x00000042021c8981 */ /* 0x0008a4000c1e1500 */
[----:B----4-:R-:W-:-:S02]  /*24760*/  @!P0 IMAD.MOV.U32 R2, RZ, RZ, R37 ;  /* 0x000000ffff028224 */ /* 0x010fc400078e0025 */
[----:B------:R-:W-:Y:S01]  /*24770*/  @!P0 IMAD.MOV.U32 R3, RZ, RZ, R39 ;  /* 0x000000ffff038224 */ /* 0x000fe200078e0027 */
[----:B------:R-:W4:Y:S04]  /*24780*/  LDL R37, [R1+0x1cd4] ;  /* 0x001cd40001257983 */ /* 0x000f280000100800 */
[----:B------:R-:W4:Y:S04]  /*24790*/  LDL R39, [R1+0x1cd0] ;  /* 0x001cd00001277983 */ /* 0x000f280000100800 */
[----:B------:R0:W4:Y:S02]  /*247a0*/  @!P0 LDG.E.U16 R27, desc[UR66][R2.64] ;  /* 0x00000042021b8981 */ /* 0x000124000c1e1500 */
[----:B0-----:R-:W-:-:S02]  /*247b0*/  @!P0 IMAD.MOV.U32 R2, RZ, RZ, R35 ;  /* 0x000000ffff028224 */ /* 0x001fc400078e0023 */
[----:B------:R-:W-:Y:S01]  /*247c0*/  @!P0 IMAD.MOV.U32 R3, RZ, RZ, R42 ;  /* 0x000000ffff038224 */ /* 0x000fe200078e002a */
[----:B------:R-:W4:Y:S04]  /*247d0*/  LDL R35, [R1+0x1ccc] ;  /* 0x001ccc0001237983 */ /* 0x000f280000100800 */
[----:B------:R-:W4:Y:S04]  /*247e0*/  LDL R42, [R1+0x1cc8] ;  /* 0x001cc800012a7983 */ /* 0x000f280000100800 */
[----:B------:R0:W4:Y:S02]  /*247f0*/  @!P0 LDG.E.U16 R26, desc[UR66][R2.64] ;  /* 0x00000042021a8981 */ /* 0x000124000c1e1500 */
[----:B0-----:R-:W-:-:S02]  /*24800*/  @!P0 IMAD.MOV.U32 R2, RZ, RZ, R34 ;  /* 0x000000ffff028224 */ /* 0x001fc400078e0022 */
[----:B------:R-:W4:Y:S01]  /*24810*/  LDL R34, [R1+0x1c94] ;  /* 0x001c940001227983 */ /* 0x000f220000100800 */
[----:B---3--:R-:W-:-:S03]  /*24820*/  @!P0 IMAD.MOV.U32 R3, RZ, RZ, R38 ;  /* 0x000000ffff038224 */ /* 0x008fc600078e0026 */
[----:B------:R-:W3:Y:S04]  /*24830*/  LDL R38, [R1+0x1c90] ;  /* 0x001c900001267983 */ /* 0x000ee80000100800 */
[----:B------:R0:W3:Y:S02]  /*24840*/  @!P0 LDG.E.U16 R25, desc[UR66][R2.64] ;  /* 0x0000004202198981 */ /* 0x0000e4000c1e1500 */
[----:B0-----:R-:W-:Y:S02]  /*24850*/  @!P0 IMAD.MOV.U32 R2, RZ, RZ, R36 ;  /* 0x000000ffff028224 */ /* 0x001fe400078e0024 */
[----:B------:R-:W3:Y:S01]  /*24860*/  LDL R36, [R1+0x1c8c] ;  /* 0x001c8c0001247983 */ /* 0x000ee20000100800 */
[----:B------:R-:W-:-:S03]  /*24870*/  @!P0 IMAD.MOV.U32 R3, RZ, RZ, R40 ;  /* 0x000000ffff038224 */ /* 0x000fc600078e0028 */
[----:B------:R-:W3:Y:S04]  /*24880*/  LDL R40, [R1+0x1c88] ;  /* 0x001c880001287983 */ /* 0x000ee80000100800 */
[----:B------:R2:W3:Y:S01]  /*24890*/  @!P0 LDG.E.U16 R24, desc[UR66][R2.64] ;  /* 0x0000004202188981 */ /* 0x0004e2000c1e1500 */
[----:B------:R-:W-:Y:S01]  /*248a0*/  PRMT R22, RZ, 0x7610, R22 ;  /* 0x00007610ff167816 */ /* 0x000fe20000000016 */
[----:B--2---:R-:W-:Y:S02]  /*248b0*/  @!P0 IMAD.MOV.U32 R2, RZ, RZ, R41 ;  /* 0x000000ffff028224 */ /* 0x004fe400078e0029 */
[----:B------:R-:W-:Y:S01]  /*248c0*/  @!P0 IMAD.MOV.U32 R3, RZ, RZ, R43 ;  /* 0x000000ffff038224 */ /* 0x000fe200078e002b */
[----:B------:R-:W2:Y:S01]  /*248d0*/  LDL R41, [R1+0x1c54] ;  /* 0x001c540001297983 */ /* 0x000ea20000100800 */
[----:B------:R-:W-:-:S03]  /*248e0*/  PRMT R21, RZ, 0x7610, R21 ;  /* 0x00007610ff157816 */ /* 0x000fc60000000015 */
[----:B------:R-:W2:Y:S04]  /*248f0*/  LDL R43, [R1+0x1c10] ;  /* 0x001c1000012b7983 */ /* 0x000ea80000100800 */
[----:B------:R4:W2:Y:S02]  /*24900*/  @!P0 LDG.E.U16 R23, desc[UR66][R2.64] ;  /* 0x0000004202178981 */ /* 0x0008a4000c1e1500 */
[----:B----4-:R-:W-:Y:S02]  /*24910*/  @!P0 IMAD.MOV.U32 R2, RZ, RZ, R37 ;  /* 0x000000ffff028224 */ /* 0x010fe400078e0025 */
[----:B------:R-:W-:Y:S01]  /*24920*/  @!P0 IMAD.MOV.U32 R3, RZ, RZ, R39 ;  /* 0x000000ffff038224 */ /* 0x000fe200078e0027 */
[----:B------:R-:W4:Y:S04]  /*24930*/  LDL R37, [R1+0x1c4c] ;  /* 0x001c4c0001257983 */ /* 0x000f280000100800 */
[----:B------:R-:W4:Y:S04]  /*24940*/  LDL R39, [R1+0x1c48] ;  /* 0x001c480001277983 */ /* 0x000f280000100800 */
[----:B------:R0:W4:Y:S01]  /*24950*/  @!P0 LDG.E.U16 R22, desc[UR66][R2.64] ;  /* 0x0000004202168981 */ /* 0x000122000c1e1500 */
[----:B------:R-:W-:Y:S01]  /*24960*/  PRMT R20, RZ, 0x7610, R20 ;  /* 0x00007610ff147816 */ /* 0x000fe20000000014 */
        /* <DEDUP_REMOVED lines=12> */
[----:B------:R-:W-:Y:S01]  /*24a30*/  PRMT R19, RZ, 0x7610, R19 ;  /* 0x00007610ff137816 */ /* 0x000fe20000000013 */
[----:B------:R-:W-:Y:S01]  /*24a40*/  @!P0 IMAD.MOV.U32 R3, RZ, RZ, R40 ;  /* 0x000000ffff038224 */ /* 0x000fe200078e0028 */
[----:B------:R-:W-:-:S02]  /*24a50*/  PRMT R18, RZ, 0x7610, R18 ;  /* 0x00007610ff127816 */ /* 0x000fc40000000012 */
[----:B------:R-:W-:Y:S01]  /*24a60*/  PRMT R17, RZ, 0x7610, R17 ;  /* 0x00007610ff117816 */ /* 0x000fe20000000011 */
[----:B------:R-:W3:Y:S04]  /*24a70*/  LDL R40, [R1+0x1bcc] ;  /* 0x001bcc0001287983 */ /* 0x000ee80000100800 */
[----:B------:R2:W3:Y:S02]  /*24a80*/  @!P0 LDG.E.U16 R19, desc[UR66][R2.64] ;  /* 0x0000004202138981 */ /* 0x0004e4000c1e1500 */
[----:B--2---:R-:W-:Y:S02]  /*24a90*/  @!P0 IMAD.MOV.U32 R2, RZ, RZ, R41 ;  /* 0x000000ffff028224 */ /* 0x004fe400078e0029 */
[----:B------:R-:W-:Y:S01]  /*24aa0*/  @!P0 IMAD.MOV.U32 R3, RZ, RZ, R44 ;  /* 0x000000ffff038224 */ /* 0x000fe200078e002c */
[----:B------:R-:W2:Y:S01]  /*24ab0*/  LDL R41, [R1+0x1bc8] ;  /* 0x001bc80001297983 */ /* 0x000ea20000100800 */
[----:B------:R-:W-:-:S02]  /*24ac0*/  PRMT R16, RZ, 0x7610, R16 ;  /* 0x00007610ff107816 */ /* 0x000fc40000000010 */
[----:B------:R-:W-:Y:S02]  /*24ad0*/  PRMT R15, RZ, 0x7610, R15 ;  /* 0x00007610ff0f7816 */ /* 0x000fe4000000000f */
[----:B------:R-:W-:Y:S01]  /*24ae0*/  PRMT R14, RZ, 0x7610, R14 ;  /* 0x00007610ff0e7816 */ /* 0x000fe2000000000e */
[----:B------:R4:W2:Y:S04]  /*24af0*/  @!P0 LDG.E.U16 R18, desc[UR66][R2.64] ;  /* 0x0000004202128981 */ /* 0x0008a8000c1e1500 */
[----:B------:R-:W2:Y:S01]  /*24b00*/  LDL R44, [R1+0x1e6c] ;  /* 0x001e6c00012c7983 */ /* 0x000ea20000100800 */
[----:B----4-:R-:W-:Y:S02]  /*24b10*/  @!P0 IMAD.MOV.U32 R2, RZ, RZ, R37 ;  /* 0x000000ffff028224 */ /* 0x010fe400078e0025 */
[----:B------:R-:W-:Y:S01]  /*24b20*/  @!P0 IMAD.MOV.U32 R3, RZ, RZ, R39 ;  /* 0x000000ffff038224 */ /* 0x000fe200078e0027 */
[----:B------:R-:W4:Y:S04]  /*24b30*/  LDL R37, [R1+0x1b94] ;  /* 0x001b940001257983 */ /* 0x000f280000100800 */
[----:B------:R-:W4:Y:S04]  /*24b40*/  LDL R39, [R1+0x1b90] ;  /* 0x001b900001277983 */ /* 0x000f280000100800 */
[----:B------:R0:W4:Y:S02]  /*24b50*/  @!P0 LDG.E.U16 R17, desc[UR66][R2.64] ;  /* 0x0000004202118981 */ /* 0x000124000c1e1500 */
[----:B0-----:R-:W-:-:S02]  /*24b60*/  @!P0 IMAD.MOV.U32 R2, RZ, RZ, R42 ;  /* 0x000000ffff028224 */ /* 0x001fc400078e002a */
[----:B------:R-:W-:Y:S01]  /*24b70*/  @!P0 IMAD.MOV.U32 R3, RZ, RZ, R43 ;  /* 0x000000ffff038224 */ /* 0x000fe200078e002b */
[----:B------:R-:W-:Y:S01]  /*24b80*/  PRMT R13, RZ, 0x7610, R13 ;  /* 0x00007610ff0d7816 */ /* 0x000fe2000000000d */
[----:B------:R-:W4:Y:S04]  /*24b90*/  LDL R43, [R1+0x1ea8] ;  /* 0x001ea800012b7983 */ /* 0x000f280000100800 */
[----:B------:R0:W4:Y:S04]  /*24ba0*/  @!P0 LDG.E.U16 R16, desc[UR66][R2.64] ;  /* 0x0000004202108981 */ /* 0x000128000c1e1500 */
[----:B------:R-:W4:Y:S01]  /*24bb0*/  LDL R42, [R1+0x1ea4] ;  /* 0x001ea400012a7983 */ /* 0x000f220000100800 */
[----:B0-----:R-:W-:-:S03]  /*24bc0*/  @!P0 IMAD.MOV.U32 R2, RZ, RZ, R35 ;  /* 0x000000ffff028224 */ /* 0x001fc600078e0023 */
        /* <DEDUP_REMOVED lines=10> */
[----:B0-----:R-:W-:Y:S02]  /*24c70*/  @!P0 IMAD.MOV.U32 R2, RZ, RZ, R40 ;  /* 0x000000ffff028224 */ /* 0x001fe400078e0028 */
[----:B--2---:R-:W-:Y:S01]  /*24c80*/  @!P0 IMAD.MOV.U32 R3, RZ, RZ, R41 ;  /* 0x000000ffff038224 */ /* 0x004fe200078e0029 */
[----:B------:R-:W2:Y:S04]  /*24c90*/  LDL R40, [R1+0x1eac] ;  /* 0x001eac0001287983 */ /* 0x000ea80000100800 */
[----:B------:R-:W2:Y:S04]  /*24ca0*/  LDL R41, [R1+0x1ee0] ;  /* 0x001ee00001297983 */ /* 0x000ea80000100800 */
[----:B------:R4:W2:Y:S01]  /*24cb0*/  @!P0 LDG.E.U16 R13, desc[UR66][R2.64] ;  /* 0x00000042020d8981 */ /* 0x0008a2000c1e1500 */
[----:B------:R-:W-:Y:S01]  /*24cc0*/  PRMT R11, RZ, 0x7610, R11 ;  /* 0x00007610ff0b7816 */ /* 0x000fe2000000000b */
[----:B----4-:R-:W-:-:S02]  /*24cd0*/  @!P0 IMAD.MOV.U32 R2, RZ, RZ, R37 ;  /* 0x000000ffff028224 */ /* 0x010fc400078e0025 */
[----:B------:R-:W-:Y:S01]  /*24ce0*/  @!P0 IMAD.MOV.U32 R3, RZ, RZ, R39 ;  /* 0x000000ffff038224 */ /* 0x000fe200078e0027 */
[----:B------:R-:W4:Y:S04]  /*24cf0*/  LDL R37, [R1+0x1f20] ;  /* 0x001f200001257983 */ /* 0x000f280000100800 */
[----:B------:R-:W4:Y:S04]  /*24d00*/  LDL R39, [R1+0x1ee8] ;  /* 0x001ee80001277983 */ /* 0x000f280000100800 */
[----:B------:R-:W4:Y:S04]  /*24d10*/  LDL.LU R56, [R1+0x137c] ;  /* 0x00137c0001387983 */ /* 0x000f280000300800 */
[----:B------:R0:W4:Y:S04]  /*24d20*/  @!P0 LDG.E.U16 R12, desc[UR66][R2.64] ;  /* 0x00000042020c8981 */ /* 0x000128000c1e1500 */
[----:B------:R-:W4:Y:S01]  /*24d30*/  LDL.LU R61, [R1+0x1378] ;  /* 0x00137800013d7983 */ /* 0x000f220000300800 */
        /* <DEDUP_REMOVED lines=8> */
[----:B------:R-:W3:Y:S01]  /*24dc0*/  LDL R34, [R1+0x1f24] ;  /* 0x001f240001227983 */ /* 0x000ee20000100800 */
[----:B------:R-:W-:Y:S02]  /*24dd0*/  PRMT R10, RZ, 0x7610, R10 ;  /* 0x00007610ff0a7816 */ /* 0x000fe4000000000a */
[----:B------:R-:W-:Y:S01]  /*24de0*/  PRMT R9, RZ, 0x7610, R9 ;  /* 0x00007610ff097816 */ /* 0x000fe20000000009 */
[----:B------:R-:W0:Y:S01]  /*24df0*/  S2R R0, SR_TID.X ;  /* 0x0000000000007919 */ /* 0x000e220000002100 */
[----:B------:R-:W-:Y:S02]  /*24e00*/  PRMT R8, RZ, 0x7610, R8 ;  /* 0x00007610ff087816 */ /* 0x000fe40000000008 */
[----:B------:R-:W-:Y:S02]  /*24e10*/  PRMT R7, RZ, 0x7610, R7 ;  /* 0x00007610ff077816 */ /* 0x000fe40000000007 */
[----:B------:R-:W-:Y:S01]  /*24e20*/  PRMT R6, RZ, 0x7610, R6 ;  /* 0x00007610ff067816 */ /* 0x000fe20000000006 */
[----:B------:R1:W3:Y:S01]  /*24e30*/  @!P0 LDG.E.U16 R10, desc[UR66][R2.64] ;  /* 0x00000042020a8981 */ /* 0x0002e2000c1e1500 */
[----:B------:R-:W-:-:S02]  /*24e40*/  PRMT R5, RZ, 0x7610, R5 ;  /* 0x00007610ff057816 */ /* 0x000fc40000000005 */
[----:B------:R-:W-:Y:S01]  /*24e50*/  PRMT R4, RZ, 0x7610, R4 ;  /* 0x00007610ff047816 */ /* 0x000fe20000000004 */
[----:B------:R-:W3:Y:S04]  /*24e60*/  LDL.LU R58, [R1+0x1374] ;  /* 0x00137400013a7983 */ /* 0x000ee80000300800 */
[----:B------:R-:W3:Y:S04]  /*24e70*/  LDL.LU R59, [R1+0x1370] ;  /* 0x00137000013b7983 */ /* 0x000ee80000300800 */
[----:B------:R-:W3:Y:S01]  /*24e80*/  LDL.LU R57, [R1+0x136c] ;  /* 0x00136c0001397983 */ /* 0x000ee20000300800 */
[----:B-1----:R-:W-:-:S02]  /*24e90*/  @!P0 IMAD.MOV.U32 R2, RZ, RZ, R43 ;  /* 0x000000ffff028224 */ /* 0x002fc400078e002b */
[----:B------:R-:W-:-:S05]  /*24ea0*/  @!P0 IMAD.MOV.U32 R3, RZ, RZ, R44 ;  /* 0x000000ffff038224 */ /* 0x000fca00078e002c */
[----:B------:R2:W3:Y:S02]  /*24eb0*/  @!P0 LDG.E.U16 R9, desc[UR66][R2.64] ;  /* 0x0000004202098981 */ /* 0x0004e4000c1e1500 */
[----:B--2---:R-:W-:Y:S02]  /*24ec0*/  @!P0 IMAD.MOV.U32 R2, RZ, RZ, R41 ;  /* 0x000000ffff028224 */ /* 0x004fe400078e0029 */
[----:B------:R-:W-:-:S05]  /*24ed0*/  @!P0 IMAD.MOV.U32 R3, RZ, RZ, R42 ;  /* 0x000000ffff038224 */ /* 0x000fca00078e002a */
[----:B------:R4:W2:Y:S02]  /*24ee0*/  @!P0 LDG.E.U16 R8, desc[UR66][R2.64] ;  /* 0x0000004202088981 */ /* 0x0008a4000c1e1500 */
[----:B----4-:R-:W-:Y:S02]  /*24ef0*/  @!P0 IMAD.MOV.U32 R2, RZ, RZ, R39 ;  /* 0x000000ffff028224 */ /* 0x010fe400078e0027 */
[----:B------:R-:W-:-:S05]  /*24f00*/  @!P0 IMAD.MOV.U32 R3, RZ, RZ, R40 ;  /* 0x000000ffff038224 */ /* 0x000fca00078e0028 */
[----:B------:R1:W4:Y:S02]  /*24f10*/  @!P0 LDG.E.U16 R7, desc[UR66][R2.64] ;  /* 0x0000004202078981 */ /* 0x000324000c1e1500 */
[----:B-1----:R-:W-:Y:S01]  /*24f20*/  @!P0 IMAD.MOV.U32 R2, RZ, RZ, R37 ;  /* 0x000000ffff028224 */ /* 0x002fe200078e0025 */
[----:B0-----:R-:W-:Y:S01]  /*24f30*/  LOP3.LUT R0, R0, 0x1f, RZ, 0xc0, !PT ;  /* 0x0000001f00007812 */ /* 0x001fe200078ec0ff */
[----:B------:R0:W-:Y:S04]  /*24f40*/  STL [R1+0x1fc8], R60 ;  /* 0x001fc83c01007387 */ /* 0x0001e80000100800 */
[----:B------:R-:W-:Y:S02]  /*24f50*/  IMAD.SHL.U32 R0, R0, 0x2, RZ ;  /* 0x0000000200007824 */ /* 0x000fe400078e00ff */
[----:B---3--:R-:W-:-:S05]  /*24f60*/  @!P0 IMAD.MOV.U32 R3, RZ, RZ, R38 ;  /* 0x000000ffff038224 */ /* 0x008fca00078e0026 */
[----:B------:R1:W3:Y:S02]  /*24f70*/  @!P0 LDG.E.U16 R6, desc[UR66][R2.64] ;  /* 0x0000004202068981 */ /* 0x0002e4000c1e1500 */
[----:B-1----:R-:W-:Y:S02]  /*24f80*/  @!P0 IMAD.MOV.U32 R2, RZ, RZ, R35 ;  /* 0x000000ffff028224 */ /* 0x002fe400078e0023 */
[----:B------:R-:W-:-:S05]  /*24f90*/  @!P0 IMAD.MOV.U32 R3, RZ, RZ, R36 ;  /* 0x000000ffff038224 */ /* 0x000fca00078e0024 */
[----:B------:R1:W2:Y:S02]  /*24fa0*/  @!P0 LDG.E.U16 R5, desc[UR66][R2.64] ;  /* 0x0000004202058981 */ /* 0x0002a4000c1e1500 */
[----:B-1----:R-:W-:Y:S02]  /*24fb0*/  @!P0 IMAD.MOV.U32 R2, RZ, RZ, R60 ;  /* 0x000000ffff028224 */ /* 0x002fe400078e003c */
[----:B------:R-:W-:-:S05]  /*24fc0*/  @!P0 IMAD.MOV.U32 R3, RZ, RZ, R34 ;  /* 0x000000ffff038224 */ /* 0x000fca00078e0022 */
[----:B------:R1:W2:Y:S01]  /*24fd0*/  @!P0 LDG.E.U16 R4, desc[UR66][R2.64] ;  /* 0x0000004202048981 */ /* 0x0002a2000c1e1500 */
[----:B0-----:R-:W-:-:S03]  /*24fe0*/  LOP3.LUT R60, R0, 0x30, RZ, 0x3c, !PT ;  /* 0x00000030003c7812 */ /* 0x001fc600078e3cff */
[----:B------:R-:W2:Y:S04]  /*24ff0*/  LDL.LU R3, [R1+0x1368] ;  /* 0x0013680001037983 */ /* 0x000ea80000300800 */
[----:B------:R-:W3:Y:S04]  /*25000*/  LDL.LU R34, [R1+0x1364] ;  /* 0x0013640001227983 */ /* 0x000ee80000300800 */
        /* <DEDUP_REMOVED lines=9> */
[----:B------:R-:W-:Y:S04]  /*250a0*/  STS.U16 [R60+UR5+0xe40], R56 ;  /* 0x000e40383c007988 */ /* 0x000fe80008000405 */
[----:B------:R-:W4:Y:S04]  /*250b0*/  LDL.LU R44, [R1+0x133c] ;  /* 0x00133c00012c7983 */ /* 0x000f280000300800 */
[----:B------:R0:W-:Y:S04]  /*250c0*/  STS.U16 [R60+UR5+0xe00], R61 ;  /* 0x000e003d3c007988 */ /* 0x0001e80008000405 */
[----:B------:R-:W4:Y:S04]  /*250d0*/  LDL.LU R45, [R1+0x1338] ;  /* 0x00133800012d7983 */ /* 0x000f280000300800 */
[----:B0-----:R-:W4:Y:S04]  /*250e0*/  LDL.LU R61, [R1+0x1334] ;  /* 0x00133400013d7983 */ /* 0x001f280000300800 */
[----:B------:R-:W4:Y:S04]  /*250f0*/  LDL.LU R46, [R1+0x1330] ;  /* 0x00133000012e7983 */ /* 0x000f280000300800 */
[----:B------:R-:W4:Y:S04]  /*25100*/  LDL.LU R47, [R1+0x132c] ;  /* 0x00132c00012f7983 */ /* 0x000f280000300800 */
[----:B------:R0:W-:Y:S04]  /*25110*/  STS.U16 [R60+UR5+0xec0], R58 ;  /* 0x000ec03a3c007988 */ /* 0x0001e80008000405 */
[----:B------:R-:W4:Y:S04]  /*25120*/  LDL.LU R48, [R1+0x1328] ;  /* 0x0013280001307983 */ /* 0x000f280000300800 */
        /* <DEDUP_REMOVED lines=13> */
[----:B--2---:R-:W-:Y:S04]  /*25200*/  STS.U16 [R60+UR5+0xf00], R3 ;  /* 0x000f00033c007988 */ /* 0x004fe80008000405 */
[----:B---3--:R-:W-:Y:S04]  /*25210*/  STS.U16 [R60+UR5+0xfc0], R34 ;  /* 0x000fc0223c007988 */ /* 0x008fe80008000405 */
[----:B----4-:R-:W-:Y:S04]  /*25220*/  STS.U16 [R60+UR5+0xf80], R35 ;  /* 0x000f80233c007988 */ /* 0x010fe80008000405 */
        /* <DEDUP_REMOVED lines=11> */
[----:B0-----:R-:W2:Y:S04]  /*252e0*/  LDL.LU R61, [R1+0x12f8] ;  /* 0x0012f800013d7983 */ /* 0x001ea80000300800 */
[----:B------:R-:W-:Y:S04]  /*252f0*/  STS.U16 [R60+UR5+0x1e80], R46 ;  /* 0x001e802e3c007988 */ /* 0x000fe80008000405 */
[----:B------:R-:W-:Y:S04]  /*25300*/  STS.U16 [R60+UR5+0x1f40], R47 ;  /* 0x001f402f3c007988 */ /* 0x000fe80008000405 */
[----:B------:R-:W-:Y:S04]  /*25310*/  STS.U16 [R60+UR5+0x1f00], R48 ;  /* 0x001f00303c007988 */ /* 0x000fe80008000405 */
[----:B------:R0:W-:Y:S04]  /*25320*/  STS.U16 [R60+UR5+0x1fc0], R58 ;  /* 0x001fc03a3c007988 */ /* 0x0001e80008000405 */
[----:B------:R1:W-:Y:S04]  /*25330*/  STS.U16 [R60+UR5+0x1f80], R59 ;  /* 0x001f803b3c007988 */ /* 0x0003e80008000405 */
[----:B------:R-:W-:Y:S04]  /*25340*/  STS.U16 [R60+UR5+0x2600], R49 ;  /* 0x002600313c007988 */ /* 0x000fe80008000405 */
[----:B------:R-:W-:Y:S04]  /*25350*/  STS.U16 [R60+UR5+0x2640], R50 ;  /* 0x002640323c007988 */ /* 0x000fe80008000405 */
[----:B0-----:R-:W3:Y:S04]  /*25360*/  LDL.LU R58, [R1+0x12f4] ;  /* 0x0012f400013a7983 */ /* 0x001ee80000300800 */
[----:B-1----:R-:W4:Y:S04]  /*25370*/  LDL.LU R59, [R1+0x12f0] ;  /* 0x0012f000013b7983 */ /* 0x002f280000300800 */
        /* <DEDUP_REMOVED lines=23> */
[----:B------:R-:W4:Y:S04]  /*254f0*/  LDL.LU R48, [R1+0x11cc] ;  /* 0x0011cc0001307983 */ /* 0x000f280000300800 */
[----:B--2---:R0:W-:Y:S04]  /*25500*/  STS.U16 [R60+UR5+0x2e00], R61 ;  /* 0x002e003d3c007988 */ /* 0x0041e80008000405 */
[----:B0-----:R-:W2:Y:S04]  /*25510*/  LDL.LU R61, [R1+0x11c8] ;  /* 0x0011c800013d7983 */ /* 0x001ea80000300800 */
[----:B---3--:R0:W-:Y:S04]  /*25520*/  STS.U16 [R60+UR5+0x2ec0], R58 ;  /* 0x002ec03a3c007988 */ /* 0x0081e80008000405 */
[----:B----4-:R1:W-:Y:S04]  /*25530*/  STS.U16 [R60+UR5+0x2e80], R59 ;  /* 0x002e803b3c007988 */ /* 0x0103e80008000405 */
[----:B------:R-:W-:Y:S04]  /*25540*/  STS.U16 [R60+UR5+0x2f40], R3 ;  /* 0x002f40033c007988 */ /* 0x000fe80008000405 */
[----:B------:R-:W-:Y:S04]  /*25550*/  STS.U16 [R60+UR5+0x2f00], R34 ;  /* 0x002f00223c007988 */ /* 0x000fe80008000405 */
[----:B------:R-:W-:Y:S04]  /*25560*/  STS.U16 [R60+UR5+0x2fc0], R35 ;  /* 0x002fc0233c007988 */ /* 0x000fe80008000405 */
[----:B------:R-:W-:Y:S04]  /*25570*/  STS.U16 [R60+UR5+0x2f80], R36 ;  /* 0x002f80243c007988 */ /* 0x000fe80008000405 */
[----:B0-----:R-:W3:Y:S04]  /*25580*/  LDL.LU R58, [R1+0x11c4] ;  /* 0x0011c400013a7983 */ /* 0x001ee80000300800 */
        /* <DEDUP_REMOVED lines=17> */
[----:B-1----:R-:W4:Y:S04]  /*256a0*/  LDL.LU R59, [R1+0x1150] ;  /* 0x00115000013b7983 */ /* 0x002f280000300800 */
[----:B------:R0:W-:Y:S04]  /*256b0*/  STS.U16 [R60+UR5+0x3e00], R57 ;  /* 0x003e00393c007988 */ /* 0x0001e80008000405 */
[----:B------:R-:W-:Y:S04]  /*256c0*/  STS.U16 [R60+UR5+0x3ec0], R46 ;  /* 0x003ec02e3c007988 */ /* 0x000fe80008000405 */
[----:B------:R-:W-:Y:S04]  /*256d0*/  STS.U16 [R60+UR5+0x3e80], R47 ;  /* 0x003e802f3c007988 */ /* 0x000fe80008000405 */
[----:B------:R-:W-:Y:S04]  /*256e0*/  STS.U16 [R60+UR5+0x3f40], R48 ;  /* 0x003f40303c007988 */ /* 0x000fe80008000405 */
[----:B0-----:R-:W4:Y:S04]  /*256f0*/  LDL.LU R57, [R1+0x114c] ;  /* 0x00114c0001397983 */ /* 0x001f280000300800 */
[----:B--2---:R0:W-:Y:S04]  /*25700*/  STS.U16 [R60+UR5+0x3f00], R61 ;  /* 0x003f003d3c007988 */ /* 0x0041e80008000405 */
[----:B0-----:R-:W2:Y:S04]  /*25710*/  LDL.LU R61, [R1+0x1148] ;  /* 0x00114800013d7983 */ /* 0x001ea80000300800 */
[----:B---3--:R0:W-:Y:S04]  /*25720*/  STS.U16 [R60+UR5+0x3fc0], R58 ;  /* 0x003fc03a3c007988 */ /* 0x0081e80008000405 */
[----:B0-----:R-:W3:Y:S04]  /*25730*/  LDL.LU R58, [R1+0x1144] ;  /* 0x00114400013a7983 */ /* 0x001ee80000300800 */
        /* <DEDUP_REMOVED lines=11> */
[----:B----4-:R-:W-:Y:S04]  /*257f0*/  STS.U16 [R60+UR5+0x3f80], R49 ;  /* 0x003f80313c007988 */ /* 0x010fe80008000405 */
[----:B------:R-:W4:Y:S04]  /*25800*/  LDL.LU R44, [R1+0x110c] ;  /* 0x00110c00012c7983 */ /* 0x000f280000300800 */
[----:B------:R0:W-:Y:S04]  /*25810*/  STS.U16 [R0+UR5+0x4640], R59 ;  /* 0x0046403b00007988 */ /* 0x0001e80008000405 */
[----:B------:R-:W4:Y:S04]  /*25820*/  LDL.LU R45, [R1+0x1108] ;  /* 0x00110800012d7983 */ /* 0x000f280000300800 */
[----:B------:R1:W-:Y:S04]  /*25830*/  STS.U16 [R0+UR5+0x4440], R55 ;  /* 0x0044403700007988 */ /* 0x0003e80008000405 */
[----:B0-----:R-:W4:Y:S04]  /*25840*/  LDL.LU R59, [R1+0x1100] ;  /* 0x00110000013b7983 */ /* 0x001f280000300800 */
[----:B------:R-:W4:Y:S04]  /*25850*/  LDL.LU R46, [R1+0x10fc] ;  /* 0x0010fc00012e7983 */ /* 0x000f280000300800 */
[----:B------:R-:W4:Y:S04]  /*25860*/  LDL.LU R47, [R1+0x10f8] ;  /* 0x0010f800012f7983 */ /* 0x000f280000300800 */
[----:B------:R-:W4:Y:S04]  /*25870*/  LDL.LU R48, [R1+0x10f4] ;  /* 0x0010f40001307983 */ /* 0x000f280000300800 */
[----:B-1----:R-:W4:Y:S04]  /*25880*/  LDL.LU R55, [R1+0x10f0] ;  /* 0x0010f00001377983 */ /* 0x002f280000300800 */
[----:B--2---:R0:W-:Y:S04]  /*25890*/  STS.U16 [R0+UR5+0x4840], R61 ;  /* 0x0048403d00007988 */ /* 0x0041e80008000405 */
[----:B0-----:R-:W2:Y:S04]  /*258a0*/  LDL.LU R61, [R1+0x10ec] ;  /* 0x0010ec00013d7983 */ /* 0x001ea80000300800 */
[----:B------:R0:W-:Y:S04]  /*258b0*/  STS.U16 [R0+UR5+0x4000], R50 ;  /* 0x0040003200007988 */ /* 0x0001e80008000405 */
[----:B------:R-:W2:Y:S04]  /*258c0*/  LDL.LU R49, [R1+0x10e4] ;  /* 0x0010e40001317983 */ /* 0x000ea80000300800 */
[----:B------:R1:W-:Y:S04]  /*258d0*/  STS.U16 [R0+UR5+0x4040], R51 ;  /* 0x0040403300007988 */ /* 0x0003e80008000405 */
[----:B------:R0:W-:Y:S04]  /*258e0*/  STS.U16 [R0+UR5+0x4200], R52 ;  /* 0x0042003400007988 */ /* 0x0001e80008000405 */
[----:B------:R0:W-:Y:S04]  /*258f0*/  STS.U16 [R0+UR5+0x4240], R53 ;  /* 0x0042403500007988 */ /* 0x0001e80008000405 */
[----:B------:R1:W-:Y:S04]  /*25900*/  STS.U16 [R0+UR5+0x4400], R54 ;  /* 0x0044003600007988 */ /* 0x0003e80008000405 */
[----:B------:R1:W-:Y:S04]  /*25910*/  STS.U16 [R0+UR5+0x4600], R56 ;  /* 0x0046003800007988 */ /* 0x0003e80008000405 */
[----:B0-----:R-:W2:Y:S04]  /*25920*/  LDL.LU R50, [R1+0x10dc] ;  /* 0x0010dc0001327983 */ /* 0x001ea80000300800 */
[----:B-1----:R-:W2:Y:S04]  /*25930*/  LDL.LU R51, [R1+0x10d8] ;  /* 0x0010d80001337983 */ /* 0x002ea80000300800 */
[----:B------:R-:W2:Y:S04]  /*25940*/  LDL.LU R52, [R1+0x10d4] ;  /* 0x0010d40001347983 */ /* 0x000ea80000300800 */
[----:B------:R-:W2:Y:S04]  /*25950*/  LDL.LU R53, [R1+0x10d0] ;  /* 0x0010d00001357983 */ /* 0x000ea80000300800 */
[----:B------:R-:W2:Y:S04]  /*25960*/  LDL.LU R54, [R1+0x10cc] ;  /* 0x0010cc0001367983 */ /* 0x000ea80000300800 */
[----:B------:R-:W2:Y:S04]  /*25970*/  LDL.LU R56, [R1+0x10c8] ;  /* 0x0010c80001387983 */ /* 0x000ea80000300800 */
[----:B------:R0:W-:Y:S04]  /*25980*/  STS.U16 [R0+UR5+0x4800], R57 ;  /* 0x0048003900007988 */ /* 0x0001e80008000405 */
[----:B---3--:R1:W-:Y:S04]  /*25990*/  STS.U16 [R0+UR5+0x4a00], R58 ;  /* 0x004a003a00007988 */ /* 0x0083e80008000405 */
[----:B0-----:R-:W3:Y:S04]  /*259a0*/  LDL.LU R57, [R1+0x10c4] ;  /* 0x0010c40001397983 */ /* 0x001ee80000300800 */
[----:B-1----:R-:W3:Y:S04]  /*259b0*/  LDL.LU R58, [R1+0x10c0] ;  /* 0x0010c000013a7983 */ /* 0x002ee80000300800 */
[----:B----4-:R0:W-:Y:S04]  /*259c0*/  STS.U16 [R0+UR5+0x5800], R59 ;  /* 0x0058003b00007988 */ /* 0x0101e80008000405 */
[----:B0-----:R-:W4:Y:S04]  /*259d0*/  LDL.LU R59, [R1+0x10bc] ;  /* 0x0010bc00013b7983 */ /* 0x001f280000300800 */
        /* <DEDUP_REMOVED lines=12> */
[----:B--2---:R0:W-:Y:S04]  /*25aa0*/  STS.U16 [R0+UR5+0x5c40], R61 ;  /* 0x005c403d00007988 */ /* 0x0041e80008000405 */
[----:B0-----:R-:W2:Y:S04]  /*25ab0*/  LDL.LU R61, [R1+0x10b8] ;  /* 0x0010b800013d7983 */ /* 0x001ea80000300800 */
        /* <DEDUP_REMOVED lines=11> */
[----:B------:R0:W-:Y:S04]  /*25b70*/  STS.U16 [R0+UR5+0x5840], R46 ;  /* 0x0058402e00007988 */ /* 0x0001e80008000405 */
[----:B------:R-:W2:Y:S04]  /*25b80*/  LDL.LU R45, [R1+0x48] ;  /* 0x00004800012d7983 */ /* 0x000ea80000300800 */
[----:B------:R1:W-:Y:S04]  /*25b90*/  STS.U16 [R0+UR5+0x4a40], R3 ;  /* 0x004a400300007988 */ /* 0x0003e80008000405 */
[----:B0-----:R-:W2:Y:S04]  /*25ba0*/  LDL.LU R46, [R1+0x44] ;  /* 0x00004400012e7983 */ /* 0x001ea80000300800 */
[----:B-1----:R-:W2:Y:S04]  /*25bb0*/  LDL.LU R3, [R1+0x40] ;  /* 0x0000400001037983 */ /* 0x002ea80000300800 */
[----:B------:R0:W-:Y:S04]  /*25bc0*/  STS.U16 [R0+UR5+0x5c00], R55 ;  /* 0x005c003700007988 */ /* 0x0001e80008000405 */
[----:B------:R1:W-:Y:S04]  /*25bd0*/  STS.U16 [R0+UR5+0x5a00], R47 ;  /* 0x005a002f00007988 */ /* 0x0003e80008000405 */
[----:B------:R1:W-:Y:S04]  /*25be0*/  STS.U16 [R0+UR5+0x5a40], R48 ;  /* 0x005a403000007988 */ /* 0x0003e80008000405 */
[----:B------:R3:W-:Y:S04]  /*25bf0*/  STS.U16 [R0+UR5+0x5e00], R49 ;  /* 0x005e003100007988 */ /* 0x0007e80008000405 */
[----:B------:R3:W-:Y:S01]  /*25c00*/  STS.U16 [R0+UR5+0x5e40], R50 ;  /* 0x005e403200007988 */ /* 0x0007e20008000405 */
[----:B0-----:R-:W-:-:S03]  /*25c10*/  LOP3.LUT R55, R0, 0x10, RZ, 0x3c, !PT ;  /* 0x0000001000377812 */ /* 0x001fc600078e3cff */
[----:B-1----:R-:W2:Y:S04]  /*25c20*/  LDL.LU R47, [R1+0x3c] ;  /* 0x00003c00012f7983 */ /* 0x002ea80000300800 */
[----:B------:R-:W2:Y:S04]  /*25c30*/  LDL.LU R48, [R1+0x38] ;  /* 0x0000380001307983 */ /* 0x000ea80000300800 */
[----:B---3--:R-:W3:Y:S04]  /*25c40*/  LDL.LU R49, [R1+0x34] ;  /* 0x0000340001317983 */ /* 0x008ee80000300800 */
[----:B------:R-:W3:Y:S04]  /*25c50*/  LDL.LU R50, [R1+0x30] ;  /* 0x0000300001327983 */ /* 0x000ee80000300800 */
[----:B------:R0:W-:Y:S04]  /*25c60*/  STS.U16 [R55+UR5+0x4080], R51 ;  /* 0x0040803337007988 */ /* 0x0001e80008000405 */
[----:B------:R1:W-:Y:S04]  /*25c70*/  STS.U16 [R55+UR5+0x40c0], R52 ;  /* 0x0040c03437007988 */ /* 0x0003e80008000405 */
[----:B------:R0:W-:Y:S04]  /*25c80*/  STS.U16 [R55+UR5+0x4280], R53 ;  /* 0x0042803537007988 */ /* 0x0001e80008000405 */
[----:B------:R0:W-:Y:S04]  /*25c90*/  STS.U16 [R55+UR5+0x42c0], R54 ;  /* 0x0042c03637007988 */ /* 0x0001e80008000405 */
[----:B------:R1:W-:Y:S04]  /*25ca0*/  STS.U16 [R55+UR5+0x4480], R56 ;  /* 0x0044803837007988 */ /* 0x0003e80008000405 */
[----:B------:R4:W-:Y:S04]  /*25cb0*/  STS.U16 [R55+UR5+0x44c0], R57 ;  /* 0x0044c03937007988 */ /* 0x0009e80008000405 */
[----:B0-----:R-:W3:Y:S04]  /*25cc0*/  LDL.LU R51, [R1+0x2c] ;  /* 0x00002c0001337983 */ /* 0x001ee80000300800 */
[----:B-1----:R-:W3:Y:S04]  /*25cd0*/  LDL.LU R52, [R1+0x28] ;  /* 0x0000280001347983 */ /* 0x002ee80000300800 */
[----:B------:R-:W3:Y:S04]  /*25ce0*/  LDL.LU R53, [R1+0x24] ;  /* 0x0000240001357983 */ /* 0x000ee80000300800 */
[----:B------:R-:W3:Y:S04]  /*25cf0*/  LDL.LU R54, [R1+0x20] ;  /* 0x0000200001367983 */ /* 0x000ee80000300800 */
[----:B------:R-:W3:Y:S04]  /*25d00*/  LDL.LU R56, [R1+0x1c] ;  /* 0x00001c0001387983 */ /* 0x000ee80000300800 */
[----:B------:R0:W-:Y:S04]  /*25d10*/  STS.U16 [R55+UR5+0x4680], R58 ;  /* 0x0046803a37007988 */ /* 0x0001e80008000405 */
[----:B----4-:R-:W4:Y:S04]  /*25d20*/  LDL.LU R57, [R1+0x18] ;  /* 0x0000180001397983 */ /* 0x010f280000300800 */
[----:B------:R1:W-:Y:S04]  /*25d30*/  STS.U16 [R55+UR5+0x46c0], R59 ;  /* 0x0046c03b37007988 */ /* 0x0003e80008000405 */
[----:B0-----:R-:W4:Y:S04]  /*25d40*/  LDL.LU R58, [R1+0x14] ;  /* 0x00001400013a7983 */ /* 0x001f280000300800 */
[----:B-1----:R-:W4:Y:S04]  /*25d50*/  LDL.LU R59, [R1+0x10] ;  /* 0x00001000013b7983 */ /* 0x002f280000300800 */
[----:B--2---:R0:W-:Y:S04]  /*25d60*/  STS.U16 [R55+UR5+0x4880], R61 ;  /* 0x0048803d37007988 */ /* 0x0041e80008000405 */
[----:B0-----:R-:W2:Y:S04]  /*25d70*/  LDL.LU R61, [R1+0xc] ;  /* 0x00000c00013d7983 */ /* 0x001ea80000300800 */
[----:B------:R0:W-:Y:S04]  /*25d80*/  STS.U16 [R55+UR5+0x48c0], R34 ;  /* 0x0048c02237007988 */ /* 0x0001e80008000405 */
[----:B------:R1:W-:Y:S04]  /*25d90*/  STS.U16 [R55+UR5+0x4a80], R35 ;  /* 0x004a802337007988 */ /* 0x0003e80008000405 */
[----:B------:R0:W-:Y:S04]  /*25da0*/  STS.U16 [R55+UR5+0x4ac0], R36 ;  /* 0x004ac02437007988 */ /* 0x0001e80008000405 */
[----:B------:R0:W-:Y:S04]  /*25db0*/  STS.U16 [R55+UR5+0x4c80], R37 ;  /* 0x004c802537007988 */ /* 0x0001e80008000405 */
[----:B------:R0:W-:Y:S04]  /*25dc0*/  STS.U16 [R55+UR5+0x4cc0], R38 ;  /* 0x004cc02637007988 */ /* 0x0001e80008000405 */
[----:B------:R0:W-:Y:S04]  /*25dd0*/  STS.U16 [R55+UR5+0x4e80], R39 ;  /* 0x004e802737007988 */ /* 0x0001e80008000405 */
[----:B------:R0:W-:Y:S04]  /*25de0*/  STS.U16 [R55+UR5+0x4ec0], R40 ;  /* 0x004ec02837007988 */ /* 0x0001e80008000405 */
[----:B------:R-:W-:Y:S04]  /*25df0*/  STS.U16 [R55+UR5+0x5080], R41 ;  /* 0x0050802937007988 */ /* 0x000fe80008000405 */
[----:B------:R-:W-:Y:S04]  /*25e00*/  STS.U16 [R55+UR5+0x50c0], R42 ;  /* 0x0050c02a37007988 */ /* 0x000fe80008000405 */
[----:B------:R-:W-:Y:S04]  /*25e10*/  STS.U16 [R55+UR5+0x5280], R43 ;  /* 0x0052802b37007988 */ /* 0x000fe80008000405 */
[----:B------:R-:W-:Y:S04]  /*25e20*/  STS.U16 [R55+UR5+0x52c0], R44 ;  /* 0x0052c02c37007988 */ /* 0x000fe80008000405 */
[----:B------:R-:W-:Y:S04]  /*25e30*/  STS.U16 [R55+UR5+0x5480], R45 ;  /* 0x0054802d37007988 */ /* 0x000fe80008000405 */
[----:B------:R-:W-:Y:S04]  /*25e40*/  STS.U16 [R55+UR5+0x54c0], R46 ;  /* 0x0054c02e37007988 */ /* 0x000fe80008000405 */
[----:B------:R0:W-:Y:S04]  /*25e50*/  STS.U16 [R55+UR5+0x5680], R3 ;  /* 0x0056800337007988 */ /* 0x0001e80008000405 */
[----:B------:R-:W2:Y:S04]  /*25e60*/  LDL.LU R0, [R1+0x8] ;  /* 0x0000080001007983 */ /* 0x000ea80000300800 */
[----:B------:R-:W2:Y:S04]  /*25e70*/  LDL.LU R2, [R1+0x4] ;  /* 0x0000040001027983 */ /* 0x000ea80000300800 */
[----:B0-----:R-:W2:Y:S04]  /*25e80*/  LDL.LU R34, [R1+0x33b0] ;  /* 0x0033b00001227983 */ /* 0x001ea80000300800 */
[----:B-1----:R-:W2:Y:S04]  /*25e90*/  LDL.LU R35, [R1+0x33ac] ;  /* 0x0033ac0001237983 */ /* 0x002ea80000300800 */
[----:B------:R-:W2:Y:S04]  /*25ea0*/  LDL.LU R36, [R1+0x33a8] ;  /* 0x0033a80001247983 */ /* 0x000ea80000300800 */
[----:B------:R-:W2:Y:S04]  /*25eb0*/  LDL.LU R37, [R1+0x33a4] ;  /* 0x0033a40001257983 */ /* 0x000ea80000300800 */
[----:B------:R-:W2:Y:S04]  /*25ec0*/  LDL.LU R38, [R1+0x33a0] ;  /* 0x0033a00001267983 */ /* 0x000ea80000300800 */
[----:B------:R-:W2:Y:S04]  /*25ed0*/  LDL.LU R39, [R1+0x339c] ;  /* 0x00339c0001277983 */ /* 0x000ea80000300800 */
[----:B------:R-:W2:Y:S01]  /*25ee0*/  LDL.LU R40, [R1+0x3398] ;  /* 0x0033980001287983 */ /* 0x000ea20000300800 */
[----:B------:R-:W0:Y:S03]  /*25ef0*/  S2R R3, SR_TID.X ;  /* 0x0000000000037919 */ /* 0x000e260000002100 */
[----:B------:R-:W2:Y:S04]  /*25f00*/  LDL.LU R41, [R1+0x3394] ;  /* 0x0033940001297983 */ /* 0x000ea80000300800 */
[----:B------:R-:W2:Y:S04]  /*25f10*/  LDL.LU R42, [R1+0x3390] ;  /* 0x00339000012a7983 */ /* 0x000ea80000300800 */
[----:B------:R-:W2:Y:S04]  /*25f20*/  LDL.LU R43, [R1+0x338c] ;  /* 0x00338c00012b7983 */ /* 0x000ea80000300800 */
[----:B------:R-:W2:Y:S04]  /*25f30*/  LDL.LU R44, [R1+0x3388] ;  /* 0x00338800012c7983 */ /* 0x000ea80000300800 */
[----:B------:R-:W2:Y:S04]  /*25f40*/  LDL.LU R45, [R1+0x3384] ;  /* 0x00338400012d7983 */ /* 0x000ea80000300800 */
[----:B------:R-:W2:Y:S04]  /*25f50*/  LDL.LU R46, [R1+0x3380] ;  /* 0x00338000012e7983 */ /* 0x000ea80000300800 */
[----:B------:R1:W-:Y:S04]  /*25f60*/  STS.U16 [R55+UR5+0x56c0], R47 ;  /* 0x0056c02f37007988 */ /* 0x0003e80008000405 */
[----:B------:R0:W-:Y:S04]  /*25f70*/  STS.U16 [R55+UR5+0x5880], R48 ;  /* 0x0058803037007988 */ /* 0x0001e80008000405 */
[----:B---3--:R3:W-:Y:S04]  /*25f80*/  STS.U16 [R55+UR5+0x58c0], R49 ;  /* 0x0058c03137007988 */ /* 0x0087e80008000405 */
[----:B------:R3:W-:Y:S04]  /*25f90*/  STS.U16 [R55+UR5+0x5a80], R50 ;  /* 0x005a803237007988 */ /* 0x0007e80008000405 */
[----:B-1----:R-:W2:Y:S04]  /*25fa0*/  LDL.LU R47, [R1+0x337c] ;  /* 0x00337c00012f7983 */ /* 0x002ea80000300800 */
[----:B0-----:R-:W2:Y:S04]  /*25fb0*/  LDL.LU R48, [R1+0x3378] ;  /* 0x0033780001307983 */ /* 0x001ea80000300800 */
[----:B---3--:R-:W3:Y:S04]  /*25fc0*/  LDL.LU R49, [R1+0x3374] ;  /* 0x0033740001317983 */ /* 0x008ee80000300800 */
[----:B------:R-:W3:Y:S04]  /*25fd0*/  LDL.LU R50, [R1+0x3370] ;  /* 0x0033700001327983 */ /* 0x000ee80000300800 */
[----:B------:R0:W-:Y:S04]  /*25fe0*/  STS.U16 [R55+UR5+0x5ac0], R51 ;  /* 0x005ac03337007988 */ /* 0x0001e80008000405 */
[----:B------:R1:W-:Y:S01]  /*25ff0*/  STS.U16 [R55+UR5+0x5c80], R52 ;  /* 0x005c803437007988 */ /* 0x0003e20008000405 */
[----:B------:R-:W-:-:S03]  /*26000*/  LOP3.LUT R3, R3, 0x1f, RZ, 0xc0, !PT ;  /* 0x0000001f03037812 */ /* 0x000fc600078ec0ff */
[----:B0-----:R-:W3:Y:S04]  /*26010*/  LDL.LU R51, [R1+0x336c] ;  /* 0x00336c0001337983 */ /* 0x001ee80000300800 */
[----:B-1----:R-:W3:Y:S01]  /*26020*/  LDL.LU R52, [R1+0x3368] ;  /* 0x0033680001347983 */ /* 0x002ee20000300800 */
[----:B------:R-:W-:-:S03]  /*26030*/  IMAD.SHL.U32 R3, R3, 0x2, RZ ;  /* 0x0000000203037824 */ /* 0x000fc600078e00ff */
[----:B------:R0:W-:Y:S04]  /*26040*/  STS.U16 [R55+UR5+0x5cc0], R53 ;  /* 0x005cc03537007988 */ /* 0x0001e80008000405 */
[----:B------:R1:W-:Y:S01]  /*26050*/  STS.U16 [R55+UR5+0x5e80], R54 ;  /* 0x005e803637007988 */ /* 0x0003e20008000405 */
[----:B------:R-:W-:-:S03]  /*26060*/  LOP3.LUT R3, R3, 0x20, RZ, 0x3c, !PT ;  /* 0x0000002003037812 */ /* 0x000fc600078e3cff */
[----:B------:R4:W-:Y:S04]  /*26070*/  STS.U16 [R55+UR5+0x5ec0], R56 ;  /* 0x005ec03837007988 */ /* 0x0009e80008000405 */
[----:B0-----:R-:W3:Y:S04]  /*26080*/  LDL.LU R53, [R1+0x3364] ;  /* 0x0033640001357983 */ /* 0x001ee80000300800 */
[----:B-1----:R-:W3:Y:S04]  /*26090*/  LDL.LU R54, [R1+0x3360] ;  /* 0x0033600001367983 */ /* 0x002ee80000300800 */
[----:B----4-:R0:W-:Y:S04]  /*260a0*/  STS.U16 [R3+UR5+0x4100], R57 ;  /* 0x0041003903007988 */ /* 0x0101e80008000405 */
[----:B------:R-:W4:Y:S04]  /*260b0*/  LDL.LU R55, [R1+0x335c] ;  /* 0x00335c0001377983 */ /* 0x000f280000300800 */
[----:B------:R-:W3:Y:S04]  /*260c0*/  LDL.LU R56, [R1+0x3358] ;  /* 0x0033580001387983 */ /* 0x000ee80000300800 */
[----:B------:R1:W-:Y:S04]  /*260d0*/  STS.U16 [R3+UR5+0x4140], R58 ;  /* 0x0041403a03007988 */ /* 0x0003e80008000405 */
[----:B------:R1:W-:Y:S04]  /*260e0*/  STS.U16 [R3+UR5+0x4300], R59 ;  /* 0x0043003b03007988 */ /* 0x0003e80008000405 */
[----:B0-----:R-:W3:Y:S04]  /*260f0*/  LDL.LU R57, [R1+0x3354] ;  /* 0x0033540001397983 */ /* 0x001ee80000300800 */
[----:B-1----:R-:W3:Y:S04]  /*26100*/  LDL.LU R58, [R1+0x3350] ;  /* 0x00335000013a7983 */ /* 0x002ee80000300800 */
[----:B------:R-:W3:Y:S04]  /*26110*/  LDL.LU R59, [R1+0x334c] ;  /* 0x00334c00013b7983 */ /* 0x000ee80000300800 */
[----:B--2---:R0:W-:Y:S04]  /*26120*/  STS.U16 [R3+UR5+0x4340], R61 ;  /* 0x0043403d03007988 */ /* 0x0041e80008000405 */
[----:B0-----:R-:W2:Y:S04]  /*26130*/  LDL.LU R61, [R1+0x3348] ;  /* 0x00334800013d7983 */ /* 0x001ea80000300800 */
[----:B------:R-:W-:Y:S04]  /*26140*/  STS.U16 [R3+UR5+0x4500], R0 ;  /* 0x0045000003007988 */ /* 0x000fe80008000405 */
[----:B------:R-:W-:Y:S04]  /*26150*/  STS.U16 [R3+UR5+0x4540], R2 ;  /* 0x0045400203007988 */ /* 0x000fe80008000405 */
[----:B--2---:R0:W-:Y:S04]  /*26160*/  STS.U16 [R3+UR5+0x4700], R61 ;  /* 0x0047003d03007988 */ /* 0x0041e80008000405 */
[----:B0-----:R-:W2:Y:S04]  /*26170*/  LDL.LU R61, [R1+0x3344] ;  /* 0x00334400013d7983 */ /* 0x001ea80000300800 */
[----:B---3--:R-:W-:Y:S04]  /*26180*/  STS.U16 [R3+UR5+0x4740], R59 ;  /* 0x0047403b03007988 */ /* 0x008fe80008000405 */
[----:B------:R-:W-:Y:S04]  /*26190*/  STS.U16 [R3+UR5+0x4900], R58 ;  /* 0x0049003a03007988 */ /* 0x000fe80008000405 */
[----:B------:R-:W-:Y:S04]  /*261a0*/  STS.U16 [R3+UR5+0x4940], R57 ;  /* 0x0049403903007988 */ /* 0x000fe80008000405 */
[----:B------:R-:W-:Y:S04]  /*261b0*/  STS.U16 [R3+UR5+0x4b00], R56 ;  /* 0x004b003803007988 */ /* 0x000fe80008000405 */
        /* <DEDUP_REMOVED lines=20> */
[----:B------:R0:W-:Y:S01]  /*26300*/  STS.U16 [R3+UR5+0x5f40], R35 ;  /* 0x005f402303007988 */ /* 0x0001e20008000405 */
[----:B------:R-:W1:Y:S01]  /*26310*/  S2R R2, SR_TID.X ;  /* 0x0000000000027919 */ /* 0x000e620000002100 */
[----:B0-----:R-:W0:Y:S01]  /*26320*/  S2R R3, SR_TID.X ;  /* 0x0000000000037919 */ /* 0x001e220000002100 */
[----:B-1----:R-:W-:-:S05]  /*26330*/  IMAD.SHL.U32 R0, R2, 0x8, RZ ;  /* 0x0000000802007824 */ /* 0x002fca00078e00ff */
[----:B------:R-:W-:Y:S02]  /*26340*/  LOP3.LUT R0, R0, 0x30, RZ, 0xc0, !PT ;  /* 0x0000003000007812 */ /* 0x000fe400078ec0ff */
[C---:B0-----:R-:W-:Y:S01]  /*26350*/  LOP3.LUT R2, R3.reuse, 0x7, RZ, 0xc0, !PT ;  /* 0x0000000703027812 */ /* 0x041fe200078ec0ff */
[----:B------:R-:W-:-:S04]  /*26360*/  IMAD.SHL.U32 R3, R3, 0x2, RZ ;  /* 0x0000000203037824 */ /* 0x000fc800078e00ff */
[----:B------:R-:W-:-:S05]  /*26370*/  IMAD R0, R2, 0x40, R0 ;  /* 0x0000004002007824 */ /* 0x000fca00078e0200 */
[----:B------:R-:W-:Y:S01]  /*26380*/  LOP3.LUT R0, R0, 0x30, R3, 0x78, !PT ;  /* 0x0000003000007812 */ /* 0x000fe200078e7803 */
[----:B--2---:R0:W-:Y:S04]  /*26390*/  STS.U16 [R60+UR5+0x5fc0], R61 ;  /* 0x005fc03d3c007988 */ /* 0x0041e80008000405 */
        /* <DEDUP_REMOVED lines=30> */
[----:B------:R-:W-:Y:S01]  /*26580*/  STS.U16 [R60+UR5+0x5f80], R4 ;  /* 0x005f80043c007988 */ /* 0x000fe20008000405 */
[----:B------:R-:W-:Y:S06]  /*26590*/  BAR.SYNC.DEFER_BLOCKING 0x0 ;  /* 0x0000000000007b1d */ /* 0x000fec0000010000 */
[----:B0-----:R-:W2:Y:S04]  /*265a0*/  LDL.LU R61, [R1+0x3340] ;  /* 0x00334000013d7983 */ /* 0x001ea80000300800 */
[----:B------:R-:W0:Y:S04]  /*265b0*/  LDSM.16.M88.4 R4, [R0+UR5+0x4000] ;  /* 0x004000050004783b */ /* 0x000e280008000200 */
[----:B------:R-:W1:Y:S04]  /*265c0*/  LDSM.16.M88.4 R12, [R0+UR5+0x4200] ;  /* 0x00420005000c783b */ /* 0x000e680008000200 */
[----:B------:R-:W3:Y:S04]  /*265d0*/  LDSM.16.M88.4 R8, [R0+UR5+0x4400] ;  /* 0x004400050008783b */ /* 0x000ee80008000200 */
[----:B------:R-:W-:Y:S04]  /*265e0*/  LDSM.16.M88.4 R44, [R0+UR5+0x4a00] ;  /* 0x004a0005002c783b */ /* 0x000fe80008000200 */
        /* <DEDUP_REMOVED lines=8> */
[----:B0-----:R-:W-:Y:S04]  /*26670*/  STL.64 [R1+0x40], R4 ;  /* 0x0000400401007387 */ /* 0x001fe80000100a00 */
[----:B------:R-:W-:Y:S04]  /*26680*/  STL.64 [R1+0x48], R6 ;  /* 0x0000480601007387 */ /* 0x000fe80000100a00 */
[----:B------:R-:W0:Y:S04]  /*26690*/  LDSM.16.M88.4 R4, [R0+UR5+0x4600] ;  /* 0x004600050004783b */ /* 0x000e280008000200 */
[----:B-1----:R-:W-:Y:S04]  /*266a0*/  STL.64 [R1+0x30], R12 ;  /* 0x0000300c01007387 */ /* 0x002fe80000100a00 */
[----:B------:R-:W-:Y:S04]  /*266b0*/  STL.64 [R1+0x38], R14 ;  /* 0x0000380e01007387 */ /* 0x000fe80000100a00 */
[----:B---3--:R-:W-:Y:S04]  /*266c0*/  STL.64 [R1+0x20], R8 ;  /* 0x0000200801007387 */ /* 0x008fe80000100a00 */
[----:B------:R-:W-:Y:S04]  /*266d0*/  STL.64 [R1+0x28], R10 ;  /* 0x0000280a01007387 */ /* 0x000fe80000100a00 */
[----:B------:R-:W1:Y:S04]  /*266e0*/  LDSM.16.M88.4 R8, [R0+UR5+0x4e00] ;  /* 0x004e00050008783b */ /* 0x000e680008000200 */
[----:B------:R-:W-:Y:S04]  /*266f0*/  LDSM.16.M88.4 R12, [R0+UR5+0x5e00] ;  /* 0x005e0005000c783b */ /* 0x000fe80008000200 */
[----:B0-----:R-:W-:Y:S04]  /*26700*/  STL.64 [R1+0x10], R4 ;  /* 0x0000100401007387 */ /* 0x001fe80000100a00 */
[----:B------:R-:W-:Y:S04]  /*26710*/  STL.64 [R1+0x18], R6 ;  /* 0x0000180601007387 */ /* 0x000fe80000100a00 */
[----:B------:R-:W-:Y:S04]  /*26720*/  STL.64 [R1+0x3308], R46 ;  /* 0x0033082e01007387 */ /* 0x000fe80000100a00 */
[----:B------:R-:W-:Y:S04]  /*26730*/  STL.64 [R1+0x3300], R44 ;  /* 0x0033002c01007387 */ /* 0x000fe80000100a00 */
[----:B------:R-:W-:Y:S04]  /*26740*/  STL [R1+0x2a0c], R42 ;  /* 0x002a0c2a01007387 */ /* 0x000fe80000100800 */
[----:B------:R-:W-:Y:S04]  /*26750*/  STL.64 [R1], R56 ;  /* 0x0000003801007387 */ /* 0x000fe80000100a00 */
[----:B------:R-:W-:Y:S04]  /*26760*/  STL.64 [R1+0x8], R58 ;  /* 0x0000083a01007387 */ /* 0x000fe80000100a00 */
[----:B------:R-:W-:Y:S04]  /*26770*/  STL.64 [R1+0x3310], R56 ;  /* 0x0033103801007387 */ /* 0x000fe80000100a00 */
[----:B------:R-:W-:Y:S04]  /*26780*/  STL [R1+0x2a08], R43 ;  /* 0x002a082b01007387 */ /* 0x000fe80000100800 */
[----:B------:R0:W-:Y:S04]  /*26790*/  STL.64 [R1+0x3318], R40 ;  /* 0x0033182801007387 */ /* 0x0001e80000100a00 */
[----:B------:R-:W3:Y:S04]  /*267a0*/  LDSM.16.M88.4 R4, [R0+UR5+0x5000] ;  /* 0x005000050004783b */ /* 0x000ee80008000200 */
[----:B0-----:R-:W4:Y:S04]  /*267b0*/  LDL.64 R40, [R1+0x20] ;  /* 0x0000200001287983 */ /* 0x001f280000100a00 */
[----:B--2---:R-:W0:Y:S04]  /*267c0*/  LDSM.16.MT88.4 R52, [R61+UR5+0x80] ;  /* 0x000080053d34783b */ /* 0x004e280008004200 */
[----:B------:R-:W2:Y:S04]  /*267d0*/  LDSM.16.MT88.4 R48, [R61+UR5] ;  /* 0x000000053d30783b */ /* 0x000ea80008004200 */
[----:B----4-:R4:W-:Y:S04]  /*267e0*/  STL.64 [R1+0x3328], R40 ;  /* 0x0033282801007387 */ /* 0x0109e80000100a00 */
[----:B----4-:R-:W4:Y:S04]  /*267f0*/  LDL.64 R40, [R1+0x30] ;  /* 0x0000300001287983 */ /* 0x010f280000100a00 */
[----:B----4-:R4:W-:Y:S04]  /*26800*/  STL.64 [R1+0x3338], R40 ;  /* 0x0033382801007387 */ /* 0x0109e80000100a00 */
[----:B----4-:R-:W2:Y:S04]  /*26810*/  LDL.LU.64 R40, [R1+0x1040] ;  /* 0x0010400001287983 */ /* 0x010ea80000300a00 */
[----:B------:R-:W2:Y:S04]  /*26820*/  LDL.LU.64 R42, [R1+0x1048] ;  /* 0x00104800012a7983 */ /* 0x000ea80000300a00 */
[----:B-1----:R-:W-:Y:S04]  /*26830*/  STL [R1+0x2a10], R10 ;  /* 0x002a100a01007387 */ /* 0x002fe80000100800 */
[----:B------:R-:W-:Y:S04]  /*26840*/  STL [R1+0x2a04], R11 ;  /* 0x002a040b01007387 */ /* 0x000fe80000100800 */
[----:B---3--:R-:W-:Y:S04]  /*26850*/  STL [R1+0x2a14], R6 ;  /* 0x002a140601007387 */ /* 0x008fe80000100800 */
[----:B------:R-:W-:Y:S04]  /*26860*/  STL [R1+0x2a00], R7 ;  /* 0x002a000701007387 */ /* 0x000fe80000100800 */
[----:B------:R-:W-:Y:S04]  /*26870*/  STL [R1+0x29ec], R38 ;  /* 0x0029ec2601007387 */ /* 0x000fe80000100800 */
[----:B------:R-:W-:Y:S04]  /*26880*/  STL [R1+0x29e8], R39 ;  /* 0x0029e82701007387 */ /* 0x000fe80000100800 */
[----:B------:R1:W-:Y:S04]  /*26890*/  STL.64 [R1+0x32f8], R36 ;  /* 0x0032f82401007387 */ /* 0x0003e80000100a00 */
[----:B-1----:R-:W3:Y:S04]  /*268a0*/  LDL.64 R36, [R1+0x10] ;  /* 0x0000100001247983 */ /* 0x002ee80000100a00 */
[----:B---3--:R-:W-:Y:S04]  /*268b0*/  STL.64 [R1+0x3320], R36 ;  /* 0x0033202401007387 */ /* 0x008fe80000100a00 */
[----:B------:R-:W-:Y:S04]  /*268c0*/  STL [R1+0x2ebc], R34 ;  /* 0x002ebc2201007387 */ /* 0x000fe80000100800 */
[----:B------:R-:W-:Y:S04]  /*268d0*/  STL [R1+0x2eb8], R35 ;  /* 0x002eb82301007387 */ /* 0x000fe80000100800 */
[----:B------:R1:W-:Y:S04]  /*268e0*/  STL.64 [R1+0x3330], R32 ;  /* 0x0033302001007387 */ /* 0x0003e80000100a00 */
        /* <DEDUP_REMOVED lines=8> */
[----:B-1----:R-:W3:Y:S04]  /*26970*/  LDL.LU.64 R32, [R1+0x6f0] ;  /* 0x0006f00001207983 */ /* 0x002ee80000300a00 */
[----:B------:R-:W3:Y:S04]  /*26980*/  LDL.LU.64 R34, [R1+0x6f8] ;  /* 0x0006f80001227983 */ /* 0x000ee80000300a00 */
[----:B------:R-:W4:Y:S04]  /*26990*/  LDL.LU.64 R36, [R1+0x6e0] ;  /* 0x0006e00001247983 */ /* 0x000f280000300a00 */
[----:B------:R-:W4:Y:S04]  /*269a0*/  LDL.LU.64 R38, [R1+0x6e8] ;  /* 0x0006e80001267983 */ /* 0x000f280000300a00 */
[----:B------:R-:W2:Y:S04]  /*269b0*/  LDL.LU.64 R56, [R1+0x6d0] ;  /* 0x0006d00001387983 */ /* 0x000ea80000300a00 */
[----:B------:R-:W2:Y:S04]  /*269c0*/  LDL.LU.64 R58, [R1+0x6d8] ;  /* 0x0006d800013a7983 */ /* 0x000ea80000300a00 */
[----:B------:R-:W2:Y:S04]  /*269d0*/  LDL.LU.64 R44, [R1+0x6c0] ;  /* 0x0006c000012c7983 */ /* 0x000ea80000300a00 */
[----:B------:R-:W2:Y:S04]  /*269e0*/  LDL.LU.64 R46, [R1+0x6c8] ;  /* 0x0006c800012e7983 */ /* 0x000ea80000300a00 */
[----:B------:R-:W-:Y:S04]  /*269f0*/  STL [R1+0x29c4], R14 ;  /* 0x0029c40e01007387 */ /* 0x000fe80000100800 */
[----:B------:R-:W-:Y:S04]  /*26a00*/  STL [R1+0x29a0], R15 ;  /* 0x0029a00f01007387 */ /* 0x000fe80000100800 */
[----:B0-----:R-:W-:Y:S04]  /*26a10*/  STL.64 [R1+0x32e8], R54 ;  /* 0x0032e83601007387 */ /* 0x001fe80000100a00 */
[----:B------:R0:W-:Y:S04]  /*26a20*/  STL.64 [R1+0x32e0], R52 ;  /* 0x0032e03401007387 */ /* 0x0001e80000100a00 */
[----:B0-----:R-:W2:Y:S02]  /*26a30*/  LDL.64 R52, [R1+0x40] ;  /* 0x0000400001347983 */ /* 0x001ea40000100a00 */
[----:B--2---:R-:W-:-:S15]  /*26a40*/  HMMA.16816.F32 R40, R48, R52, R40 ;  /* 0x000000343028723c */ /* 0x004fde0000001828 */
[----:B------:R-:W-:-:S04]  /*26a50*/  NOP ;  /* 0x0000000000007918 */ /* 0x000fc80000000000 */
[----:B------:R0:W-:Y:S04]  /*26a60*/  STL.64 [R1+0x1040], R40 ;  /* 0x0010402801007387 */ /* 0x0001e80000100a00 */
[----:B------:R-:W-:Y:S04]  /*26a70*/  STL.64 [R1+0x1048], R42 ;  /* 0x0010482a01007387 */ /* 0x000fe80000100a00 */
[----:B0-----:R-:W3:Y:S01]  /*26a80*/  LDL.LU.64 R40, [R1+0x3338] ;  /* 0x0033380001287983 */ /* 0x001ee20000300a00 */
[----:B------:R-:W-:Y:S02]  /*26a90*/  IMAD.MOV.U32 R11, RZ, RZ, R52 ;  /* 0x000000ffff0b7224 */ /* 0x000fe400078e0034 */
[----:B------:R-:W-:-:S02]  /*26aa0*/  IMAD.MOV.U32 R7, RZ, RZ, R53 ;  /* 0x000000ffff077224 */ /* 0x000fc400078e0035 */
[----:B------:R-:W2:Y:S04]  /*26ab0*/  LDL.LU.64 R52, [R1+0x6b0] ;  /* 0x0006b00001347983 */ /* 0x000ea80000300a00 */
[----:B------:R-:W2:Y:S01]  /*26ac0*/  LDL.LU.64 R54, [R1+0x6b8] ;  /* 0x0006b80001367983 */ /* 0x000ea20000300a00 */
[----:B---3--:R-:W-:Y:S01]  /*26ad0*/  HMMA.16816.F32 R32, R48, R40, R32 ;  /* 0x000000283020723c */ /* 0x008fe20000001820 */
[----:B------:R-:W-:Y:S02]  /*26ae0*/  IMAD.MOV.U32 R19, RZ, RZ, R40 ;  /* 0x000000ffff137224 */ /* 0x000fe400078e0028 */
[----:B------:R-:W-:-:S15]  /*26af0*/  IMAD.MOV.U32 R15, RZ, RZ, R41 ;  /* 0x000000ffff0f7224 */ /* 0x000fde00078e0029 */
[----:B------:R-:W-:Y:S01]  /*26b00*/  NOP ;  /* 0x0000000000007918 */ /* 0x000fe20000000000 */
[----:B------:R0:W-:Y:S04]  /*26b10*/  STL.64 [R1+0x6f0], R32 ;  /* 0x0006f02001007387 */ /* 0x0001e80000100a00 */
[----:B------:R-:W-:Y:S04]  /*26b20*/  STL.64 [R1+0x6f8], R34 ;  /* 0x0006f82201007387 */ /* 0x000fe80000100a00 */
[----:B0-----:R-:W3:Y:S04]  /*26b30*/  LDL.LU.64 R32, [R1+0x3330] ;  /* 0x0033300001207983 */ /* 0x001ee80000300a00 */
[----:B------:R-:W4:Y:S02]  /*26b40*/  LDL.LU.64 R40, [R1+0x3328] ;  /* 0x0033280001287983 */ /* 0x000f240000300a00 */
[----:B----4-:R-:W-:-:S15]  /*26b50*/  HMMA.16816.F32 R36, R48, R40, R36 ;  /* 0x000000283024723c */ /* 0x010fde0000001824 */
[----:B------:R-:W-:-:S04]  /*26b60*/  NOP ;  /* 0x0000000000007918 */ /* 0x000fc80000000000 */
[----:B------:R0:W-:Y:S04]  /*26b70*/  STL.64 [R1+0x6e0], R36 ;  /* 0x0006e02401007387 */ /* 0x0001e80000100a00 */
[----:B------:R-:W-:Y:S04]  /*26b80*/  STL.64 [R1+0x6e8], R38 ;  /* 0x0006e82601007387 */ /* 0x000fe80000100a00 */
[----:B0-----:R-:W4:Y:S01]  /*26b90*/  LDL.LU.64 R36, [R1+0x3320] ;  /* 0x0033200001247983 */ /* 0x001f220000300a00 */
[----:B------:R-:W-:Y:S02]  /*26ba0*/  IMAD.MOV.U32 R14, RZ, RZ, R40 ;  /* 0x000000ffff0e7224 */ /* 0x000fe400078e0028 */
[----:B------:R-:W-:-:S02]  /*26bb0*/  IMAD.MOV.U32 R3, RZ, RZ, R41 ;  /* 0x000000ffff037224 */ /* 0x000fc400078e0029 */
[----:B------:R-:W2:Y:S01]  /*26bc0*/  LDL.LU.64 R40, [R1+0x3318] ;  /* 0x0033180001287983 */ /* 0x000ea20000300a00 */
[----:B----4-:R-:W-:-:S15]  /*26bd0*/  HMMA.16816.F32 R56, R48, R36, R56 ;  /* 0x000000243038723c */ /* 0x010fde0000001838 */
[----:B------:R-:W-:-:S04]  /*26be0*/  NOP ;  /* 0x0000000000007918 */ /* 0x000fc80000000000 */
[----:B------:R0:W-:Y:S04]  /*26bf0*/  STL.64 [R1+0x6d0], R56 ;  /* 0x0006d03801007387 */ /* 0x0001e80000100a00 */
[----:B------:R-:W-:Y:S04]  /*26c00*/  STL.64 [R1+0x6d8], R58 ;  /* 0x0006d83a01007387 */ /* 0x000fe80000100a00 */
[----:B0-----:R-:W4:Y:S01]  /*26c10*/  LDL.LU.64 R56, [R1+0x3310] ;  /* 0x0033100001387983 */ /* 0x001f220000300a00 */
[----:B------:R-:W-:Y:S02]  /*26c20*/  IMAD.MOV.U32 R2, RZ, RZ, R36 ;  /* 0x000000ffff027224 */ /* 0x000fe400078e0024 */
[----:B------:R-:W-:-:S02]  /*26c30*/  IMAD.MOV.U32 R0, RZ, RZ, R37 ;  /* 0x000000ffff007224 */ /* 0x000fc400078e0025 */
[----:B------:R-:W2:Y:S04]  /*26c40*/  LDL.LU.64 R36, [R1+0xfd0] ;  /* 0x000fd00001247983 */ /* 0x000ea80000300a00 */
[----:B------:R-:W2:Y:S01]  /*26c50*/  LDL.LU.64 R38, [R1+0xfd8] ;  /* 0x000fd80001267983 */ /* 0x000ea20000300a00 */
[----:B----4-:R-:W-:-:S15]  /*26c60*/  HMMA.16816.F32 R44, R48, R56, R44 ;  /* 0x00000038302c723c */ /* 0x010fde000000182c */
[----:B------:R-:W-:-:S04]  /*26c70*/  NOP ;  /* 0x0000000000007918 */ /* 0x000fc80000000000 */
[----:B------:R-:W-:Y:S04]  /*26c80*/  STL.64 [R1+0x6c0], R44 ;  /* 0x0006c02c01007387 */ /* 0x000fe80000100a00 */
[----:B------:R0:W-:Y:S04]  /*26c90*/  STL.64 [R1+0x6c8], R46 ;  /* 0x0006c82e01007387 */ /* 0x0001e80000100a00 */
[----:B0-----:R-:W4:Y:S04]  /*26ca0*/  LDL.LU.64 R46, [R1+0x3308] ;  /* 0x00330800012e7983 */ /* 0x001f280000300a00 */
[----:B------:R-:W3:Y:S01]  /*26cb0*/  LDL.LU.64 R44, [R1+0x3300] ;  /* 0x00330000012c7983 */ /* 0x000ee20000300a00 */
[----:B------:R-:W-:-:S02]  /*26cc0*/  IMAD.MOV.U32 R22, RZ, RZ, R56 ;  /* 0x000000ffff167224 */ /* 0x000fc400078e0038 */
[----:B------:R-:W-:Y:S01]  /*26cd0*/  IMAD.MOV.U32 R18, RZ, RZ, R57 ;  /* 0x000000ffff127224 */ /* 0x000fe200078e0039 */
[C---:B--2---:R-:W-:Y:S08]  /*26ce0*/  HMMA.16816.F32 R36, R48.reuse, R40, R36 ;  /* 0x000000283024723c */ /* 0x044ff00000001824 */
[----:B---3--:R-:W-:Y:S01]  /*26cf0*/  HMMA.16816.F32 R56, R48, R44, R52 ;  /* 0x0000002c3038723c */ /* 0x008fe20000001834 */
[----:B------:R-:W2:Y:S04]  /*26d00*/  LDL.LU.64 R52, [R1+0xfa0] ;  /* 0x000fa00001347983 */ /* 0x000ea80000300a00 */
[----:B------:R-:W2:-:S14]  /*26d10*/  LDL.LU.64 R54, [R1+0xfa8] ;  /* 0x000fa80001367983 */ /* 0x000e9c0000300a00 */
[----:B------:R-:W-:Y:S04]  /*26d20*/  STL.64 [R1+0x6b0], R56 ;  /* 0x0006b03801007387 */ /* 0x000fe80000100a00 */
[----:B------:R-:W-:Y:S04]  /*26d30*/  STL.64 [R1+0x6b8], R58 ;  /* 0x0006b83a01007387 */ /* 0x000fe80000100a00 */
[----:B----4-:R-:W-:Y:S04]  /*26d40*/  STL.64 [R1+0x32a8], R46 ;  /* 0x0032a82e01007387 */ /* 0x010fe80000100a00 */
[----:B------:R0:W-:Y:S04]  /*26d50*/  STL.64 [R1+0x32a0], R44 ;  /* 0x0032a02c01007387 */ /* 0x0001e80000100a00 */
[----:B------:R-:W1:Y:S04]  /*26d60*/  LDSM.16.MT88.4 R56, [R61+UR5+0x100] ;  /* 0x000100053d38783b */ /* 0x000e680008004200 */
[----:B0-----:R-:W3:Y:S04]  /*26d70*/  LDL.LU.64 R44, [R1+0xfc0] ;  /* 0x000fc000012c7983 */ /* 0x001ee80000300a00 */
[----:B------:R-:W3:Y:S04]  /*26d80*/  LDL.LU.64 R46, [R1+0xfc8] ;  /* 0x000fc800012e7983 */ /* 0x000ee80000300a00 */
[----:B-1----:R-:W-:Y:S04]  /*26d90*/  STL.64 [R1+0x3270], R58 ;  /* 0x0032703a01007387 */ /* 0x002fe80000100a00 */
[----:B------:R0:W-:Y:S04]  /*26da0*/  STL.64 [R1+0x3268], R56 ;  /* 0x0032683801007387 */ /* 0x0001e80000100a00 */
[----:B0-----:R-:W4:Y:S04]  /*26db0*/  LDL.LU.64 R56, [R1+0xfb0] ;  /* 0x000fb00001387983 */ /* 0x001f280000300a00 */
[----:B------:R-:W4:Y:S04]  /*26dc0*/  LDL.LU.64 R58, [R1+0xfb8] ;  /* 0x000fb800013a7983 */ /* 0x000f280000300a00 */
[----:B------:R0:W-:Y:S04]  /*26dd0*/  STL.64 [R1+0xfd0], R36 ;  /* 0x000fd02401007387 */ /* 0x0001e80000100a00 */
[----:B------:R-:W-:Y:S04]  /*26de0*/  STL.64 [R1+0xfd8], R38 ;  /* 0x000fd82601007387 */ /* 0x000fe80000100a00 */
[----:B0-----:R-:W2:Y:S01]  /*26df0*/  LDL.LU.64 R36, [R1+0x32f8] ;  /* 0x0032f80001247983 */ /* 0x001ea20000300a00 */
[----:B---3--:R-:W-:-:S15]  /*26e00*/  HMMA.16816.F32 R44, R48, R8, R44 ;  /* 0x00000008302c723c */ /* 0x008fde000000182c */
[----:B------:R-:W-:-:S04]  /*26e10*/  NOP ;  /* 0x0000000000007918 */ /* 0x000fc80000000000 */
[----:B------:R-:W-:Y:S02]  /*26e20*/  IMAD.MOV.U32 R6, RZ, RZ, R44 ;  /* 0x000000ffff067224 */ /* 0x000fe400078e002c */
[----:B------:R-:W-:Y:S02]  /*26e30*/  IMAD.MOV.U32 R10, RZ, RZ, R45 ;  /* 0x000000ffff0a7224 */ /* 0x000fe400078e002d */
[----:B------:R-:W-:Y:S02]  /*26e40*/  IMAD.MOV.U32 R42, RZ, RZ, R46 ;  /* 0x000000ffff2a7224 */ /* 0x000fe400078e002e */
[----:B------:R-:W-:Y:S01]  /*26e50*/  IMAD.MOV.U32 R43, RZ, RZ, R47 ;  /* 0x000000ffff2b7224 */ /* 0x000fe200078e002f */
[----:B------:R-:W3:Y:S04]  /*26e60*/  LDL.LU.64 R44, [R1+0xf90] ;  /* 0x000f9000012c7983 */ /* 0x000ee80000300a00 */
[----:B------:R-:W3:Y:S04]  /*26e70*/  LDL.LU.64 R46, [R1+0xf98] ;  /* 0x000f9800012e7983 */ /* 0x000ee80000300a00 */
[----:B------:R-:W-:Y:S04]  /*26e80*/  STL [R1+0x2ec0], R6 ;  /* 0x002ec00601007387 */ /* 0x000fe80000100800 */
[----:B------:R-:W-:Y:S01]  /*26e90*/  STL [R1+0x2a20], R10 ;  /* 0x002a200a01007387 */ /* 0x000fe20000100800 */
[C---:B----4-:R-:W-:Y:S08]  /*26ea0*/  HMMA.16816.F32 R56, R48.reuse, R4, R56 ;  /* 0x000000043038723c */ /* 0x050ff00000001838 */
[----:B--2---:R-:W-:Y:S01]  /*26eb0*/  HMMA.16816.F32 R52, R48, R36, R52 ;  /* 0x000000243034723c */ /* 0x004fe20000001834 */
[----:B------:R-:W-:Y:S04]  /*26ec0*/  STL [R1+0x2a1c], R42 ;  /* 0x002a1c2a01007387 */ /* 0x000fe80000100800 */
[----:B------:R-:W-:Y:S06]  /*26ed0*/  STL [R1+0x2a18], R43 ;  /* 0x002a182b01007387 */ /* 0x000fec0000100800 */
[----:B------:R0:W-:Y:S04]  /*26ee0*/  STL.64 [R1+0xfb0], R56 ;  /* 0x000fb03801007387 */ /* 0x0001e80000100a00 */
[----:B------:R1:W-:Y:S04]  /*26ef0*/  STL.64 [R1+0xfb8], R58 ;  /* 0x000fb83a01007387 */ /* 0x0003e80000100a00 */
[----:B------:R2:W-:Y:S04]  /*26f00*/  STL [R1+0xfac], R55 ;  /* 0x000fac3701007387 */ /* 0x0005e80000100800 */
[----:B0-----:R-:W4:Y:S04]  /*26f10*/  LDL.LU.64 R56, [R1+0xf80] ;  /* 0x000f800001387983 */ /* 0x001f280000300a00 */
[----:B-1----:R-:W4:Y:S01]  /*26f20*/  LDL.LU.64 R58, [R1+0xf88] ;  /* 0x000f8800013a7983 */ /* 0x002f220000300a00 */
[----:B------:R-:W-:-:S02]  /*26f30*/  IMAD.MOV.U32 R42, RZ, RZ, R53 ;  /* 0x000000ffff2a7224 */ /* 0x000fc400078e0035 */
[----:B------:R-:W-:Y:S02]  /*26f40*/  IMAD.MOV.U32 R43, RZ, RZ, R54 ;  /* 0x000000ffff2b7224 */ /* 0x000fe400078e0036 */
[----:B------:R-:W-:-:S03]  /*26f50*/  IMAD.MOV.U32 R10, RZ, RZ, R52 ;  /* 0x000000ffff0a7224 */ /* 0x000fc600078e0034 */
[----:B------:R-:W-:Y:S04]  /*26f60*/  STL.64 [R1+0x32b8], R42 ;  /* 0x0032b82a01007387 */ /* 0x000fe80000100a00 */
[----:B------:R-:W-:Y:S01]  /*26f70*/  STL.64 [R1+0x32b0], R40 ;  /* 0x0032b02801007387 */ /* 0x000fe20000100a00 */
[----:B---3--:R-:W-:-:S15]  /*26f80*/  HMMA.16816.F32 R44, R48, R32, R44 ;  /* 0x00000020302c723c */ /* 0x008fde000000182c */
[----:B------:R-:W-:-:S04]  /*26f90*/  NOP ;  /* 0x0000000000007918 */ /* 0x000fc80000000000 */
[----:B------:R0:W-:Y:S04]  /*26fa0*/  STL.64 [R1+0xf98], R46 ;  /* 0x000f982e01007387 */ /* 0x0001e80000100a00 */
[----:B------:R-:W3:Y:S01]  /*26fb0*/  LDL.LU.64 R52, [R1+0xf70] ;  /* 0x000f700001347983 */ /* 0x000ee20000300a00 */
[----:B------:R-:W-:Y:S02]  /*26fc0*/  IMAD.MOV.U32 R30, RZ, RZ, R44 ;  /* 0x000000ffff1e7224 */ /* 0x000fe400078e002c */
[----:B------:R-:W-:Y:S01]  /*26fd0*/  IMAD.MOV.U32 R31, RZ, RZ, R45 ;  /* 0x000000ffff1f7224 */ /* 0x000fe200078e002d */
[----:B--2---:R-:W3:Y:S04]  /*26fe0*/  LDL.LU.64 R54, [R1+0xf78] ;  /* 0x000f780001367983 */ /* 0x004ee80000300a00 */
[----:B------:R-:W2:Y:S04]  /*26ff0*/  LDL.LU.64 R44, [R1+0xf60] ;  /* 0x000f6000012c7983 */ /* 0x000ea80000300a00 */
[----:B0-----:R-:W2:Y:S01]  /*27000*/  LDL.LU.64 R46, [R1+0xf68] ;  /* 0x000f6800012e7983 */ /* 0x001ea20000300a00 */
[----:B------:R-:W-:-:S02]  /*27010*/  IMAD.MOV.U32 R40, RZ, RZ, R19 ;  /* 0x000000ffff287224 */ /* 0x000fc400078e0013 */
[----:B------:R-:W-:-:S05]  /*27020*/  IMAD.MOV.U32 R41, RZ, RZ, R15 ;  /* 0x000000ffff297224 */ /* 0x000fca00078e000f */
[----:B------:R4:W-:Y:S02]  /*27030*/  STL.64 [R1+0x32f0], R40 ;  /* 0x0032f02801007387 */ /* 0x0009e40000100a00 */
[----:B----4-:R-:W-:Y:S02]  /*27040*/  HMMA.16816.F32 R40, R48, R28, R56 ;  /* 0x0000001c3028723c */ /* 0x010fe40000001838 */
[----:B------:R0:W-:Y:S04]  /*27050*/  STL.64 [R1+0x3298], R32 ;  /* 0x0032982001007387 */ /* 0x0001e80000100a00 */
[----:B------:R-:W-:Y:S04]  /*27060*/  STL [R1+0x29f4], R30 ;  /* 0x0029f41e01007387 */ /* 0x000fe80000100800 */
[----:B------:R-:W-:Y:S01]  /*27070*/  STL [R1+0x29f0], R31 ;  /* 0x0029f01f01007387 */ /* 0x000fe20000100800 */
[----:B0-----:R-:W-:-:S02]  /*27080*/  IMAD.MOV.U32 R33, RZ, RZ, R7 ;  /* 0x000000ffff217224 */ /* 0x001fc400078e0007 */
[----:B------:R-:W-:-:S06]  /*27090*/  IMAD.MOV.U32 R32, RZ, RZ, R11 ;  /* 0x000000ffff207224 */ /* 0x000fcc00078e000b */
[----:B------:R-:W-:Y:S02]  /*270a0*/  IMAD.MOV.U32 R7, RZ, RZ, R41 ;  /* 0x000000ffff077224 */ /* 0x000fe400078e0029 */
[----:B------:R-:W-:Y:S01]  /*270b0*/  IMAD.MOV.U32 R11, RZ, RZ, R40 ;  /* 0x000000ffff0b7224 */ /* 0x000fe200078e0028 */
[----:B------:R0:W-:Y:S04]  /*270c0*/  STL.64 [R1+0xf88], R42 ;  /* 0x000f882a01007387 */ /* 0x0001e80000100a00 */
[----:B------:R-:W4:Y:S04]  /*270d0*/  LDL.LU.64 R40, [R1+0xf50] ;  /* 0x000f500001287983 */ /* 0x000f280000300a00 */
[----:B0-----:R-:W4:Y:S04]  /*270e0*/  LDL.LU.64 R42, [R1+0xf58] ;  /* 0x000f5800012a7983 */ /* 0x001f280000300a00 */
[----:B------:R-:W-:Y:S04]  /*270f0*/  STL [R1+0x32d8], R7 ;  /* 0x0032d80701007387 */ /* 0x000fe80000100800 */
[----:B------:R-:W-:Y:S04]  /*27100*/  STL.64 [R1+0x32d0], R4 ;  /* 0x0032d00401007387 */ /* 0x000fe80000100a00 */
[----:B------:R-:W-:Y:S04]  /*27110*/  STL.64 [R1+0x32c8], R10 ;  /* 0x0032c80a01007387 */ /* 0x000fe80000100a00 */
[----:B------:R3:W-:Y:S02]  /*27120*/  STL.64 [R1+0x32c0], R8 ;  /* 0x0032c00801007387 */ /* 0x0007e40000100a00 */
[C---:B---3--:R-:W-:Y:S08]  /*27130*/  HMMA.16816.F32 R8, R48.reuse, R24, R52 ;  /* 0x000000183008723c */ /* 0x048ff00000001834 */
[----:B--2---:R-:W-:Y:S11]  /*27140*/  HMMA.16816.F32 R4, R48, R20, R44 ;  /* 0x000000143004723c */ /* 0x004ff6000000182c */
[----:B------:R-:W-:Y:S04]  /*27150*/  STL.64 [R1+0xf70], R8 ;  /* 0x000f700801007387 */ /* 0x000fe80000100a00 */
[----:B------:R-:W-:Y:S04]  /*27160*/  STL.64 [R1+0xf78], R10 ;  /* 0x000f780a01007387 */ /* 0x000fe80000100a00 */
[----:B------:R0:W-:Y:S04]  /*27170*/  STL.64 [R1+0xf68], R6 ;  /* 0x000f680601007387 */ /* 0x0001e80000100a00 */
[----:B------:R-:W2:Y:S04]  /*27180*/  LDL.LU.64 R52, [R1+0x6a0] ;  /* 0x0006a00001347983 */ /* 0x000ea80000300a00 */
[----:B------:R-:W2:Y:S01]  /*27190*/  LDL.LU.64 R54, [R1+0x6a8] ;  /* 0x0006a80001367983 */ /* 0x000ea20000300a00 */
[----:B------:R-:W-:-:S02]  /*271a0*/  IMAD.MOV.U32 R15, RZ, RZ, R5 ;  /* 0x000000ffff0f7224 */ /* 0x000fc400078e0005 */
[----:B------:R-:W-:Y:S02]  /*271b0*/  IMAD.MOV.U32 R19, RZ, RZ, R4 ;  /* 0x000000ffff137224 */ /* 0x000fe400078e0004 */
[----:B------:R-:W3:Y:S04]  /*271c0*/  LDL.LU.64 R4, [R1+0x570] ;  /* 0x0005700001047983 */ /* 0x000ee80000300a00 */
[----:B0-----:R-:W3:Y:S04]  /*271d0*/  LDL.LU.64 R6, [R1+0x578] ;  /* 0x0005780001067983 */ /* 0x001ee80000300a00 */
[----:B------:R-:W-:Y:S04]  /*271e0*/  STL [R1+0x29d4], R15 ;  /* 0x0029d40f01007387 */ /* 0x000fe80000100800 */
[----:B------:R-:W-:Y:S01]  /*271f0*/  STL [R1+0x29d0], R19 ;  /* 0x0029d01301007387 */ /* 0x000fe20000100800 */
[----:B----4-:R-:W-:-:S15]  /*27200*/  HMMA.16816.F32 R40, R48, R16, R40 ;  /* 0x000000103028723c */ /* 0x010fde0000001828 */
[----:B------:R-:W-:-:S04]  /*27210*/  NOP ;  /* 0x0000000000007918 */ /* 0x000fc80000000000 */
[----:B------:R-:W-:Y:S01]  /*27220*/  IMAD.MOV.U32 R31, RZ, RZ, R40 ;  /* 0x000000ffff1f7224 */ /* 0x000fe200078e0028 */
[----:B------:R0:W-:Y:S04]  /*27230*/  STL [R1+0xf54], R41 ;  /* 0x000f542901007387 */ /* 0x0001e80000100800 */
[----:B0-----:R-:W3:Y:S01]  /*27240*/  LDL.LU.64 R40, [R1+0x32f0] ;  /* 0x0032f00001287983 */ /* 0x001ee20000300a00 */
[----:B--2---:R-:W-:Y:S03]  /*27250*/  HMMA.16816.F32 R48, R48, R12, R52 ;  /* 0x0000000c3030723c */ /* 0x004fe60000001834 */
[----:B------:R-:W3:Y:S04]  /*27260*/  LDL.LU.64 R54, [R1+0x32e8] ;  /* 0x0032e80001367983 */ /* 0x000ee80000300a00 */
[----:B------:R-:W3:-:S12]  /*27270*/  LDL.LU.64 R52, [R1+0x32e0] ;  /* 0x0032e00001347983 */ /* 0x000ed80000300a00 */
[----:B------:R0:W-:Y:S04]  /*27280*/  STL.64 [R1+0x6a0], R48 ;  /* 0x0006a03001007387 */ /* 0x0001e80000100a00 */
[----:B------:R1:W-:Y:S01]  /*27290*/  STL [R1+0x6a8], R50 ;  /* 0x0006a83201007387 */ /* 0x0003e20000100800 */
[----:B------:R-:W-:-:S03]  /*272a0*/  IMAD.MOV.U32 R30, RZ, RZ, R51 ;  /* 0x000000ffff1e7224 */ /* 0x000fc600078e0033 */
[----:B0-----:R-:W2:Y:S04]  /*272b0*/  LDL.LU.64 R48, [R1+0x1000] ;  /* 0x0010000001307983 */ /* 0x001ea80000300a00 */
[----:B-1----:R-:W2:Y:S04]  /*272c0*/  LDL.LU.64 R50, [R1+0x1008] ;  /* 0x0010080001327983 */ /* 0x002ea80000300a00 */
[----:B------:R-:W-:Y:S04]  /*272d0*/  STL.64 [R1+0x3290], R30 ;  /* 0x0032901e01007387 */ /* 0x000fe80000100a00 */
[----:B------:R2:W-:Y:S01]  /*272e0*/  STL.64 [R1+0x3288], R28 ;  /* 0x0032881c01007387 */ /* 0x0005e20000100a00 */
[----:B------:R-:W-:-:S02]  /*272f0*/  IMAD.MOV.U32 R38, RZ, RZ, R42 ;  /* 0x000000ffff267224 */ /* 0x000fc400078e002a */
[----:B------:R-:W-:Y:S01]  /*27300*/  IMAD.MOV.U32 R39, RZ, RZ, R43 ;  /* 0x000000ffff277224 */ /* 0x000fe200078e002b */
[C---:B---3--:R-:W-:Y:S08]  /*27310*/  HMMA.16816.F32 R4, R52.reuse, R40, R4 ;  /* 0x000000283404723c */ /* 0x048ff00000001804 */
[----:B--2---:R-:W-:Y:S11]  /*27320*/  HMMA.16816.F32 R28, R52, R32, R48 ;  /* 0x00000020341c723c */ /* 0x004ff60000001830 */
[----:B------:R-:W-:-:S02]  /*27330*/  IMAD.MOV.U32 R15, RZ, RZ, R4 ;  /* 0x000000ffff0f7224 */ /* 0x000fc400078e0004 */
[----:B------:R-:W-:Y:S02]  /*27340*/  IMAD.MOV.U32 R19, RZ, RZ, R5 ;  /* 0x000000ffff137224 */ /* 0x000fe400078e0005 */
[----:B------:R-:W-:Y:S02]  /*27350*/  IMAD.MOV.U32 R26, RZ, RZ, R6 ;  /* 0x000000ffff1a7224 */ /* 0x000fe400078e0006 */
[----:B------:R-:W-:Y:S02]  /*27360*/  IMAD.MOV.U32 R27, RZ, RZ, R7 ;  /* 0x000000ffff1b7224 */ /* 0x000fe400078e0007 */
[----:B------:R0:W-:Y:S04]  /*27370*/  STL.64 [R1+0x1000], R28 ;  /* 0x0010001c01007387 */ /* 0x0001e80000100a00 */
[----:B------:R1:W-:Y:S04]  /*27380*/  STL.64 [R1+0x1008], R30 ;  /* 0x0010081e01007387 */ /* 0x0003e80000100a00 */
[----:B------:R-:W2:Y:S04]  /*27390*/  LDL.LU.64 R4, [R1+0x560] ;  /* 0x0005600001047983 */ /* 0x000ea80000300a00 */
[----:B------:R-:W2:Y:S04]  /*273a0*/  LDL.LU.64 R6, [R1+0x568] ;  /* 0x0005680001067983 */ /* 0x000ea80000300a00 */
[----:B------:R-:W3:Y:S04]  /*273b0*/  LDL.LU.64 R40, [R1+0x550] ;  /* 0x0005500001287983 */ /* 0x000ee80000300a00 */
[----:B------:R-:W3:Y:S01]  /*273c0*/  LDL.LU.64 R42, [R1+0x558] ;  /* 0x00055800012a7983 */ /* 0x000ee20000300a00 */
[----:B------:R-:W-:-:S02]  /*273d0*/  IMAD.MOV.U32 R8, RZ, RZ, R14 ;  /* 0x000000ffff087224 */ /* 0x000fc400078e000e */
[----:B------:R-:W-:Y:S02]  /*273e0*/  IMAD.MOV.U32 R9, RZ, RZ, R3 ;  /* 0x000000ffff097224 */ /* 0x000fe400078e0003 */
[----:B------:R-:W-:Y:S02]  /*273f0*/  IMAD.MOV.U32 R44, RZ, RZ, R2 ;  /* 0x000000ffff2c7224 */ /* 0x000fe400078e0002 */
[----:B------:R-:W-:Y:S01]  /*27400*/  IMAD.MOV.U32 R45, RZ, RZ, R0 ;  /* 0x000000ffff2d7224 */ /* 0x000fe200078e0000 */
[----:B------:R-:W4:Y:S04]  /*27410*/  LDL.LU.64 R48, [R1+0x530] ;  /* 0x0005300001307983 */ /* 0x000f280000300a00 */
[----:B------:R-:W4:Y:S04]  /*27420*/  LDL.LU.64 R50, [R1+0x538] ;  /* 0x0005380001327983 */ /* 0x000f280000300a00 */
[----:B------:R-:W4:Y:S04]  /*27430*/  LDL.LU.64 R32, [R1+0xd90] ;  /* 0x000d900001207983 */ /* 0x000f280000300a00 */
[----:B------:R-:W4:Y:S04]  /*27440*/  LDL.LU.64 R34, [R1+0xd98] ;  /* 0x000d980001227983 */ /* 0x000f280000300a00 */
[----:B0-----:R-:W4:Y:S04]  /*27450*/  LDL.LU.64 R28, [R1+0xd80] ;  /* 0x000d8000011c7983 */ /* 0x001f280000300a00 */
[----:B-1----:R-:W4:Y:S04]  /*27460*/  LDL.LU.64 R30, [R1+0xd88] ;  /* 0x000d8800011e7983 */ /* 0x002f280000300a00 */
[----:B------:R-:W-:Y:S04]  /*27470*/  STL.64 [R1+0x3280], R26 ;  /* 0x0032801a01007387 */ /* 0x000fe80000100a00 */
[----:B------:R0:W-:Y:S01]  /*27480*/  STL.64 [R1+0x3278], R24 ;  /* 0x0032781801007387 */ /* 0x0001e20000100a00 */
[----:B------:R-:W-:-:S02]  /*27490*/  IMAD.MOV.U32 R56, RZ, RZ, R22 ;  /* 0x000000ffff387224 */ /* 0x000fc400078e0016 */
[----:B------:R-:W-:Y:S01]  /*274a0*/  IMAD.MOV.U32 R57, RZ, RZ, R18 ;  /* 0x000000ffff397224 */ /* 0x000fe200078e0012 */
[----:B0-----:R-:W4:Y:S04]  /*274b0*/  LDL.LU.64 R24, [R1+0x540] ;  /* 0x0005400001187983 */ /* 0x001f280000300a00 */
[----:B------:R-:W4:Y:S01]  /*274c0*/  LDL.LU.64 R26, [R1+0x548] ;  /* 0x00054800011a7983 */ /* 0x000f220000300a00 */
[C---:B--2---:R-:W-:Y:S08]  /*274d0*/  HMMA.16816.F32 R8, R52.reuse, R8, R4 ;  /* 0x000000083408723c */ /* 0x044ff00000001804 */
[----:B---3--:R-:W-:Y:S01]  /*274e0*/  HMMA.16816.F32 R44, R52, R44, R40 ;  /* 0x0000002c342c723c */ /* 0x008fe20000001828 */
[----:B------:R-:W2:Y:S04]  /*274f0*/  LDL.LU R7, [R1+0x32d8] ;  /* 0x0032d80001077983 */ /* 0x000ea80000300800 */
[----:B------:R-:W3:Y:S06]  /*27500*/  LDL.LU.64 R4, [R1+0x32d0] ;  /* 0x0032d00001047983 */ /* 0x000eec0000300a00 */
[----:B------:R-:W-:-:S02]  /*27510*/  IMAD.MOV.U32 R22, RZ, RZ, R10 ;  /* 0x000000ffff167224 */ /* 0x000fc400078e000a */
[----:B------:R-:W-:Y:S02]  /*27520*/  IMAD.MOV.U32 R23, RZ, RZ, R11 ;  /* 0x000000ffff177224 */ /* 0x000fe400078e000b */
[----:B------:R-:W-:Y:S02]  /*27530*/  IMAD.MOV.U32 R14, RZ, RZ, R8 ;  /* 0x000000ffff0e7224 */ /* 0x000fe400078e0008 */
[----:B------:R-:W-:Y:S01]  /*27540*/  IMAD.MOV.U32 R18, RZ, RZ, R9 ;  /* 0x000000ffff127224 */ /* 0x000fe200078e0009 */
[----:B------:R-:W2:Y:S04]  /*27550*/  LDL.LU.64 R10, [R1+0x32c8] ;  /* 0x0032c800010a7983 */ /* 0x000ea80000300a00 */
[----:B------:R-:W2:Y:S04]  /*27560*/  LDL.LU.64 R8, [R1+0x32c0] ;  /* 0x0032c00001087983 */ /* 0x000ea80000300a00 */
[----:B------:R-:W2:Y:S04]  /*27570*/  LDL.LU.64 R42, [R1+0x32b8] ;  /* 0x0032b800012a7983 */ /* 0x000ea80000300a00 */
[----:B------:R-:W2:Y:S04]  /*27580*/  LDL.LU.64 R40, [R1+0x32b0] ;  /* 0x0032b00001287983 */ /* 0x000ea80000300a00 */
[----:B------:R-:W-:Y:S04]  /*27590*/  STL.64 [R1+0x550], R44 ;  /* 0x0005502c01007387 */ /* 0x000fe80000100a00 */
[----:B------:R0:W-:Y:S04]  /*275a0*/  STL.64 [R1+0x558], R46 ;  /* 0x0005582e01007387 */ /* 0x0001e80000100a00 */
[----:B0-----:R-:W2:Y:S04]  /*275b0*/  LDL.LU.64 R46, [R1+0x32a8] ;  /* 0x0032a800012e7983 */ /* 0x001ea80000300a00 */
[----:B------:R-:W2:Y:S01]  /*275c0*/  LDL.LU.64 R44, [R1+0x32a0] ;  /* 0x0032a000012c7983 */ /* 0x000ea20000300a00 */
[C---:B----4-:R-:W-:Y:S08]  /*275d0*/  HMMA.16816.F32 R56, R52.reuse, R56, R24 ;  /* 0x000000383438723c */ /* 0x050ff00000001818 */
[C---:B--2---:R-:W-:Y:S01]  /*275e0*/  HMMA.16816.F32 R24, R52.reuse, R44, R48 ;  /* 0x0000002c3418723c */ /* 0x044fe20000001830 */
[----:B------:R-:W0:Y:S04]  /*275f0*/  LDSM.16.MT88.4 R48, [R61+UR5+0x180] ;  /* 0x000180053d30783b */ /* 0x000e280008004200 */
[----:B------:R-:W-:Y:S06]  /*27600*/  STL.64 [R1+0x3230], R46 ;  /* 0x0032302e01007387 */ /* 0x000fec0000100a00 */
[----:B------:R-:W-:Y:S04]  /*27610*/  STL.64 [R1+0x540], R56 ;  /* 0x0005403801007387 */ /* 0x000fe80000100a00 */
[----:B------:R-:W-:Y:S04]  /*27620*/  STL.64 [R1+0x548], R58 ;  /* 0x0005483a01007387 */ /* 0x000fe80000100a00 */
[----:B------:R-:W-:Y:S04]  /*27630*/  STL.64 [R1+0x3228], R44 ;  /* 0x0032282c01007387 */ /* 0x000fe80000100a00 */
[----:B------:R-:W-:Y:S04]  /*27640*/  STL.64 [R1+0x530], R24 ;  /* 0x0005301801007387 */ /* 0x000fe80000100a00 */
[----:B------:R1:W-:Y:S02]  /*27650*/  STL.64 [R1+0x538], R26 ;  /* 0x0005381a01007387 */ /* 0x0003e40000100a00 */
[C---:B-1----:R-:W-:Y:S02]  /*27660*/  HMMA.16816.F32 R24, R52.reuse, R40, R32 ;  /* 0x000000283418723c */ /* 0x042fe40000001820 */
[----:B0-----:R-:W-:Y:S04]  /*27670*/  STL.64 [R1+0x31e0], R50 ;  /* 0x0031e03201007387 */ /* 0x001fe80000100a00 */
[----:B------:R-:W-:Y:S04]  /*27680*/  STL.64 [R1+0x31d8], R48 ;  /* 0x0031d83001007387 */ /* 0x000fe80000100a00 */
[----:B------:R-:W-:Y:S04]  /*27690*/  STL.64 [R1+0x3240], R42 ;  /* 0x0032402a01007387 */ /* 0x000fe80000100a00 */
[----:B------:R-:W-:Y:S05]  /*276a0*/  STL.64 [R1+0x3238], R40 ;  /* 0x0032382801007387 */ /* 0x000fea0000100a00 */
[----:B------:R-:W-:Y:S04]  /*276b0*/  STL.64 [R1+0xd90], R24 ;  /* 0x000d901801007387 */ /* 0x000fe80000100a00 */
[----:B------:R0:W-:Y:S04]  /*276c0*/  STL.64 [R1+0xd98], R26 ;  /* 0x000d981a01007387 */ /* 0x0001e80000100a00 */
[----:B------:R-:W3:Y:S04]  /*276d0*/  LDL.LU.64 R44, [R1+0xd70] ;  /* 0x000d7000012c7983 */ /* 0x000ee80000300a00 */
[----:B------:R-:W3:Y:S01]  /*276e0*/  LDL.LU.64 R46, [R1+0xd78] ;  /* 0x000d7800012e7983 */ /* 0x000ee20000300a00 */
[----:B0-----:R-:W-:-:S15]  /*276f0*/  HMMA.16816.F32 R24, R52, R8, R28 ;  /* 0x000000083418723c */ /* 0x001fde000000181c */
[----:B------:R-:W-:-:S04]  /*27700*/  NOP ;  /* 0x0000000000007918 */ /* 0x000fc80000000000 */
[----:B------:R0:W-:Y:S04]  /*27710*/  STL.64 [R1+0xd80], R24 ;  /* 0x000d801801007387 */ /* 0x0001e80000100a00 */
[----:B------:R1:W-:Y:S04]  /*27720*/  STL.64 [R1+0xd88], R26 ;  /* 0x000d881a01007387 */ /* 0x0003e80000100a00 */
[----:B------:R-:W2:Y:S04]  /*27730*/  LDL.LU.64 R32, [R1+0xd60] ;  /* 0x000d600001207983 */ /* 0x000ea80000300a00 */
[----:B------:R-:W2:Y:S04]  /*27740*/  LDL.LU.64 R34, [R1+0xd68] ;  /* 0x000d680001227983 */ /* 0x000ea80000300a00 */
[----:B------:R-:W4:Y:S04]  /*27750*/  LDL.LU.64 R28, [R1+0xd50] ;  /* 0x000d5000011c7983 */ /* 0x000f280000300a00 */
[----:B------:R-:W4:Y:S04]  /*27760*/  LDL.LU.64 R30, [R1+0xd58] ;  /* 0x000d5800011e7983 */ /* 0x000f280000300a00 */
[----:B0-----:R-:W2:Y:S04]  /*27770*/  LDL.LU.64 R24, [R1+0xd40] ;  /* 0x000d400001187983 */ /* 0x001ea80000300a00 */
[----:B-1----:R-:W2:Y:S04]  /*27780*/  LDL.LU.64 R26, [R1+0xd48] ;  /* 0x000d4800011a7983 */ /* 0x002ea80000300a00 */
[----:B------:R-:W2:Y:S04]  /*27790*/  LDL.LU.64 R56, [R1+0xd30] ;  /* 0x000d300001387983 */ /* 0x000ea80000300a00 */
[----:B------:R-:W2:Y:S04]  /*277a0*/  LDL.LU.64 R58, [R1+0xd38] ;  /* 0x000d3800013a7983 */ /* 0x000ea80000300a00 */
[----:B------:R-:W-:Y:S04]  /*277b0*/  STL.64 [R1+0x3250], R10 ;  /* 0x0032500a01007387 */ /* 0x000fe80000100a00 */
[----:B------:R0:W-:Y:S04]  /*277c0*/  STL.64 [R1+0x3248], R8 ;  /* 0x0032480801007387 */ /* 0x0001e80000100a00 */
[----:B0-----:R-:W2:Y:S04]  /*277d0*/  LDL.64 R8, [R1+0x30] ;  /* 0x0000300001087983 */ /* 0x001ea80000100a00 */
[----:B--2---:R0:W-:Y:S04]  /*277e0*/  STL.64 [R1+0x3260], R8 ;  /* 0x0032600801007387 */ /* 0x0041e80000100a00 */
[----:B------:R-:W2:Y:S01]  /*277f0*/  LDL.64 R40, [R1+0x20] ;  /* 0x0000200001287983 */ /* 0x000ea20000100a00 */
[C---:B---3--:R-:W-:Y:S08]  /*27800*/  HMMA.16816.F32 R48, R52.reuse, R4, R44 ;  /* 0x000000043430723c */ /* 0x048ff0000000182c */
[C---:B------:R-:W-:Y:S01]  /*27810*/  HMMA.16816.F32 R32, R52.reuse, R36, R32 ;  /* 0x000000243420723c */ /* 0x040fe20000001820 */
[----:B0-----:R-:W3:Y:S04]  /*27820*/  LDL.64 R8, [R1+0x40] ;  /* 0x0000400001087983 */ /* 0x001ee80000100a00 */
[----:B--2---:R0:W-:Y:S04]  /*27830*/  STL.64 [R1+0x3258], R40 ;  /* 0x0032582801007387 */ /* 0x0041e80000100a00 */
[----:B0-----:R-:W2:Y:S04]  /*27840*/  LDL.LU.64 R40, [R1+0xd10] ;  /* 0x000d100001287983 */ /* 0x001ea80000300a00 */
[----:B------:R-:W2:Y:S04]  /*27850*/  LDL.LU.64 R42, [R1+0xd18] ;  /* 0x000d1800012a7983 */ /* 0x000ea80000300a00 */
[----:B------:R-:W2:Y:S04]  /*27860*/  LDL.LU.64 R44, [R1+0x520] ;  /* 0x00052000012c7983 */ /* 0x000ea80000300a00 */
[----:B------:R-:W2:Y:S04]  /*27870*/  LDL.LU.64 R46, [R1+0x528] ;  /* 0x00052800012e7983 */ /* 0x000ea80000300a00 */
[----:B------:R0:W-:Y:S04]  /*27880*/  STL.64 [R1+0xd70], R48 ;  /* 0x000d703001007387 */ /* 0x0001e80000100a00 */
[----:B------:R-:W-:Y:S04]  /*27890*/  STL.64 [R1+0xd78], R50 ;  /* 0x000d783201007387 */ /* 0x000fe80000100a00 */
[----:B0-----:R-:W2:Y:S04]  /*278a0*/  LDL.64 R48, [R1] ;  /* 0x0000000001307983 */ /* 0x001ea80000100a00 */
[----:B------:R0:W-:Y:S04]  /*278b0*/  STL.64 [R1+0xd60], R32 ;  /* 0x000d602001007387 */ /* 0x0001e80000100a00 */
[----:B------:R-:W-:Y:S04]  /*278c0*/  STL.64 [R1+0xd68], R34 ;  /* 0x000d682201007387 */ /* 0x000fe80000100a00 */
[----:B0-----:R-:W4:Y:S02]  /*278d0*/  LDL.LU.64 R32, [R1+0x3298] ;  /* 0x0032980001207983 */ /* 0x001f240000300a00 */
[----:B----4-:R-:W-:-:S15]  /*278e0*/  HMMA.16816.F32 R28, R52, R32, R28 ;  /* 0x00000020341c723c */ /* 0x010fde000000181c */
[----:B------:R-:W-:-:S04]  /*278f0*/  NOP ;  /* 0x0000000000007918 */ /* 0x000fc80000000000 */
[----:B------:R-:W-:Y:S04]  /*27900*/  STL.64 [R1+0xd50], R28 ;  /* 0x000d501c01007387 */ /* 0x000fe80000100a00 */
[----:B------:R0:W-:Y:S04]  /*27910*/  STL.64 [R1+0xd58], R30 ;  /* 0x000d581e01007387 */ /* 0x0001e80000100a00 */
[----:B0-----:R-:W4:Y:S04]  /*27920*/  LDL.LU.64 R30, [R1+0x3290] ;  /* 0x00329000011e7983 */ /* 0x001f280000300a00 */
[----:B------:R-:W2:Y:S02]  /*27930*/  LDL.LU.64 R28, [R1+0x3288] ;  /* 0x00328800011c7983 */ /* 0x000ea40000300a00 */
[----:B--2---:R-:W-:-:S15]  /*27940*/  HMMA.16816.F32 R24, R52, R28, R24 ;  /* 0x0000001c3418723c */ /* 0x004fde0000001818 */
[----:B------:R-:W-:-:S04]  /*27950*/  NOP ;  /* 0x0000000000007918 */ /* 0x000fc80000000000 */
[----:B------:R-:W-:Y:S04]  /*27960*/  STL.64 [R1+0xd40], R24 ;  /* 0x000d401801007387 */ /* 0x000fe80000100a00 */
[----:B------:R0:W-:Y:S04]  /*27970*/  STL.64 [R1+0xd48], R26 ;  /* 0x000d481a01007387 */ /* 0x0001e80000100a00 */
[----:B0-----:R-:W2:Y:S04]  /*27980*/  LDL.LU.64 R26, [R1+0x3280] ;  /* 0x00328000011a7983 */ /* 0x001ea80000300a00 */
[----:B------:R-:W2:Y:S04]  /*27990*/  LDL.LU.64 R24, [R1+0x3278] ;  /* 0x0032780001187983 */ /* 0x000ea80000300a00 */
[----:B----4-:R-:W-:Y:S04]  /*279a0*/  STL.64 [R1+0x3220], R30 ;  /* 0x0032201e01007387 */ /* 0x010fe80000100a00 */
[----:B------:R0:W-:Y:S04]  /*279b0*/  STL.64 [R1+0x3218], R28 ;  /* 0x0032181c01007387 */ /* 0x0001e80000100a00 */
[----:B0-----:R-:W4:Y:S04]  /*279c0*/  LDL.LU.64 R28, [R1+0xd20] ;  /* 0x000d2000011c7983 */ /* 0x001f280000300a00 */
[----:B------:R-:W4:Y:S01]  /*279d0*/  LDL.LU.64 R30, [R1+0xd28] ;  /* 0x000d2800011e7983 */ /* 0x000f220000300a00 */
[C---:B--2---:R-:W-:Y:S08]  /*279e0*/  HMMA.16816.F32 R56, R52.reuse, R24, R56 ;  /* 0x000000183438723c */ /* 0x044ff00000001838 */
[C---:B----4-:R-:W-:Y:S11]  /*279f0*/  HMMA.16816.F32 R28, R52.reuse, R20, R28 ;  /* 0x00000014341c723c */ /* 0x050ff6000000181c */
[----:B------:R-:W-:Y:S04]  /*27a00*/  STL.64 [R1+0xd30], R56 ;  /* 0x000d303801007387 */ /* 0x000fe80000100a00 */
[----:B------:R0:W-:Y:S04]  /*27a10*/  STL.64 [R1+0xd38], R58 ;  /* 0x000d383a01007387 */ /* 0x0001e80000100a00 */
[----:B0-----:R-:W2:Y:S04]  /*27a20*/  LDL.LU.64 R58, [R1+0x3270] ;  /* 0x00327000013a7983 */ /* 0x001ea80000300a00 */
[----:B------:R-:W2:Y:S04]  /*27a30*/  LDL.LU.64 R56, [R1+0x3268] ;  /* 0x0032680001387983 */ /* 0x000ea80000300a00 */
[----:B------:R-:W-:Y:S04]  /*27a40*/  STL.64 [R1+0x3210], R26 ;  /* 0x0032101a01007387 */ /* 0x000fe80000100a00 */
[----:B------:R-:W-:Y:S04]  /*27a50*/  STL.64 [R1+0x3208], R24 ;  /* 0x0032081801007387 */ /* 0x000fe80000100a00 */
[----:B------:R0:W-:Y:S04]  /*27a60*/  STL.64 [R1+0xd20], R28 ;  /* 0x000d201c01007387 */ /* 0x0001e80000100a00 */
[----:B------:R1:W-:Y:S04]  /*27a70*/  STL.64 [R1+0xd28], R30 ;  /* 0x000d281e01007387 */ /* 0x0003e80000100a00 */
[----:B0-----:R-:W2:Y:S04]  /*27a80*/  LDL.LU.64 R28, [R1+0x3e0] ;  /* 0x0003e000011c7983 */ /* 0x001ea80000300a00 */
[----:B-1----:R-:W2:Y:S01]  /*27a90*/  LDL.LU.64 R30, [R1+0x3e8] ;  /* 0x0003e800011e7983 */ /* 0x002ea20000300a00 */
[----:B------:R-:W-:-:S15]  /*27aa0*/  HMMA.16816.F32 R24, R52, R16, R40 ;  /* 0x000000103418723c */ /* 0x000fde0000001828 */
[----:B------:R-:W-:-:S04]  /*27ab0*/  NOP ;  /* 0x0000000000007918 */ /* 0x000fc80000000000 */
[----:B------:R-:W-:Y:S04]  /*27ac0*/  STL.64 [R1+0xd10], R24 ;  /* 0x000d101801007387 */ /* 0x000fe80000100a00 */
[----:B------:R-:W-:Y:S04]  /*27ad0*/  STL.64 [R1+0xd18], R26 ;  /* 0x000d181a01007387 */ /* 0x000fe80000100a00 */
[----:B------:R-:W4:Y:S04]  /*27ae0*/  LDL.LU.64 R40, [R1+0x3d0] ;  /* 0x0003d00001287983 */ /* 0x000f280000300a00 */
[----:B------:R-:W4:Y:S04]  /*27af0*/  LDL.LU.64 R42, [R1+0x3d8] ;  /* 0x0003d800012a7983 */ /* 0x000f280000300a00 */
[----:B------:R-:W-:Y:S04]  /*27b00*/  STL.64 [R1+0x3200], R18 ;  /* 0x0032001201007387 */ /* 0x000fe80000100a00 */
[----:B------:R0:W-:Y:S02]  /*27b10*/  STL.64 [R1+0x31f8], R16 ;  /* 0x0031f81001007387 */ /* 0x0001e40000100a00 */
[----:B0-----:R-:W-:Y:S02]  /*27b20*/  HMMA.16816.F32 R16, R52, R12, R44 ;  /* 0x0000000c3410723c */ /* 0x001fe4000000182c */
[----:B------:R-:W4:Y:S04]  /*27b30*/  LDL.LU.64 R44, [R1+0x3b0] ;  /* 0x0003b000012c7983 */ /* 0x000f280000300a00 */
[----:B------:R-:W4:Y:S01]  /*27b40*/  LDL.LU.64 R46, [R1+0x3b8] ;  /* 0x0003b800012e7983 */ /* 0x000f220000300a00 */
[----:B---3--:R-:W-:-:S12]  /*27b50*/  IMAD.MOV.U32 R6, RZ, RZ, R9 ;  /* 0x000000ffff067224 */ /* 0x008fd800078e0009 */
[----:B------:R0:W-:Y:S04]  /*27b60*/  STL.64 [R1+0x520], R16 ;  /* 0x0005201001007387 */ /* 0x0001e80000100a00 */
[----:B------:R1:W-:Y:S04]  /*27b70*/  STL.64 [R1+0x528], R18 ;  /* 0x0005281201007387 */ /* 0x0003e80000100a00 */
[----:B------:R-:W3:Y:S04]  /*27b80*/  LDL.64 R52, [R1+0x10] ;  /* 0x0000100001347983 */ /* 0x000ee80000100a00 */
[----:B------:R-:W3:Y:S04]  /*27b90*/  LDL.LU.64 R24, [R1+0x3a0] ;  /* 0x0003a00001187983 */ /* 0x000ee80000300a00 */
[----:B------:R-:W3:Y:S04]  /*27ba0*/  LDL.LU.64 R26, [R1+0x3a8] ;  /* 0x0003a800011a7983 */ /* 0x000ee80000300a00 */
[----:B0-----:R-:W3:Y:S04]  /*27bb0*/  LDL.LU.64 R16, [R1+0x390] ;  /* 0x0003900001107983 */ /* 0x001ee80000300a00 */
[----:B-1----:R-:W3:Y:S04]  /*27bc0*/  LDL.LU.64 R18, [R1+0x398] ;  /* 0x0003980001127983 */ /* 0x002ee80000300a00 */
[----:B------:R-:W-:Y:S04]  /*27bd0*/  STL.64 [R1+0x31f0], R14 ;  /* 0x0031f00e01007387 */ /* 0x000fe80000100a00 */
[----:B------:R0:W-:Y:S04]  /*27be0*/  STL.64 [R1+0x31e8], R12 ;  /* 0x0031e80c01007387 */ /* 0x0001e80000100a00 */
[----:B0-----:R-:W3:Y:S04]  /*27bf0*/  LDL.LU.64 R12, [R1+0x3c0] ;  /* 0x0003c000010c7983 */ /* 0x001ee80000300a00 */
[----:B------:R-:W3:Y:S01]  /*27c00*/  LDL.LU.64 R14, [R1+0x3c8] ;  /* 0x0003c800010e7983 */ /* 0x000ee20000300a00 */
[----:B--2---:R-:W-:-:S15]  /*27c10*/  HMMA.16816.F32 R28, R56, R8, R28 ;  /* 0x00000008381c723c */ /* 0x004fde000000181c */
[----:B------:R-:W-:-:S04]  /*27c20*/  NOP ;  /* 0x0000000000007918 */ /* 0x000fc80000000000 */
[----:B------:R0:W-:Y:S04]  /*27c30*/  STL.64 [R1+0x3e0], R28 ;  /* 0x0003e01c01007387 */ /* 0x0001e80000100a00 */
[----:B------:R-:W-:Y:S01]  /*27c40*/  STL.64 [R1+0x3e8], R30 ;  /* 0x0003e81e01007387 */ /* 0x000fe20000100a00 */
[----:B0-----:R-:W-:-:S03]  /*27c50*/  IMAD.MOV.U32 R28, RZ, RZ, R8 ;  /* 0x000000ffff1c7224 */ /* 0x001fc600078e0008 */
[----:B------:R-:W4:Y:S02]  /*27c60*/  LDL.LU.64 R8, [R1+0x3260] ;  /* 0x0032600001087983 */ /* 0x000f240000300a00 */
[----:B----4-:R-:W-:-:S15]  /*27c70*/  HMMA.16816.F32 R40, R56, R8, R40 ;  /* 0x000000083828723c */ /* 0x010fde0000001828 */
[----:B------:R-:W-:-:S04]  /*27c80*/  NOP ;  /* 0x0000000000007918 */ /* 0x000fc80000000000 */
[----:B------:R0:W-:Y:S04]  /*27c90*/  STL.64 [R1+0x3d0], R40 ;  /* 0x0003d02801007387 */ /* 0x0001e80000100a00 */
[----:B------:R1:W-:Y:S04]  /*27ca0*/  STL.64 [R1+0x3d8], R42 ;  /* 0x0003d82a01007387 */ /* 0x0003e80000100a00 */
[----:B0-----:R-:W2:Y:S01]  /*27cb0*/  LDL.LU.64 R40, [R1+0x3258] ;  /* 0x0032580001287983 */ /* 0x001ea20000300a00 */
[----:B---3--:R-:W-:Y:S01]  /*27cc0*/  HMMA.16816.F32 R44, R56, R52, R44 ;  /* 0x00000034382c723c */ /* 0x008fe2000000182c */
[----:B------:R-:W-:-:S02]  /*27cd0*/  IMAD.MOV.U32 R30, RZ, RZ, R8 ;  /* 0x000000ffff1e7224 */ /* 0x000fc400078e0008 */
[----:B------:R-:W-:Y:S01]  /*27ce0*/  IMAD.MOV.U32 R29, RZ, RZ, R9 ;  /* 0x000000ffff1d7224 */ /* 0x000fe200078e0009 */
[----:B------:R-:W3:Y:S04]  /*27cf0*/  LDL.LU.64 R10, [R1+0x3250] ;  /* 0x00325000010a7983 */ /* 0x000ee80000300a00 */
[----:B------:R-:W4:Y:S01]  /*27d00*/  LDL.LU.64 R8, [R1+0x3248] ;  /* 0x0032480001087983 */ /* 0x000f220000300a00 */
[----:B--2---:R-:W-:-:S15]  /*27d10*/  HMMA.16816.F32 R12, R56, R40, R12 ;  /* 0x00000028380c723c */ /* 0x004fde000000180c */
[----:B------:R-:W-:-:S04]  /*27d20*/  NOP ;  /* 0x0000000000007918 */ /* 0x000fc80000000000 */
[----:B------:R0:W-:Y:S04]  /*27d30*/  STL.64 [R1+0x3c0], R12 ;  /* 0x0003c00c01007387 */ /* 0x0001e80000100a00 */
[----:B------:R-:W-:Y:S04]  /*27d40*/  STL.64 [R1+0x3c8], R14 ;  /* 0x0003c80e01007387 */ /* 0x000fe80000100a00 */
[----:B-1----:R-:W2:Y:S01]  /*27d50*/  LDL.LU.64 R42, [R1+0x3240] ;  /* 0x00324000012a7983 */ /* 0x002ea20000300a00 */
[----:B0-----:R-:W-:Y:S02]  /*27d60*/  IMAD.MOV.U32 R13, RZ, RZ, R40 ;  /* 0x000000ffff0d7224 */ /* 0x001fe400078e0028 */
[----:B------:R-:W-:-:S02]  /*27d70*/  IMAD.MOV.U32 R12, RZ, RZ, R41 ;  /* 0x000000ffff0c7224 */ /* 0x000fc400078e0029 */
[----:B------:R-:W2:Y:S04]  /*27d80*/  LDL.LU.64 R40, [R1+0x3238] ;  /* 0x0032380001287983 */ /* 0x000ea80000300a00 */
[----:B------:R-:W-:Y:S04]  /*27d90*/  STL.64 [R1+0x3b0], R44 ;  /* 0x0003b02c01007387 */ /* 0x000fe80000100a00 */
[----:B------:R0:W-:Y:S04]  /*27da0*/  STL.64 [R1+0x3b8], R46 ;  /* 0x0003b82e01007387 */ /* 0x0001e80000100a00 */
[----:B0-----:R-:W2:Y:S04]  /*27db0*/  LDL.LU.64 R46, [R1+0x3230] ;  /* 0x00323000012e7983 */ /* 0x001ea80000300a00 */
[----:B------:R-:W2:Y:S01]  /*27dc0*/  LDL.LU.64 R44, [R1+0x3228] ;  /* 0x00322800012c7983 */ /* 0x000ea20000300a00 */
[----:B------:R-:W-:Y:S01]  /*27dd0*/  HMMA.16816.F32 R24, R56, R48, R24 ;  /* 0x000000303818723c */ /* 0x000fe20000001818 */
[----:B------:R-:W-:-:S02]  /*27de0*/  IMAD.MOV.U32 R3, RZ, RZ, R48 ;  /* 0x000000ffff037224 */ /* 0x000fc400078e0030 */
[----:B------:R-:W-:-:S15]  /*27df0*/  IMAD.MOV.U32 R2, RZ, RZ, R49 ;  /* 0x000000ffff027224 */ /* 0x000fde00078e0031 */
[----:B------:R-:W-:Y:S01]  /*27e00*/  NOP ;  /* 0x0000000000007918 */ /* 0x000fe20000000000 */
[----:B------:R0:W-:Y:S04]  /*27e10*/  STL.64 [R1+0x3a0], R24 ;  /* 0x0003a01801007387 */ /* 0x0001e80000100a00 */
[----:B------:R1:W-:Y:S04]  /*27e20*/  STL.64 [R1+0x3a8], R26 ;  /* 0x0003a81a01007387 */ /* 0x0003e80000100a00 */
[----:B------:R-:W3:Y:S04]  /*27e30*/  LDL.LU.64 R48, [R1+0xb50] ;  /* 0x000b500001307983 */ /* 0x000ee80000300a00 */
[----:B------:R-:W3:Y:S01]  /*27e40*/  LDL.LU.64 R50, [R1+0xb58] ;  /* 0x000b580001327983 */ /* 0x000ee20000300a00 */
[----:B------:R-:W-:-:S02]  /*27e50*/  IMAD.MOV.U32 R15, RZ, RZ, R52 ;  /* 0x000000ffff0f7224 */ /* 0x000fc400078e0034 */
[----:B------:R-:W-:Y:S01]  /*27e60*/  IMAD.MOV.U32 R14, RZ, RZ, R53 ;  /* 0x000000ffff0e7224 */ /* 0x000fe200078e0035 */
[----:B--2---:R-:W-:-:S15]  /*27e70*/  HMMA.16816.F32 R16, R56, R44, R16 ;  /* 0x0000002c3810723c */ /* 0x004fde0000001810 */
[----:B------:R-:W-:-:S04]  /*27e80*/  NOP ;  /* 0x0000000000007918 */ /* 0x000fc80000000000 */
[----:B------:R-:W-:Y:S04]  /*27e90*/  STL.64 [R1+0x390], R16 ;  /* 0x0003901001007387 */ /* 0x000fe80000100a00 */
[----:B------:R-:W-:Y:S04]  /*27ea0*/  STL.64 [R1+0x398], R18 ;  /* 0x0003981201007387 */ /* 0x000fe80000100a00 */
[----:B0-----:R-:W2:Y:S04]  /*27eb0*/  LDL.LU.64 R24, [R1+0xb40] ;  /* 0x000b400001187983 */ /* 0x001ea80000300a00 */
[----:B-1----:R-:W2:Y:S04]  /*27ec0*/  LDL.LU.64 R26, [R1+0xb48] ;  /* 0x000b4800011a7983 */ /* 0x002ea80000300a00 */
[----:B------:R-:W-:Y:S04]  /*27ed0*/  STL.64 [R1+0x3178], R46 ;  /* 0x0031782e01007387 */ /* 0x000fe80000100a00 */
[----:B------:R0:W-:Y:S02]  /*27ee0*/  STL.64 [R1+0x3170], R44 ;  /* 0x0031702c01007387 */ /* 0x0001e40000100a00 */
[----:B0-----:R-:W-:-:S02]  /*27ef0*/  IMAD.MOV.U32 R44, RZ, RZ, R15 ;  /* 0x000000ffff2c7224 */ /* 0x001fc400078e000f */
[----:B------:R-:W-:-:S05]  /*27f00*/  IMAD.MOV.U32 R45, RZ, RZ, R14 ;  /* 0x000000ffff2d7224 */ /* 0x000fca00078e000e */
[----:B------:R0:W-:Y:S04]  /*27f10*/  STL.64 [R1+0x3190], R44 ;  /* 0x0031902c01007387 */ /* 0x0001e80000100a00 */
[----:B------:R-:W2:Y:S04]  /*27f20*/  LDL.LU.64 R16, [R1+0xb30] ;  /* 0x000b300001107983 */ /* 0x000ea80000300a00 */
[----:B------:R-:W2:Y:S01]  /*27f30*/  LDL.LU.64 R18, [R1+0xb38] ;  /* 0x000b380001127983 */ /* 0x000ea20000300a00 */
[----:B0-----:R-:W-:Y:S02]  /*27f40*/  IMAD.MOV.U32 R44, RZ, RZ, R13 ;  /* 0x000000ffff2c7224 */ /* 0x001fe400078e000d */
[----:B------:R-:W-:-:S02]  /*27f50*/  IMAD.MOV.U32 R45, RZ, RZ, R12 ;  /* 0x000000ffff2d7224 */ /* 0x000fc400078e000c */
[----:B------:R-:W2:Y:S04]  /*27f60*/  LDL.LU.64 R12, [R1+0xb20] ;  /* 0x000b2000010c7983 */ /* 0x000ea80000300a00 */
[----:B------:R-:W2:Y:S01]  /*27f70*/  LDL.LU.64 R14, [R1+0xb28] ;  /* 0x000b2800010e7983 */ /* 0x000ea20000300a00 */
[----:B------:R-:W-:-:S05]  /*27f80*/  LOP3.LUT R0, R61, 0x20, RZ, 0x3c, !PT ;  /* 0x000000203d007812 */ /* 0x000fca00078e3cff */
[----:B------:R-:W0:Y:S01]  /*27f90*/  LDSM.16.MT88.4 R52, [R0+UR5] ;  /* 0x000000050034783b */ /* 0x000e220008004200 */
[----:B---3--:R-:W-:Y:S03]  /*27fa0*/  HMMA.16816.F32 R48, R56, R40, R48 ;  /* 0x000000283830723c */ /* 0x008fe60000001830 */
[----:B------:R1:W-:Y:S02]  /*27fb0*/  STL.64 [R1+0x31a8], R44 ;  /* 0x0031a82c01007387 */ /* 0x0003e40000100a00 */
[----:B-1----:R-:W-:Y:S02]  /*27fc0*/  IMAD.MOV.U32 R44, RZ, RZ, R30 ;  /* 0x000000ffff2c7224 */ /* 0x002fe400078e001e */
[----:B------:R-:W-:-:S05]  /*27fd0*/  IMAD.MOV.U32 R45, RZ, RZ, R29 ;  /* 0x000000ffff2d7224 */ /* 0x000fca00078e001d */
[----:B------:R1:W-:Y:S04]  /*27fe0*/  STL.64 [R1+0x31c0], R44 ;  /* 0x0031c02c01007387 */ /* 0x0003e80000100a00 */
[----:B0-----:R-:W-:Y:S04]  /*27ff0*/  STL.64 [R1+0x3150], R54 ;  /* 0x0031503601007387 */ /* 0x001fe80000100a00 */
[----:B------:R-:W-:Y:S04]  /*28000*/  STL.64 [R1+0x3148], R52 ;  /* 0x0031483401007387 */ /* 0x000fe80000100a00 */
[----:B------:R-:W-:Y:S04]  /*28010*/  STL.64 [R1+0xb50], R48 ;  /* 0x000b503001007387 */ /* 0x000fe80000100a00 */
[----:B------:R-:W-:Y:S04]  /*28020*/  STL.64 [R1+0xb58], R50 ;  /* 0x000b583201007387 */ /* 0x000fe80000100a00 */
[----:B------:R-:W-:Y:S04]  /*28030*/  STL.64 [R1+0x3188], R42 ;  /* 0x0031882a01007387 */ /* 0x000fe80000100a00 */
[----:B------:R-:W-:Y:S04]  /*28040*/  STL.64 [R1+0x3180], R40 ;  /* 0x0031802801007387 */ /* 0x000fe80000100a00 */
[----:B------:R-:W-:Y:S04]  /*28050*/  STL.64 [R1+0x31a0], R10 ;  /* 0x0031a00a01007387 */ /* 0x000fe80000100a00 */
[----:B----4-:R0:W-:Y:S01]  /*28060*/  STL.64 [R1+0x3198], R8 ;  /* 0x0031980801007387 */ /* 0x0101e20000100a00 */
[----:B-1----:R-:W-:-:S02]  /*28070*/  IMAD.MOV.U32 R45, RZ, RZ, R6 ;  /* 0x000000ffff2d7224 */ /* 0x002fc400078e0006 */
[----:B------:R-:W-:Y:S01]  /*28080*/  IMAD.MOV.U32 R44, RZ, RZ, R28 ;  /* 0x000000ffff2c7224 */ /* 0x000fe200078e001c */
[----:B--2---:R-:W-:-:S15]  /*28090*/  HMMA.16816.F32 R24, R56, R8, R24 ;  /* 0x000000083818723c */ /* 0x004fde0000001818 */
[----:B------:R-:W-:-:S04]  /*280a0*/  NOP ;  /* 0x0000000000007918 */ /* 0x000fc80000000000 */
[----:B------:R-:W-:Y:S04]  /*280b0*/  STL.64 [R1+0xb40], R24 ;  /* 0x000b401801007387 */ /* 0x000fe80000100a00 */
[----:B------:R-:W-:Y:S01]  /*280c0*/  STL.64 [R1+0xb48], R26 ;  /* 0x000b481a01007387 */ /* 0x000fe20000100a00 */
[C---:B0-----:R-:W-:Y:S03]  /*280d0*/  HMMA.16816.F32 R8, R56.reuse, R4, R16 ;  /* 0x000000043808723c */ /* 0x041fe60000001810 */
[----:B------:R-:W-:Y:S04]  /*280e0*/  STL [R1+0x31b8], R7 ;  /* 0x0031b80701007387 */ /* 0x000fe80000100800 */
[----:B------:R0:W-:Y:S02]  /*280f0*/  STL.64 [R1+0x31b0], R4 ;  /* 0x0031b00401007387 */ /* 0x0001e40000100a00 */
[C---:B0-----:R-:W-:Y:S10]  /*28100*/  HMMA.16816.F32 R4, R56.reuse, R36, R12 ;  /* 0x000000243804723c */ /* 0x041ff4000000180c */
[----:B------:R-:W-:Y:S04]  /*28110*/  STL.64 [R1+0xb30], R8 ;  /* 0x000b300801007387 */ /* 0x000fe80000100a00 */
[----:B------:R-:W-:Y:S04]  /*28120*/  STL.64 [R1+0xb38], R10 ;  /* 0x000b380a01007387 */ /* 0x000fe80000100a00 */
[----:B------:R-:W2:Y:S04]  /*28130*/  LDL.LU.64 R28, [R1+0xb10] ;  /* 0x000b1000011c7983 */ /* 0x000ea80000300a00 */
[----:B------:R-:W2:Y:S04]  /*28140*/  LDL.LU.64 R30, [R1+0xb18] ;  /* 0x000b1800011e7983 */ /* 0x000ea80000300a00 */
[----:B------:R0:W-:Y:S04]  /*28150*/  STL.64 [R1+0xb20], R4 ;  /* 0x000b200401007387 */ /* 0x0001e80000100a00 */
[----:B------:R1:W-:Y:S04]  /*28160*/  STL.64 [R1+0xb28], R6 ;  /* 0x000b280601007387 */ /* 0x0003e80000100a00 */
[----:B------:R-:W3:Y:S04]  /*28170*/  LDL.LU.64 R24, [R1+0xb00] ;  /* 0x000b000001187983 */ /* 0x000ee80000300a00 */
[----:B------:R-:W3:Y:S04]  /*28180*/  LDL.LU.64 R26, [R1+0xb08] ;  /* 0x000b0800011a7983 */ /* 0x000ee80000300a00 */
[----:B------:R-:W4:Y:S04]  /*28190*/  LDL.LU.64 R16, [R1+0xae0] ;  /* 0x000ae00001107983 */ /* 0x000f280000300a00 */
[----:B------:R-:W4:Y:S04]  /*281a0*/  LDL.LU.64 R18, [R1+0xae8] ;  /* 0x000ae80001127983 */ /* 0x000f280000300a00 */
[----:B------:R-:W3:Y:S04]  /*281b0*/  LDL.LU.64 R12, [R1+0xad0] ;  /* 0x000ad000010c7983 */ /* 0x000ee80000300a00 */
[----:B------:R-:W3:Y:S04]  /*281c0*/  LDL.LU.64 R14, [R1+0xad8] ;  /* 0x000ad800010e7983 */ /* 0x000ee80000300a00 */
[----:B------:R-:W3:Y:S04]  /*281d0*/  LDL.LU.64 R48, [R1+0x380] ;  /* 0x0003800001307983 */ /* 0x000ee80000300a00 */
[----:B------:R-:W3:Y:S04]  /*281e0*/  LDL.LU.64 R50, [R1+0x388] ;  /* 0x0003880001327983 */ /* 0x000ee80000300a00 */
[----:B0-----:R-:W3:Y:S04]  /*281f0*/  LDL.LU.64 R4, [R1+0x200] ;  /* 0x0002000001047983 */ /* 0x001ee80000300a00 */
[----:B-1----:R-:W3:Y:S01]  /*28200*/  LDL.LU.64 R6, [R1+0x208] ;  /* 0x0002080001067983 */ /* 0x002ee20000300a00 */
[C---:B--2---:R-:W-:Y:S03]  /*28210*/  HMMA.16816.F32 R28, R56.reuse, R32, R28 ;  /* 0x00000020381c723c */ /* 0x044fe6000000181c */
[----:B---3--:R-:W-:Y:S04]  /*28220*/  STL.64 [R1+0x31d0], R6 ;  /* 0x0031d00601007387 */ /* 0x008fe80000100a00 */
[----:B------:R0:W-:Y:S04]  /*28230*/  STL.64 [R1+0x31c8], R4 ;  /* 0x0031c80401007387 */ /* 0x0001e80000100a00 */
[----:B0-----:R-:W2:Y:S04]  /*28240*/  LDL.LU.64 R4, [R1+0x210] ;  /* 0x0002100001047983 */ /* 0x001ea80000300a00 */
[----:B------:R-:W2:Y:S04]  /*28250*/  LDL.LU.64 R6, [R1+0x218] ;  /* 0x0002180001067983 */ /* 0x000ea80000300a00 */
[----:B------:R-:W3:Y:S04]  /*28260*/  LDL.LU.64 R8, [R1+0x1f0] ;  /* 0x0001f00001087983 */ /* 0x000ee80000300a00 */
[----:B------:R-:W3:Y:S04]  /*28270*/  LDL.LU.64 R10, [R1+0x1f8] ;  /* 0x0001f800010a7983 */ /* 0x000ee80000300a00 */
[----:B------:R-:W2:Y:S04]  /*28280*/  LDL.LU.64 R40, [R1+0x1e0] ;  /* 0x0001e00001287983 */ /* 0x000ea80000300a00 */
[----:B------:R-:W2:Y:S04]  /*28290*/  LDL.LU.64 R42, [R1+0x1e8] ;  /* 0x0001e800012a7983 */ /* 0x000ea80000300a00 */
[----:B------:R-:W2:Y:S04]  /*282a0*/  LDL.LU.64 R52, [R1+0x1c0] ;  /* 0x0001c00001347983 */ /* 0x000ea80000300a00 */
[----:B------:R-:W2:Y:S04]  /*282b0*/  LDL.LU.64 R54, [R1+0x1c8] ;  /* 0x0001c80001367983 */ /* 0x000ea80000300a00 */
[----:B------:R-:W-:Y:S04]  /*282c0*/  STL.64 [R1+0x3168], R38 ;  /* 0x0031682601007387 */ /* 0x000fe80000100a00 */
[----:B------:R-:W-:Y:S04]  /*282d0*/  STL.64 [R1+0x3160], R36 ;  /* 0x0031602401007387 */ /* 0x000fe80000100a00 */
[----:B------:R-:W-:Y:S04]  /*282e0*/  STL.64 [R1+0xb10], R28 ;  /* 0x000b101c01007387 */ /* 0x000fe80000100a00 */
[----:B------:R0:W-:Y:S04]  /*282f0*/  STL.64 [R1+0xb18], R30 ;  /* 0x000b181e01007387 */ /* 0x0001e80000100a00 */
[----:B0-----:R-:W2:Y:S04]  /*28300*/  LDL.LU.64 R30, [R1+0x3220] ;  /* 0x00322000011e7983 */ /* 0x001ea80000300a00 */
[----:B------:R-:W2:Y:S04]  /*28310*/  LDL.LU.64 R28, [R1+0x3218] ;  /* 0x00321800011c7983 */ /* 0x000ea80000300a00 */
[----:B------:R0:W-:Y:S04]  /*28320*/  STL.64 [R1+0x3158], R32 ;  /* 0x0031582001007387 */ /* 0x0001e80000100a00 */
[----:B0-----:R-:W3:Y:S04]  /*28330*/  LDL.LU.64 R32, [R1+0xaf0] ;  /* 0x000af00001207983 */ /* 0x001ee80000300a00 */
[----:B------:R-:W3:Y:S01]  /*28340*/  LDL.LU.64 R34, [R1+0xaf8] ;  /* 0x000af80001227983 */ /* 0x000ee20000300a00 */
[----:B--2---:R-:W-:-:S15]  /*28350*/  HMMA.16816.F32 R24, R56, R28, R24 ;  /* 0x0000001c3818723c */ /* 0x004fde0000001818 */
[----:B------:R-:W-:-:S04]  /*28360*/  NOP ;  /* 0x0000000000007918 */ /* 0x000fc80000000000 */
[----:B------:R-:W-:Y:S04]  /*28370*/  STL.64 [R1+0xb00], R24 ;  /* 0x000b001801007387 */ /* 0x000fe80000100a00 */
[----:B------:R0:W-:Y:S04]  /*28380*/  STL.64 [R1+0xb08], R26 ;  /* 0x000b081a01007387 */ /* 0x0001e80000100a00 */
[----:B0-----:R-:W2:Y:S04]  /*28390*/  LDL.LU.64 R26, [R1+0x3210] ;  /* 0x00321000011a7983 */ /* 0x001ea80000300a00 */
[----:B------:R-:W3:Y:S01]  /*283a0*/  LDL.LU.64 R24, [R1+0x3208] ;  /* 0x0032080001187983 */ /* 0x000ee20000300a00 */
[C---:B----4-:R-:W-:Y:S08]  /*283b0*/  HMMA.16816.F32 R16, R56.reuse, R20, R16 ;  /* 0x000000143810723c */ /* 0x050ff00000001810 */
[----:B---3--:R-:W-:-:S15]  /*283c0*/  HMMA.16816.F32 R32, R56, R24, R32 ;  /* 0x000000183820723c */ /* 0x008fde0000001820 */
[----:B------:R-:W-:-:S04]  /*283d0*/  NOP ;  /* 0x0000000000007918 */ /* 0x000fc80000000000 */
[----:B------:R0:W-:Y:S04]  /*283e0*/  STL.64 [R1+0xaf0], R32 ;  /* 0x000af02001007387 */ /* 0x0001e80000100a00 */
[----:B------:R1:W-:Y:S04]  /*283f0*/  STL.64 [R1+0xaf8], R34 ;  /* 0x000af82201007387 */ /* 0x0003e80000100a00 */
[----:B0-----:R-:W3:Y:S04]  /*28400*/  LDL.LU.64 R32, [R1+0x920] ;  /* 0x0009200001207983 */ /* 0x001ee80000300a00 */
[----:B-1----:R-:W3:Y:S04]  /*28410*/  LDL.LU.64 R34, [R1+0x928] ;  /* 0x0009280001227983 */ /* 0x002ee80000300a00 */
        /* <DEDUP_REMOVED lines=9> */
[----:B------:R-:W2:Y:S02]  /*284b0*/  LDL.LU.64 R12, [R1+0x31e8] ;  /* 0x0031e800010c7983 */ /* 0x000ea40000300a00 */
[----:B--2---:R-:W-:Y:S02]  /*284c0*/  HMMA.16816.F32 R56, R56, R12, R48 ;  /* 0x0000000c3838723c */ /* 0x004fe40000001830 */
[----:B------:R-:W2:Y:S04]  /*284d0*/  LDL.LU.64 R50, [R1+0x31e0] ;  /* 0x0031e00001327983 */ /* 0x000ea80000300a00 */
[----:B------:R-:W2:-:S13]  /*284e0*/  LDL.LU.64 R48, [R1+0x31d8] ;  /* 0x0031d80001307983 */ /* 0x000e9a0000300a00 */
[----:B------:R0:W-:Y:S04]  /*284f0*/  STL.64 [R1+0x380], R56 ;  /* 0x0003803801007387 */ /* 0x0001e80000100a00 */
[----:B------:R1:W-:Y:S04]  /*28500*/  STL.64 [R1+0x388], R58 ;  /* 0x0003883a01007387 */ /* 0x0003e80000100a00 */
[----:B0-----:R-:W3:Y:S04]  /*28510*/  LDL.LU.64 R56, [R1+0x1d0] ;  /* 0x0001d00001387983 */ /* 0x001ee80000300a00 */
[----:B-1----:R-:W3:Y:S01]  /*28520*/  LDL.LU.64 R58, [R1+0x1d8] ;  /* 0x0001d800013a7983 */ /* 0x002ee20000300a00 */
[----:B--2---:R-:W-:Y:S03]  /*28530*/  HMMA.16816.F32 R44, R48, R44, R4 ;  /* 0x0000002c302c723c */ /* 0x004fe60000001804 */
[----:B------:R-:W2:Y:S04]  /*28540*/  LDL.LU.64 R6, [R1+0x31d0] ;  /* 0x0031d00001067983 */ /* 0x000ea80000300a00 */
[----:B------:R-:W2:-:S12]  /*28550*/  LDL.LU.64 R4, [R1+0x31c8] ;  /* 0x0031c80001047983 */ /* 0x000e980000300a00 */
[----:B------:R0:W-:Y:S04]  /*28560*/  STL.64 [R1+0x210], R44 ;  /* 0x0002102c01007387 */ /* 0x0001e80000100a00 */
[----:B------:R2:W-:Y:S04]  /*28570*/  STL.64 [R1+0x218], R46 ;  /* 0x0002182e01007387 */ /* 0x0005e80000100a00 */
[----:B0-----:R-:W2:Y:S02]  /*28580*/  LDL.LU.64 R44, [R1+0x31c0] ;  /* 0x0031c000012c7983 */ /* 0x001ea40000300a00 */
[----:B--2---:R-:W-:Y:S02]  /*28590*/  HMMA.16816.F32 R44, R48, R44, R4 ;  /* 0x0000002c302c723c */ /* 0x004fe40000001804 */
[----:B------:R-:W2:Y:S04]  /*285a0*/  LDL.LU R7, [R1+0x31b8] ;  /* 0x0031b80001077983 */ /* 0x000ea80000300800 */
[----:B------:R-:W2:-:S13]  /*285b0*/  LDL.LU.64 R4, [R1+0x31b0] ;  /* 0x0031b00001047983 */ /* 0x000e9a0000300a00 */
[----:B------:R0:W-:Y:S04]  /*285c0*/  STL.64 [R1+0x200], R44 ;  /* 0x0002002c01007387 */ /* 0x0001e80000100a00 */
[----:B------:R1:W-:Y:S04]  /*285d0*/  STL.64 [R1+0x208], R46 ;  /* 0x0002082e01007387 */ /* 0x0003e80000100a00 */
[----:B0-----:R-:W1:Y:S02]  /*285e0*/  LDL.LU.64 R44, [R1+0x31a8] ;  /* 0x0031a800012c7983 */ /* 0x001e640000300a00 */
[----:B-1----:R-:W-:Y:S02]  /*285f0*/  HMMA.16816.F32 R44, R48, R44, R8 ;  /* 0x0000002c302c723c */ /* 0x002fe40000001808 */
[----:B------:R-:W2:Y:S04]  /*28600*/  LDL.LU.64 R10, [R1+0x31a0] ;  /* 0x0031a000010a7983 */ /* 0x000ea80000300a00 */
[----:B------:R-:W2:-:S13]  /*28610*/  LDL.LU.64 R8, [R1+0x3198] ;  /* 0x0031980001087983 */ /* 0x000e9a0000300a00 */
[----:B------:R0:W-:Y:S04]  /*28620*/  STL.64 [R1+0x1f0], R44 ;  /* 0x0001f02c01007387 */ /* 0x0001e80000100a00 */
[----:B------:R1:W-:Y:S04]  /*28630*/  STL.64 [R1+0x1f8], R46 ;  /* 0x0001f82e01007387 */ /* 0x0003e80000100a00 */
[----:B0-----:R-:W1:Y:S01]  /*28640*/  LDL.LU.64 R44, [R1+0x3190] ;  /* 0x00319000012c7983 */ /* 0x001e620000300a00 */
[----:B------:R-:W-:Y:S02]  /*28650*/  IMAD.MOV.U32 R36, RZ, RZ, R3 ;  /* 0x000000ffff247224 */ /* 0x000fe400078e0003 */
[----:B------:R-:W-:Y:S01]  /*28660*/  IMAD.MOV.U32 R37, RZ, RZ, R2 ;  /* 0x000000ffff257224 */ /* 0x000fe200078e0002 */
[----:B-1----:R-:W-:Y:S01]  /*28670*/  HMMA.16816.F32 R44, R48, R44, R40 ;  /* 0x0000002c302c723c */ /* 0x002fe20000001828 */
[----:B------:R-:W2:Y:S04]  /*28680*/  LDL.LU.64 R42, [R1+0x3188] ;  /* 0x00318800012a7983 */ /* 0x000ea80000300a00 */
[----:B------:R-:W2:-:S14]  /*28690*/  LDL.LU.64 R40, [R1+0x3180] ;  /* 0x0031800001287983 */ /* 0x000e9c0000300a00 */
[----:B------:R-:W-:Y:S04]  /*286a0*/  STL.64 [R1+0x1e0], R44 ;  /* 0x0001e02c01007387 */ /* 0x000fe80000100a00 */
[----:B------:R0:W-:Y:S04]  /*286b0*/  STL.64 [R1+0x1e8], R46 ;  /* 0x0001e82e01007387 */ /* 0x0001e80000100a00 */
[----:B0-----:R-:W4:Y:S04]  /*286c0*/  LDL.LU.64 R46, [R1+0x3178] ;  /* 0x00317800012e7983 */ /* 0x001f280000300a00 */
[----:B------:R-:W4:Y:S01]  /*286d0*/  LDL.LU.64 R44, [R1+0x3170] ;  /* 0x00317000012c7983 */ /* 0x000f220000300a00 */
[C---:B---3--:R-:W-:Y:S08]  /*286e0*/  HMMA.16816.F32 R56, R48.reuse, R36, R56 ;  /* 0x000000243038723c */ /* 0x048ff00000001838 */
[C---:B--2---:R-:W-:Y:S08]  /*286f0*/  HMMA.16816.F32 R32, R48.reuse, R40, R32 ;  /* 0x000000283020723c */ /* 0x044ff00000001820 */
[C---:B----4-:R-:W-:Y:S01]  /*28700*/  HMMA.16816.F32 R36, R48.reuse, R44, R52 ;  /* 0x0000002c3024723c */ /* 0x050fe20000001834 */
[----:B------:R-:W2:Y:S04]  /*28710*/  LDL.LU.64 R52, [R1+0x910] ;  /* 0x0009100001347983 */ /* 0x000ea80000300a00 */
[----:B------:R-:W-:Y:S04]  /*28720*/  STL.64 [R1+0x1d0], R56 ;  /* 0x0001d03801007387 */ /* 0x000fe80000100a00 */
[----:B------:R-:W-:Y:S04]  /*28730*/  STL.64 [R1+0x1d8], R58 ;  /* 0x0001d83a01007387 */ /* 0x000fe80000100a00 */
[----:B------:R-:W0:Y:S04]  /*28740*/  LDSM.16.MT88.4 R56, [R0+UR5+0x80] ;  /* 0x000080050038783b */ /* 0x000e280008004200 */
[----:B------:R-:W2:Y:S04]  /*28750*/  LDL.LU.64 R54, [R1+0x918] ;  /* 0x0009180001367983 */ /* 0x000ea80000300a00 */
[----:B------:R1:W-:Y:S04]  /*28760*/  STL.64 [R1+0x1c0], R36 ;  /* 0x0001c02401007387 */ /* 0x0003e80000100a00 */
[----:B------:R3:W-:Y:S04]  /*28770*/  STL.64 [R1+0x1c8], R38 ;  /* 0x0001c82601007387 */ /* 0x0007e80000100a00 */
[----:B------:R-:W-:Y:S04]  /*28780*/  STL.64 [R1+0x30f8], R46 ;  /* 0x0030f82e01007387 */ /* 0x000fe80000100a00 */
[----:B------:R-:W-:Y:S04]  /*28790*/  STL.64 [R1+0x30f0], R44 ;  /* 0x0030f02c01007387 */ /* 0x000fe80000100a00 */
[----:B0-----:R-:W-:Y:S04]  /*287a0*/  STL.64 [R1+0x30c8], R58 ;  /* 0x0030c83a01007387 */ /* 0x001fe80000100a00 */
[----:B------:R-:W-:Y:S04]  /*287b0*/  STL.64 [R1+0x30c0], R56 ;  /* 0x0030c03801007387 */ /* 0x000fe80000100a00 */
[----:B-1----:R-:W4:Y:S04]  /*287c0*/  LDL.LU.64 R36, [R1+0x900] ;  /* 0x0009000001247983 */ /* 0x002f280000300a00 */
[----:B---3--:R-:W4:Y:S04]  /*287d0*/  LDL.LU.64 R38, [R1+0x908] ;  /* 0x0009080001267983 */ /* 0x008f280000300a00 */
[----:B------:R0:W-:Y:S04]  /*287e0*/  STL.64 [R1+0x920], R32 ;  /* 0x0009202001007387 */ /* 0x0001e80000100a00 */
[----:B------:R1:W-:Y:S04]  /*287f0*/  STL.64 [R1+0x928], R34 ;  /* 0x0009282201007387 */ /* 0x0003e80000100a00 */
[----:B0-----:R-:W3:Y:S04]  /*28800*/  LDL.LU.64 R32, [R1+0x8f0] ;  /* 0x0008f00001207983 */ /* 0x001ee80000300a00 */
[----:B-1----:R-:W3:Y:S04]  /*28810*/  LDL.LU.64 R34, [R1+0x8f8] ;  /* 0x0008f80001227983 */ /* 0x002ee80000300a00 */
[----:B------:R-:W-:Y:S04]  /*28820*/  STL.64 [R1+0x3108], R42 ;  /* 0x0031082a01007387 */ /* 0x000fe80000100a00 */
[----:B------:R0:W-:Y:S04]  /*28830*/  STL.64 [R1+0x3100], R40 ;  /* 0x0031002801007387 */ /* 0x0001e80000100a00 */
[----:B0-----:R-:W2:Y:S04]  /*28840*/  LDL.64 R40, [R1+0x10] ;  /* 0x0000100001287983 */ /* 0x001ea80000100a00 */
[----:B--2---:R0:W-:Y:S04]  /*28850*/  STL.64 [R1+0x3120], R40 ;  /* 0x0031202801007387 */ /* 0x0041e80000100a00 */
[----:B0-----:R-:W2:Y:S01]  /*28860*/  LDL.64 R40, [R1+0x20] ;  /* 0x0000200001287983 */ /* 0x001ea20000100a00 */
[C---:B------:R-:W-:Y:S08]  /*28870*/  HMMA.16816.F32 R44, R48.reuse, R8, R52 ;  /* 0x00000008302c723c */ /* 0x040ff00000001834 */
[C---:B----4-:R-:W-:Y:S01]  /*28880*/  HMMA.16816.F32 R36, R48.reuse, R4, R36 ;  /* 0x000000043024723c */ /* 0x050fe20000001824 */
[----:B--2---:R0:W-:Y:S04]  /*28890*/  STL.64 [R1+0x3128], R40 ;  /* 0x0031282801007387 */ /* 0x0041e80000100a00 */
[----:B0-----:R-:W2:Y:S04]  /*288a0*/  LDL.64 R40, [R1+0x30] ;  /* 0x0000300001287983 */ /* 0x001ea80000100a00 */
[----:B--2---:R0:W-:Y:S04]  /*288b0*/  STL.64 [R1+0x3130], R40 ;  /* 0x0031302801007387 */ /* 0x0041e80000100a00 */
[----:B0-----:R-:W2:Y:S04]  /*288c0*/  LDL.64 R40, [R1+0x40] ;  /* 0x0000400001287983 */ /* 0x001ea80000100a00 */
[----:B------:R-:W4:Y:S04]  /*288d0*/  LDL.LU.64 R52, [R1+0x8e0] ;  /* 0x0008e00001347983 */ /* 0x000f280000300a00 */
[----:B------:R-:W4:Y:S04]  /*288e0*/  LDL.LU.64 R54, [R1+0x8e8] ;  /* 0x0008e80001367983 */ /* 0x000f280000300a00 */
[----:B------:R0:W-:Y:S04]  /*288f0*/  STL.64 [R1+0x910], R44 ;  /* 0x0009102c01007387 */ /* 0x0001e80000100a00 */
[----:B------:R1:W-:Y:S04]  /*28900*/  STL.64 [R1+0x918], R46 ;  /* 0x0009182e01007387 */ /* 0x0003e80000100a00 */
[----:B------:R-:W2:Y:S04]  /*28910*/  LDL.LU.64 R56, [R1+0x8a0] ;  /* 0x0008a00001387983 */ /* 0x000ea80000300a00 */
[----:B------:R-:W2:Y:S04]  /*28920*/  LDL.LU.64 R58, [R1+0x8a8] ;  /* 0x0008a800013a7983 */ /* 0x000ea80000300a00 */
[----:B0-----:R-:W2:Y:S04]  /*28930*/  LDL.LU.64 R44, [R1+0x1b0] ;  /* 0x0001b000012c7983 */ /* 0x001ea80000300a00 */
[----:B-1----:R-:W2:Y:S04]  /*28940*/  LDL.LU.64 R46, [R1+0x1b8] ;  /* 0x0001b800012e7983 */ /* 0x002ea80000300a00 */
[----:B------:R-:W-:Y:S04]  /*28950*/  STL.64 [R1+0x3118], R10 ;  /* 0x0031180a01007387 */ /* 0x000fe80000100a00 */
[----:B------:R0:W-:Y:S04]  /*28960*/  STL.64 [R1+0x3110], R8 ;  /* 0x0031100801007387 */ /* 0x0001e80000100a00 */
[----:B0-----:R-:W2:Y:S04]  /*28970*/  LDL.LU.64 R8, [R1+0x8b0] ;  /* 0x0008b00001087983 */ /* 0x001ea80000300a00 */
[----:B------:R-:W2:Y:S04]  /*28980*/  LDL.LU.64 R10, [R1+0x8b8] ;  /* 0x0008b800010a7983 */ /* 0x000ea80000300a00 */
[----:B------:R-:W-:Y:S04]  /*28990*/  STL.64 [R1+0x900], R36 ;  /* 0x0009002401007387 */ /* 0x000fe80000100a00 */
[----:B------:R0:W-:Y:S04]  /*289a0*/  STL.64 [R1+0x908], R38 ;  /* 0x0009082601007387 */ /* 0x0001e80000100a00 */
[----:B0-----:R-:W2:Y:S04]  /*289b0*/  LDL.LU.64 R38, [R1+0x3168] ;  /* 0x0031680001267983 */ /* 0x001ea80000300a00 */
[----:B------:R-:W3:Y:S04]  /*289c0*/  LDL.LU.64 R36, [R1+0x3160] ;  /* 0x0031600001247983 */ /* 0x000ee80000300a00 */
[----:B------:R-:W-:Y:S04]  /*289d0*/  STL [R1+0x30e8], R7 ;  /* 0x0030e80701007387 */ /* 0x000fe80000100800 */
[----:B------:R0:W-:Y:S04]  /*289e0*/  STL.64 [R1+0x30e0], R4 ;  /* 0x0030e00401007387 */ /* 0x0001e80000100a00 */
[----:B0-----:R-:W2:Y:S04]  /*289f0*/  LDL.LU.64 R4, [R1+0x8c0] ;  /* 0x0008c00001047983 */ /* 0x001ea80000300a00 */
[----:B------:R-:W2:Y:S01]  /*28a00*/  LDL.LU.64 R6, [R1+0x8c8] ;  /* 0x0008c80001067983 */ /* 0x000ea20000300a00 */
[----:B---3--:R-:W-:-:S15]  /*28a10*/  HMMA.16816.F32 R32, R48, R36, R32 ;  /* 0x000000243020723c */ /* 0x008fde0000001820 */
[----:B------:R-:W-:-:S04]  /*28a20*/  NOP ;  /* 0x0000000000007918 */ /* 0x000fc80000000000 */
[----:B------:R0:W-:Y:S04]  /*28a30*/  STL.64 [R1+0x8f0], R32 ;  /* 0x0008f02001007387 */ /* 0x0001e80000100a00 */
[----:B------:R-:W-:Y:S04]  /*28a40*/  STL.64 [R1+0x8f8], R34 ;  /* 0x0008f82201007387 */ /* 0x000fe80000100a00 */
[----:B0-----:R-:W4:Y:S04]  /*28a50*/  LDL.LU.64 R32, [R1+0x3158] ;  /* 0x0031580001207983 */ /* 0x001f280000300a00 */
[----:B--2---:R-:W-:Y:S04]  /*28a60*/  STL.64 [R1+0x3140], R38 ;  /* 0x0031402601007387 */ /* 0x004fe80000100a00 */
[----:B------:R0:W-:Y:S04]  /*28a70*/  STL.64 [R1+0x3138], R36 ;  /* 0x0031382401007387 */ /* 0x0001e80000100a00 */
[----:B0-----:R-:W2:Y:S04]  /*28a80*/  LDL.LU.64 R36, [R1+0x8d0] ;  /* 0x0008d00001247983 */ /* 0x001ea80000300a00 */
[----:B------:R-:W2:Y:S01]  /*28a90*/  LDL.LU.64 R38, [R1+0x8d8] ;  /* 0x0008d80001267983 */ /* 0x000ea20000300a00 */
[C---:B----4-:R-:W-:Y:S08]  /*28aa0*/  HMMA.16816.F32 R52, R48.reuse, R32, R52 ;  /* 0x000000203034723c */ /* 0x050ff00000001834 */
[C---:B--2---:R-:W-:Y:S11]  /*28ab0*/  HMMA.16816.F32 R36, R48.reuse, R28, R36 ;  /* 0x0000001c3024723c */ /* 0x044ff60000001824 */
[----:B------:R-:W-:Y:S04]  /*28ac0*/  STL.64 [R1+0x8e0], R52 ;  /* 0x0008e03401007387 */ /* 0x000fe80000100a00 */
[----:B------:R0:W-:Y:S04]  /*28ad0*/  STL.64 [R1+0x8e8], R54 ;  /* 0x0008e83601007387 */ /* 0x0001e80000100a00 */
[----:B0-----:R-:W2:Y:S04]  /*28ae0*/  LDL.LU.64 R54, [R1+0x3150] ;  /* 0x0031500001367983 */ /* 0x001ea80000300a00 */
[----:B------:R-:W2:Y:S04]  /*28af0*/  LDL.LU.64 R52, [R1+0x3148] ;  /* 0x0031480001347983 */ /* 0x000ea80000300a00 */
[----:B------:R0:W-:Y:S04]  /*28b00*/  STL.64 [R1+0x8d0], R36 ;  /* 0x0008d02401007387 */ /* 0x0001e80000100a00 */
[----:B------:R1:W-:Y:S04]  /*28b10*/  STL.64 [R1+0x8d8], R38 ;  /* 0x0008d82601007387 */ /* 0x0003e80000100a00 */
[----:B0-----:R-:W2:Y:S04]  /*28b20*/  LDL.LU.64 R36, [R1+0x1030] ;  /* 0x0010300001247983 */ /* 0x001ea80000300a00 */
[----:B-1----:R-:W2:Y:S01]  /*28b30*/  LDL.LU.64 R38, [R1+0x1038] ;  /* 0x0010380001267983 */ /* 0x002ea20000300a00 */
[C---:B------:R-:W-:Y:S08]  /*28b40*/  HMMA.16816.F32 R4, R48.reuse, R24, R4 ;  /* 0x000000183004723c */ /* 0x040ff00000001804 */
[C---:B------:R-:W-:Y:S11]  /*28b50*/  HMMA.16816.F32 R44, R48.reuse, R12, R44 ;  /* 0x0000000c302c723c */ /* 0x040ff6000000182c */
[----:B------:R-:W-:Y:S04]  /*28b60*/  STL.64 [R1+0x8c0], R4 ;  /* 0x0008c00401007387 */ /* 0x000fe80000100a00 */
[----:B------:R0:W-:Y:S02]  /*28b70*/  STL.64 [R1+0x8c8], R6 ;  /* 0x0008c80601007387 */ /* 0x0001e40000100a00 */
[C---:B0-----:R-:W-:Y:S08]  /*28b80*/  HMMA.16816.F32 R4, R48.reuse, R20, R8 ;  /* 0x000000143004723c */ /* 0x041ff00000001808 */
[----:B------:R-:W-:Y:S11]  /*28b90*/  HMMA.16816.F32 R8, R48, R16, R56 ;  /* 0x000000103008723c */ /* 0x000ff60000001838 */
[----:B------:R0:W-:Y:S04]  /*28ba0*/  STL.64 [R1+0x8b0], R4 ;  /* 0x0008b00401007387 */ /* 0x0001e80000100a00 */
[----:B------:R1:W-:Y:S04]  /*28bb0*/  STL.64 [R1+0x8b8], R6 ;  /* 0x0008b80601007387 */ /* 0x0003e80000100a00 */
[----:B0-----:R-:W3:Y:S04]  /*28bc0*/  LDL.LU.64 R4, [R1+0x680] ;  /* 0x0006800001047983 */ /* 0x001ee80000300a00 */
[----:B-1----:R-:W3:Y:S04]  /*28bd0*/  LDL.LU.64 R6, [R1+0x688] ;  /* 0x0006880001067983 */ /* 0x002ee80000300a00 */
[----:B------:R0:W-:Y:S04]  /*28be0*/  STL.64 [R1+0x8a0], R8 ;  /* 0x0008a00801007387 */ /* 0x0001e80000100a00 */
[----:B------:R1:W-:Y:S04]  /*28bf0*/  STL.64 [R1+0x8a8], R10 ;  /* 0x0008a80a01007387 */ /* 0x0003e80000100a00 */
[----:B0-----:R-:W4:Y:S04]  /*28c00*/  LDL.LU.64 R8, [R1+0x670] ;  /* 0x0006700001087983 */ /* 0x001f280000300a00 */
[----:B-1----:R-:W4:Y:S04]  /*28c10*/  LDL.LU.64 R10, [R1+0x678] ;  /* 0x00067800010a7983 */ /* 0x002f280000300a00 */
[----:B------:R0:W-:Y:S04]  /*28c20*/  STL.64 [R1+0x1b0], R44 ;  /* 0x0001b02c01007387 */ /* 0x0001e80000100a00 */
[----:B------:R1:W-:Y:S04]  /*28c30*/  STL.64 [R1+0x1b8], R46 ;  /* 0x0001b82e01007387 */ /* 0x0003e80000100a00 */
[----:B0-----:R-:W3:Y:S04]  /*28c40*/  LDL.LU.64 R44, [R1+0x660] ;  /* 0x00066000012c7983 */ /* 0x001ee80000300a00 */
[----:B-1----:R-:W3:Y:S04]  /*28c50*/  LDL.LU.64 R46, [R1+0x668] ;  /* 0x00066800012e7983 */ /* 0x002ee80000300a00 */
[----:B------:R-:W3:Y:S04]  /*28c60*/  LDL.64 R48, [R1] ;  /* 0x0000000001307983 */ /* 0x000ee80000100a00 */
[----:B------:R-:W3:Y:S04]  /*28c70*/  LDL.LU.64 R56, [R1+0x650] ;  /* 0x0006500001387983 */ /* 0x000ee80000300a00 */
[----:B------:R-:W3:Y:S04]  /*28c80*/  LDL.LU.64 R58, [R1+0x658] ;  /* 0x00065800013a7983 */ /* 0x000ee80000300a00 */
[----:B------:R-:W-:Y:S04]  /*28c90*/  STL.64 [R1+0x30d8], R14 ;  /* 0x0030d80e01007387 */ /* 0x000fe80000100a00 */
[----:B------:R0:W-:Y:S01]  /*28ca0*/  STL.64 [R1+0x30d0], R12 ;  /* 0x0030d00c01007387 */ /* 0x0001e20000100a00 */
[----:B------:R-:W-:-:S02]  /*28cb0*/  IMAD.MOV.U32 R3, RZ, RZ, R40 ;  /* 0x000000ffff037224 */ /* 0x000fc400078e0028 */
[----:B------:R-:W-:Y:S01]  /*28cc0*/  IMAD.MOV.U32 R2, RZ, RZ, R41 ;  /* 0x000000ffff027224 */ /* 0x000fe200078e0029 */
[----:B0-----:R-:W3:Y:S04]  /*28cd0*/  LDL.LU.64 R12, [R1+0x690] ;  /* 0x00069000010c7983 */ /* 0x001ee80000300a00 */
[----:B------:R-:W3:Y:S01]  /*28ce0*/  LDL.LU.64 R14, [R1+0x698] ;  /* 0x00069800010e7983 */ /* 0x000ee20000300a00 */
[----:B--2---:R-:W-:-:S15]  /*28cf0*/  HMMA.16816.F32 R36, R52, R40, R36 ;  /* 0x000000283424723c */ /* 0x004fde0000001824 */
[----:B------:R-:W-:-:S04]  /*28d00*/  NOP ;  /* 0x0000000000007918 */ /* 0x000fc80000000000 */
[----:B------:R-:W-:Y:S04]  /*28d10*/  STL.64 [R1+0x1030], R36 ;  /* 0x0010302401007387 */ /* 0x000fe80000100a00 */
[----:B------:R0:W-:Y:S04]  /*28d20*/  STL.64 [R1+0x1038], R38 ;  /* 0x0010382601007387 */ /* 0x0001e80000100a00 */
[----:B0-----:R-:W2:Y:S04]  /*28d30*/  LDL.LU.64 R38, [R1+0x3140] ;  /* 0x0031400001267983 */ /* 0x001ea80000300a00 */
[----:B------:R-:W2:Y:S04]  /*28d40*/  LDL.LU.64 R36, [R1+0x3138] ;  /* 0x0031380001247983 */ /* 0x000ea80000300a00 */
[----:B------:R-:W3:Y:S02]  /*28d50*/  LDL.LU.64 R40, [R1+0x3130] ;  /* 0x0031300001287983 */ /* 0x000ee40000300a00 */
[----:B---3--:R-:W-:-:S15]  /*28d60*/  HMMA.16816.F32 R12, R52, R40, R12 ;  /* 0x00000028340c723c */ /* 0x008fde000000180c */
[----:B------:R-:W-:-:S04]  /*28d70*/  NOP ;  /* 0x0000000000007918 */ /* 0x000fc80000000000 */
[----:B------:R0:W-:Y:S04]  /*28d80*/  STL.64 [R1+0x690], R12 ;  /* 0x0006900c01007387 */ /* 0x0001e80000100a00 */
[----:B------:R-:W-:Y:S01]  /*28d90*/  STL.64 [R1+0x698], R14 ;  /* 0x0006980e01007387 */ /* 0x000fe20000100a00 */
[----:B0-----:R-:W-:Y:S02]  /*28da0*/  IMAD.MOV.U32 R13, RZ, RZ, R40 ;  /* 0x000000ffff0d7224 */ /* 0x001fe400078e0028 */
[----:B------:R-:W-:Y:S02]  /*28db0*/  IMAD.MOV.U32 R12, RZ, RZ, R41 ;  /* 0x000000ffff0c7224 */ /* 0x000fe400078e0029 */
[----:B------:R-:W3:Y:S02]  /*28dc0*/  LDL.LU.64 R40, [R1+0x3128] ;  /* 0x0031280001287983 */ /* 0x000ee40000300a00 */
[----:B---3--:R-:W-:-:S15]  /*28dd0*/  HMMA.16816.F32 R4, R52, R40, R4 ;  /* 0x000000283404723c */ /* 0x008fde0000001804 */
[----:B------:R-:W-:-:S04]  /*28de0*/  NOP ;  /* 0x0000000000007918 */ /* 0x000fc80000000000 */
[----:B------:R-:W-:Y:S04]  /*28df0*/  STL.64 [R1+0x680], R4 ;  /* 0x0006800401007387 */ /* 0x000fe80000100a00 */
[----:B------:R0:W-:Y:S02]  /*28e00*/  STL.64 [R1+0x688], R6 ;  /* 0x0006880601007387 */ /* 0x0001e40000100a00 */
[----:B0-----:R-:W-:Y:S02]  /*28e10*/  IMAD.MOV.U32 R7, RZ, RZ, R40 ;  /* 0x000000ffff077224 */ /* 0x001fe400078e0028 */
[----:B------:R-:W-:Y:S02]  /*28e20*/  IMAD.MOV.U32 R6, RZ, RZ, R41 ;  /* 0x000000ffff067224 */ /* 0x000fe400078e0029 */
[----:B------:R-:W4:Y:S01]  /*28e30*/  LDL.LU.64 R40, [R1+0x3120] ;  /* 0x0031200001287983 */ /* 0x000f220000300a00 */
[C---:B------:R-:W-:Y:S08]  /*28e40*/  HMMA.16816.F32 R44, R52.reuse, R48, R44 ;  /* 0x00000030342c723c */ /* 0x040ff0000000182c */
[----:B----4-:R-:W-:Y:S01]  /*28e50*/  HMMA.16816.F32 R8, R52, R40, R8 ;  /* 0x000000283408723c */ /* 0x010fe20000001808 */
[----:B------:R-:W-:-:S02]  /*28e60*/  IMAD.MOV.U32 R15, RZ, RZ, R40 ;  /* 0x000000ffff0f7224 */ /* 0x000fc400078e0028 */
[----:B------:R-:W-:-:S15]  /*28e70*/  IMAD.MOV.U32 R14, RZ, RZ, R41 ;  /* 0x000000ffff0e7224 */ /* 0x000fde00078e0029 */
[----:B------:R-:W-:Y:S01]  /*28e80*/  NOP ;  /* 0x0000000000007918 */ /* 0x000fe20000000000 */
[----:B------:R-:W-:Y:S04]  /*28e90*/  STL.64 [R1+0x670], R8 ;  /* 0x0006700801007387 */ /* 0x000fe80000100a00 */
[----:B------:R0:W-:Y:S04]  /*28ea0*/  STL.64 [R1+0x678], R10 ;  /* 0x0006780a01007387 */ /* 0x0001e80000100a00 */
[----:B0-----:R-:W3:Y:S04]  /*28eb0*/  LDL.LU.64 R10, [R1+0x3118] ;  /* 0x00311800010a7983 */ /* 0x001ee80000300a00 */
[----:B------:R-:W4:Y:S04]  /*28ec0*/  LDL.LU.64 R8, [R1+0x3110] ;  /* 0x0031100001087983 */ /* 0x000f280000300a00 */
[----:B------:R-:W2:Y:S04]  /*28ed0*/  LDL.LU.64 R42, [R1+0x3108] ;  /* 0x00310800012a7983 */ /* 0x000ea80000300a00 */
[----:B------:R-:W2:Y:S04]  /*28ee0*/  LDL.LU.64 R40, [R1+0x3100] ;  /* 0x0031000001287983 */ /* 0x000ea80000300a00 */
[----:B------:R-:W-:Y:S04]  /*28ef0*/  STL.64 [R1+0x660], R44 ;  /* 0x0006602c01007387 */ /* 0x000fe80000100a00 */
[----:B------:R0:W-:Y:S04]  /*28f00*/  STL.64 [R1+0x668], R46 ;  /* 0x0006682e01007387 */ /* 0x0001e80000100a00 */
[----:B0-----:R-:W2:Y:S04]  /*28f10*/  LDL.LU.64 R46, [R1+0x30f8] ;  /* 0x0030f800012e7983 */ /* 0x001ea80000300a00 */
[----:B------:R-:W2:Y:S01]  /*28f20*/  LDL.LU.64 R44, [R1+0x30f0] ;  /* 0x0030f000012c7983 */ /* 0x000ea20000300a00 */
[----:B------:R-:W-:-:S02]  /*28f30*/  IMAD.MOV.U32 R5, RZ, RZ, R48 ;  /* 0x000000ffff057224 */ /* 0x000fc400078e0030 */
[----:B------:R-:W-:Y:S02]  /*28f40*/  IMAD.MOV.U32 R4, RZ, RZ, R49 ;  /* 0x000000ffff047224 */ /* 0x000fe400078e0031 */
[----:B--2---:R-:W-:Y:S01]  /*28f50*/  HMMA.16816.F32 R48, R52, R44, R56 ;  /* 0x0000002c3430723c */ /* 0x004fe20000001838 */
[----:B------:R-:W-:Y:S04]  /*28f60*/  STL.64 [R1+0x3068], R46 ;  /* 0x0030682e01007387 */ /* 0x000fe80000100a00 */
[----:B------:R0:W-:-:S14]  /*28f70*/  STL.64 [R1+0x3060], R44 ;  /* 0x0030602c01007387 */ /* 0x0001dc0000100a00 */
[----:B------:R-:W-:Y:S04]  /*28f80*/  STL.64 [R1+0x650], R48 ;  /* 0x0006503001007387 */ /* 0x000fe80000100a00 */
[----:B------:R-:W-:Y:S04]  /*28f90*/  STL.64 [R1+0x658], R50 ;  /* 0x0006583201007387 */ /* 0x000fe80000100a00 */
[----:B------:R-:W1:Y:S01]  /*28fa0*/  LDSM.16.MT88.4 R48, [R0+UR5+0x100] ;  /* 0x000100050030783b */ /* 0x000e620008004200 */
[----:B0-----:R-:W-:Y:S02]  /*28fb0*/  IMAD.MOV.U32 R44, RZ, RZ, R15 ;  /* 0x000000ffff2c7224 */ /* 0x001fe400078e000f */
[----:B------:R-:W-:-:S05]  /*28fc0*/  IMAD.MOV.U32 R45, RZ, RZ, R14 ;  /* 0x000000ffff2d7224 */ /* 0x000fca00078e000e */
[----:B------:R0:W-:Y:S02]  /*28fd0*/  STL.64 [R1+0x3078], R44 ;  /* 0x0030782c01007387 */ /* 0x0001e40000100a00 */
[----:B0-----:R-:W-:Y:S02]  /*28fe0*/  IMAD.MOV.U32 R44, RZ, RZ, R7 ;  /* 0x000000ffff2c7224 */ /* 0x001fe400078e0007 */
[----:B------:R-:W-:-:S05]  /*28ff0*/  IMAD.MOV.U32 R45, RZ, RZ, R6 ;  /* 0x000000ffff2d7224 */ /* 0x000fca00078e0006 */
[----:B------:R0:W-:Y:S04]  /*29000*/  STL.64 [R1+0x3090], R44 ;  /* 0x0030902c01007387 */ /* 0x0001e80000100a00 */
[----:B-1----:R-:W-:Y:S04]  /*29010*/  STL.64 [R1+0x3030], R50 ;  /* 0x0030303201007387 */ /* 0x002fe80000100a00 */
[----:B------:R1:W-:Y:S01]  /*29020*/  STL.64 [R1+0x3028], R48 ;  /* 0x0030283001007387 */ /* 0x0003e20000100a00 */
[----:B0-----:R-:W-:Y:S02]  /*29030*/  IMAD.MOV.U32 R44, RZ, RZ, R13 ;  /* 0x000000ffff2c7224 */ /* 0x001fe400078e000d */
[----:B------:R-:W-:-:S02]  /*29040*/  IMAD.MOV.U32 R45, RZ, RZ, R12 ;  /* 0x000000ffff2d7224 */ /* 0x000fc400078e000c */
[----:B-1----:R-:W-:Y:S02]  /*29050*/  IMAD.MOV.U32 R48, RZ, RZ, R5 ;  /* 0x000000ffff307224 */ /* 0x002fe400078e0005 */
[----:B------:R-:W-:Y:S02]  /*29060*/  IMAD.MOV.U32 R49, RZ, RZ, R4 ;  /* 0x000000ffff317224 */ /* 0x000fe400078e0004 */
[----:B------:R-:W4:Y:S04]  /*29070*/  LDL.LU.64 R4, [R1+0xf30] ;  /* 0x000f300001047983 */ /* 0x000f280000300a00 */
[----:B------:R-:W4:Y:S04]  /*29080*/  LDL.LU.64 R6, [R1+0xf38] ;  /* 0x000f380001067983 */ /* 0x000f280000300a00 */
[----:B------:R-:W2:Y:S04]  /*29090*/  LDL.LU.64 R56, [R1+0xf00] ;  /* 0x000f000001387983 */ /* 0x000ea80000300a00 */
[----:B------:R-:W2:Y:S04]  /*290a0*/  LDL.LU.64 R58, [R1+0xf08] ;  /* 0x000f0800013a7983 */ /* 0x000ea80000300a00 */
[----:B------:R-:W2:Y:S04]  /*290b0*/  LDL.LU.64 R12, [R1+0xef0] ;  /* 0x000ef000010c7983 */ /* 0x000ea80000300a00 */
[----:B------:R-:W2:Y:S04]  /*290c0*/  LDL.LU.64 R14, [R1+0xef8] ;  /* 0x000ef800010e7983 */ /* 0x000ea80000300a00 */
[----:B------:R0:W-:Y:S04]  /*290d0*/  STL.64 [R1+0x30a8], R44 ;  /* 0x0030a82c01007387 */ /* 0x0001e80000100a00 */
[----:B0-----:R-:W2:Y:S04]  /*290e0*/  LDL.LU.64 R44, [R1+0xf40] ;  /* 0x000f4000012c7983 */ /* 0x001ea80000300a00 */
[----:B------:R-:W2:Y:S04]  /*290f0*/  LDL.LU.64 R46, [R1+0xf48] ;  /* 0x000f4800012e7983 */ /* 0x000ea80000300a00 */
[----:B------:R0:W-:Y:S04]  /*29100*/  STL.64 [R1+0x3070], R48 ;  /* 0x0030703001007387 */ /* 0x0001e80000100a00 */
[----:B0-----:R-:W3:Y:S04]  /*29110*/  LDL.LU.64 R48, [R1+0xf10] ;  /* 0x000f100001307983 */ /* 0x001ee80000300a00 */
[----:B------:R-:W3:Y:S01]  /*29120*/  LDL.LU.64 R50, [R1+0xf18] ;  /* 0x000f180001327983 */ /* 0x000ee20000300a00 */
[C---:B----4-:R-:W-:Y:S08]  /*29130*/  HMMA.16816.F32 R4, R52.reuse, R8, R4 ;  /* 0x000000083404723c */ /* 0x050ff00000001804 */
[----:B--2---:R-:W-:-:S15]  /*29140*/  HMMA.16816.F32 R44, R52, R40, R44 ;  /* 0x00000028342c723c */ /* 0x004fde000000182c */
[----:B------:R-:W-:-:S04]  /*29150*/  NOP ;  /* 0x0000000000007918 */ /* 0x000fc80000000000 */
[----:B------:R-:W-:Y:S04]  /*29160*/  STL.64 [R1+0xf40], R44 ;  /* 0x000f402c01007387 */ /* 0x000fe80000100a00 */
[----:B------:R-:W-:Y:S04]  /*29170*/  STL.64 [R1+0xf48], R46 ;  /* 0x000f482e01007387 */ /* 0x000fe80000100a00 */
[----:B------:R-:W-:Y:S04]  /*29180*/  STL.64 [R1+0x3088], R42 ;  /* 0x0030882a01007387 */ /* 0x000fe80000100a00 */
[----:B------:R0:W-:Y:S04]  /*29190*/  STL.64 [R1+0x3080], R40 ;  /* 0x0030802801007387 */ /* 0x0001e80000100a00 */
[----:B0-----:R-:W2:Y:S04]  /*291a0*/  LDL.LU.64 R40, [R1+0xf20] ;  /* 0x000f200001287983 */ /* 0x001ea80000300a00 */
[----:B------:R-:W2:Y:S04]  /*291b0*/  LDL.LU.64 R42, [R1+0xf28] ;  /* 0x000f2800012a7983 */ /* 0x000ea80000300a00 */
[----:B------:R-:W-:Y:S04]  /*291c0*/  STL.64 [R1+0xf30], R4 ;  /* 0x000f300401007387 */ /* 0x000fe80000100a00 */
[----:B------:R0:W-:Y:S04]  /*291d0*/  STL.64 [R1+0xf38], R6 ;  /* 0x000f380601007387 */ /* 0x0001e80000100a00 */
[----:B0-----:R-:W4:Y:S04]  /*291e0*/  LDL.LU R7, [R1+0x30e8] ;  /* 0x0030e80001077983 */ /* 0x001f280000300800 */
[----:B------:R-:W2:Y:S04]  /*291f0*/  LDL.LU.64 R4, [R1+0x30e0] ;  /* 0x0030e00001047983 */ /* 0x000ea80000300a00 */
[----:B---3--:R-:W-:Y:S04]  /*29200*/  STL.64 [R1+0x30a0], R10 ;  /* 0x0030a00a01007387 */ /* 0x008fe80000100a00 */
[----:B------:R2:W-:Y:S02]  /*29210*/  STL.64 [R1+0x3098], R8 ;  /* 0x0030980801007387 */ /* 0x0005e40000100a00 */
[C---:B--2---:R-:W-:Y:S02]  /*29220*/  HMMA.16816.F32 R8, R52.reuse, R4, R40 ;  /* 0x000000043408723c */ /* 0x044fe40000001828 */
[----:B----4-:R-:W-:Y:S04]  /*29230*/  STL [R1+0x30b8], R7 ;  /* 0x0030b80701007387 */ /* 0x010fe80000100800 */
[----:B------:R0:W-:Y:S02]  /*29240*/  STL.64 [R1+0x30b0], R4 ;  /* 0x0030b00401007387 */ /* 0x0001e40000100a00 */
[C---:B0-----:R-:W-:Y:S11]  /*29250*/  HMMA.16816.F32 R4, R52.reuse, R36, R48 ;  /* 0x000000243404723c */ /* 0x041ff60000001830 */
[----:B------:R-:W-:Y:S04]  /*29260*/  STL.64 [R1+0xf20], R8 ;  /* 0x000f200801007387 */ /* 0x000fe80000100a00 */
[----:B------:R0:W-:Y:S04]  /*29270*/  STL.64 [R1+0xf28], R10 ;  /* 0x000f280a01007387 */ /* 0x0001e80000100a00 */
[----:B------:R-:W-:Y:S01]  /*29280*/  STL.64 [R1+0x3058], R32 ;  /* 0x0030582001007387 */ /* 0x000fe20000100a00 */
[C---:B0-----:R-:W-:Y:S03]  /*29290*/  HMMA.16816.F32 R8, R52.reuse, R32, R56 ;  /* 0x000000203408723c */ /* 0x041fe60000001838 */
[----:B------:R-:W-:Y:S04]  /*292a0*/  STL.64 [R1+0xf10], R4 ;  /* 0x000f100401007387 */ /* 0x000fe80000100a00 */
        /* <DEDUP_REMOVED lines=10> */
[----:B0-----:R-:W4:Y:S04]  /*29350*/  LDL.LU.64 R4, [R1+0xff0] ;  /* 0x000ff00001047983 */ /* 0x001f280000300a00 */
[----:B-1----:R-:W4:Y:S04]  /*29360*/  LDL.LU.64 R6, [R1+0xff8] ;  /* 0x000ff80001067983 */ /* 0x002f280000300a00 */
[----:B------:R-:W2:Y:S04]  /*29370*/  LDL.LU.64 R8, [R1+0x510] ;  /* 0x0005100001087983 */ /* 0x000ea80000300a00 */
[----:B------:R-:W2:Y:S04]  /*29380*/  LDL.LU.64 R10, [R1+0x518] ;  /* 0x00051800010a7983 */ /* 0x000ea80000300a00 */
[----:B------:R-:W2:Y:S04]  /*29390*/  LDL.LU.64 R40, [R1+0x500] ;  /* 0x0005000001287983 */ /* 0x000ea80000300a00 */
[----:B------:R-:W2:Y:S04]  /*293a0*/  LDL.LU.64 R42, [R1+0x508] ;  /* 0x00050800012a7983 */ /* 0x000ea80000300a00 */
[----:B------:R-:W2:Y:S04]  /*293b0*/  LDL.LU.64 R48, [R1+0x4f0] ;  /* 0x0004f00001307983 */ /* 0x000ea80000300a00 */
[----:B------:R-:W2:Y:S04]  /*293c0*/  LDL.LU.64 R50, [R1+0x4f8] ;  /* 0x0004f80001327983 */ /* 0x000ea80000300a00 */
[----:B------:R-:W2:Y:S04]  /*293d0*/  LDL.LU.64 R32, [R1+0x4d0] ;  /* 0x0004d00001207983 */ /* 0x000ea80000300a00 */
[----:B------:R-:W2:Y:S04]  /*293e0*/  LDL.LU.64 R34, [R1+0x4d8] ;  /* 0x0004d80001227983 */ /* 0x000ea80000300a00 */
[----:B------:R-:W-:Y:S04]  /*293f0*/  STL.64 [R1+0x3050], R30 ;  /* 0x0030501e01007387 */ /* 0x000fe80000100a00 */
[----:B------:R0:W-:Y:S04]  /*29400*/  STL.64 [R1+0x3048], R28 ;  /* 0x0030481c01007387 */ /* 0x0001e80000100a00 */
[----:B0-----:R-:W2:Y:S04]  /*29410*/  LDL.LU.64 R28, [R1+0xee0] ;  /* 0x000ee000011c7983 */ /* 0x001ea80000300a00 */
[----:B------:R-:W2:Y:S02]  /*29420*/  LDL.LU.64 R30, [R1+0xee8] ;  /* 0x000ee800011e7983 */ /* 0x000ea40000300a00 */
[----:B--2---:R-:W-:-:S15]  /*29430*/  HMMA.16816.F32 R28, R52, R24, R28 ;  /* 0x00000018341c723c */ /* 0x004fde000000181c */
[----:B------:R-:W-:-:S04]  /*29440*/  NOP ;  /* 0x0000000000007918 */ /* 0x000fc80000000000 */
[----:B------:R0:W-:Y:S04]  /*29450*/  STL.64 [R1+0xee0], R28 ;  /* 0x000ee01c01007387 */ /* 0x0001e80000100a00 */
[----:B------:R1:W-:Y:S04]  /*29460*/  STL.64 [R1+0xee8], R30 ;  /* 0x000ee81e01007387 */ /* 0x0003e80000100a00 */
[----:B0-----:R-:W2:Y:S04]  /*29470*/  LDL.LU.64 R28, [R1+0xd00] ;  /* 0x000d0000011c7983 */ /* 0x001ea80000300a00 */
[----:B-1----:R-:W2:Y:S04]  /*29480*/  LDL.LU.64 R30, [R1+0xd08] ;  /* 0x000d0800011e7983 */ /* 0x002ea80000300a00 */
[----:B------:R-:W-:Y:S04]  /*29490*/  STL.64 [R1+0x3040], R26 ;  /* 0x0030401a01007387 */ /* 0x000fe80000100a00 */
[----:B------:R0:W-:Y:S04]  /*294a0*/  STL.64 [R1+0x3038], R24 ;  /* 0x0030381801007387 */ /* 0x0001e80000100a00 */
[----:B0-----:R-:W2:Y:S04]  /*294b0*/  LDL.LU.64 R24, [R1+0xed0] ;  /* 0x000ed00001187983 */ /* 0x001ea80000300a00 */
[----:B------:R-:W2:Y:S01]  /*294c0*/  LDL.LU.64 R26, [R1+0xed8] ;  /* 0x000ed800011a7983 */ /* 0x000ea20000300a00 */
[C---:B------:R-:W-:Y:S08]  /*294d0*/  HMMA.16816.F32 R12, R52.reuse, R16, R12 ;  /* 0x00000010340c723c */ /* 0x040ff0000000180c */
        /* <DEDUP_REMOVED lines=9> */
[----:B------:R-:W3:Y:S01]  /*29570*/  LDL.LU.64 R12, [R1+0x30d0] ;  /* 0x0030d000010c7983 */ /* 0x000ee20000300a00 */
[----:B------:R-:W-:-:S02]  /*29580*/  IMAD.MOV.U32 R44, RZ, RZ, R3 ;  /* 0x000000ffff2c7224 */ /* 0x000fc400078e0003 */
[----:B------:R-:W-:Y:S01]  /*29590*/  IMAD.MOV.U32 R45, RZ, RZ, R2 ;  /* 0x000000ffff2d7224 */ /* 0x000fe200078e0002 */
[----:B---3--:R-:W-:Y:S01]  /*295a0*/  HMMA.16816.F32 R52, R52, R12, R56 ;  /* 0x0000000c3434723c */ /* 0x008fe20000001838 */
[----:B------:R-:W4:Y:S04]  /*295b0*/  LDL.LU.64 R58, [R1+0x30c8] ;  /* 0x0030c800013a7983 */ /* 0x000f280000300a00 */
[----:B------:R-:W4:-:S14]  /*295c0*/  LDL.LU.64 R56, [R1+0x30c0] ;  /* 0x0030c00001387983 */ /* 0x000f1c0000300a00 */
[----:B------:R0:W-:Y:S04]  /*295d0*/  STL.64 [R1+0x640], R52 ;  /* 0x0006403401007387 */ /* 0x0001e80000100a00 */
[----:B------:R1:W-:Y:S04]  /*295e0*/  STL.64 [R1+0x648], R54 ;  /* 0x0006483601007387 */ /* 0x0003e80000100a00 */
[----:B0-----:R-:W3:Y:S04]  /*295f0*/  LDL.LU.64 R52, [R1+0x4e0] ;  /* 0x0004e00001347983 */ /* 0x001ee80000300a00 */
[----:B-1----:R-:W3:Y:S01]  /*29600*/  LDL.LU.64 R54, [R1+0x4e8] ;  /* 0x0004e80001367983 */ /* 0x002ee20000300a00 */
[----:B----4-:R-:W-:Y:S03]  /*29610*/  HMMA.16816.F32 R44, R56, R44, R4 ;  /* 0x0000002c382c723c */ /* 0x010fe60000001804 */
[----:B------:R-:W4:Y:S04]  /*29620*/  LDL.LU R7, [R1+0x30b8] ;  /* 0x0030b80001077983 */ /* 0x000f280000300800 */
[----:B------:R-:W2:-:S12]  /*29630*/  LDL.LU.64 R4, [R1+0x30b0] ;  /* 0x0030b00001047983 */ /* 0x000e980000300a00 */
        /* <DEDUP_REMOVED lines=16> */
[----:B------:R-:W3:-:S15]  /*29740*/  LDL.LU.64 R48, [R1+0x3070] ;  /* 0x0030700001307983 */ /* 0x000ede0000300a00 */
[----:B------:R-:W-:Y:S02]  /*29750*/  NOP ;  /* 0x0000000000007918 */ /* 0x000fe40000000000 */
[----:B------:R-:W-:Y:S04]  /*29760*/  STL.64 [R1+0x4f0], R44 ;  /* 0x0004f02c01007387 */ /* 0x000fe80000100a00 */
[----:B------:R0:W-:Y:S04]  /*29770*/  STL.64 [R1+0x4f8], R46 ;  /* 0x0004f82e01007387 */ /* 0x0001e80000100a00 */
[----:B0-----:R-:W4:Y:S04]  /*29780*/  LDL.LU.64 R46, [R1+0x3068] ;  /* 0x00306800012e7983 */ /* 0x001f280000300a00 */
[----:B------:R-:W4:Y:S01]  /*29790*/  LDL.LU.64 R44, [R1+0x3060] ;  /* 0x00306000012c7983 */ /* 0x000f220000300a00 */
[C---:B--2---:R-:W-:Y:S08]  /*297a0*/  HMMA.16816.F32 R28, R56.reuse, R40, R28 ;  /* 0x00000028381c723c */ /* 0x044ff0000000181c */
[C---:B------:R-:W-:Y:S08]  /*297b0*/  HMMA.16816.F32 R24, R56.reuse, R8, R24 ;  /* 0x000000083818723c */ /* 0x040ff00000001818 */
[C---:B---3--:R-:W-:Y:S01]  /*297c0*/  HMMA.16816.F32 R48, R56.reuse, R48, R52 ;  /* 0x000000303830723c */ /* 0x048fe20000001834 */
[----:B------:R-:W0:Y:S07]  /*297d0*/  LDSM.16.MT88.4 R52, [R0+UR5+0x180] ;  /* 0x000180050034783b */ /* 0x000e2e0008004200 */
[C---:B----4-:R-:W-:Y:S01]  /*297e0*/  HMMA.16816.F32 R32, R56.reuse, R44, R32 ;  /* 0x0000002c3820723c */ /* 0x050fe20000001820 */
[----:B------:R-:W-:Y:S10]  /*297f0*/  STL.64 [R1+0x2ff0], R46 ;  /* 0x002ff02e01007387 */ /* 0x000ff40000100a00 */
[----:B------:R-:W-:Y:S04]  /*29800*/  STL.64 [R1+0x4e0], R48 ;  /* 0x0004e03001007387 */ /* 0x000fe80000100a00 */
[----:B------:R-:W-:Y:S04]  /*29810*/  STL.64 [R1+0x4e8], R50 ;  /* 0x0004e83201007387 */ /* 0x000fe80000100a00 */
[----:B------:R-:W-:Y:S04]  /*29820*/  STL.64 [R1+0x2fe8], R44 ;  /* 0x002fe82c01007387 */ /* 0x000fe80000100a00 */
[----:B------:R-:W-:Y:S04]  /*29830*/  STL.64 [R1+0x4d0], R32 ;  /* 0x0004d02001007387 */ /* 0x000fe80000100a00 */
[----:B------:R-:W-:Y:S04]  /*29840*/  STL.64 [R1+0x4d8], R34 ;  /* 0x0004d82201007387 */ /* 0x000fe80000100a00 */
[----:B0-----:R-:W-:Y:S04]  /*29850*/  STL.64 [R1+0x2fa0], R54 ;  /* 0x002fa03601007387 */ /* 0x001fe80000100a00 */
[----:B------:R0:W-:Y:S04]  /*29860*/  STL.64 [R1+0x2f98], R52 ;  /* 0x002f983401007387 */ /* 0x0001e80000100a00 */
[----:B------:R-:W-:Y:S04]  /*29870*/  STL.64 [R1+0x3000], R42 ;  /* 0x0030002a01007387 */ /* 0x000fe80000100a00 */
[----:B------:R-:W-:Y:S04]  /*29880*/  STL.64 [R1+0x2ff8], R40 ;  /* 0x002ff82801007387 */ /* 0x000fe80000100a00 */
[----:B------:R1:W-:Y:S04]  /*29890*/  STL.64 [R1+0xd00], R28 ;  /* 0x000d001c01007387 */ /* 0x0003e80000100a00 */
[----:B------:R2:W-:Y:S04]  /*298a0*/  STL.64 [R1+0xd08], R30 ;  /* 0x000d081e01007387 */ /* 0x0005e80000100a00 */
[----:B0-----:R-:W3:Y:S04]  /*298b0*/  LDL.LU.64 R52, [R1+0xce0] ;  /* 0x000ce00001347983 */ /* 0x001ee80000300a00 */
[----:B------:R-:W3:Y:S04]  /*298c0*/  LDL.LU.64 R54, [R1+0xce8] ;  /* 0x000ce80001367983 */ /* 0x000ee80000300a00 */
[----:B------:R0:W-:Y:S04]  /*298d0*/  STL.64 [R1+0xcf0], R24 ;  /* 0x000cf01801007387 */ /* 0x0001e80000100a00 */
[----:B------:R4:W-:Y:S04]  /*298e0*/  STL.64 [R1+0xcf8], R26 ;  /* 0x000cf81a01007387 */ /* 0x0009e80000100a00 */
[----:B------:R-:W3:Y:S04]  /*298f0*/  LDL.LU.64 R32, [R1+0xcd0] ;  /* 0x000cd00001207983 */ /* 0x000ee80000300a00 */
[----:B------:R-:W3:Y:S04]  /*29900*/  LDL.LU.64 R34, [R1+0xcd8] ;  /* 0x000cd80001227983 */ /* 0x000ee80000300a00 */
[----:B-1----:R-:W3:Y:S04]  /*29910*/  LDL.LU.64 R28, [R1+0xcc0] ;  /* 0x000cc000011c7983 */ /* 0x002ee80000300a00 */
[----:B--2---:R-:W2:Y:S04]  /*29920*/  LDL.LU.64 R30, [R1+0xcc8] ;  /* 0x000cc800011e7983 */ /* 0x004ea80000300a00 */
[----:B0-----:R-:W2:Y:S04]  /*29930*/  LDL.LU.64 R24, [R1+0xcb0] ;  /* 0x000cb00001187983 */ /* 0x001ea80000300a00 */
[----:B----4-:R-:W4:Y:S04]  /*29940*/  LDL.LU.64 R26, [R1+0xcb8] ;  /* 0x000cb800011a7983 */ /* 0x010f280000300a00 */
[----:B------:R-:W2:Y:S04]  /*29950*/  LDL.LU.64 R48, [R1+0xca0] ;  /* 0x000ca00001307983 */ /* 0x000ea80000300a00 */
[----:B------:R-:W2:Y:S04]  /*29960*/  LDL.LU.64 R50, [R1+0xca8] ;  /* 0x000ca80001327983 */ /* 0x000ea80000300a00 */
        /* <DEDUP_REMOVED lines=13> */
[----:B------:R0:W-:Y:S04]  /*29a40*/  STL.64 [R1+0xce0], R52 ;  /* 0x000ce03401007387 */ /* 0x0001e80000100a00 */
[----:B------:R-:W-:Y:S04]  /*29a50*/  STL.64 [R1+0xce8], R54 ;  /* 0x000ce83601007387 */ /* 0x000fe80000100a00 */
[----:B0-----:R-:W2:Y:S04]  /*29a60*/  LDL.64 R52, [R1] ;  /* 0x0000000001347983 */ /* 0x001ea80000100a00 */
[----:B------:R0:W-:Y:S04]  /*29a70*/  STL.64 [R1+0xcd0], R32 ;  /* 0x000cd02001007387 */ /* 0x0001e80000100a00 */
[----:B------:R-:W-:Y:S04]  /*29a80*/  STL.64 [R1+0xcd8], R34 ;  /* 0x000cd82201007387 */ /* 0x000fe80000100a00 */
[----:B0-----:R-:W2:Y:S02]  /*29a90*/  LDL.LU.64 R32, [R1+0x3058] ;  /* 0x0030580001207983 */ /* 0x001ea40000300a00 */
[----:B--2---:R-:W-:-:S15]  /*29aa0*/  HMMA.16816.F32 R28, R56, R32, R28 ;  /* 0x00000020381c723c */ /* 0x004fde000000181c */
[----:B------:R-:W-:-:S04]  /*29ab0*/  NOP ;  /* 0x0000000000007918 */ /* 0x000fc80000000000 */
[----:B------:R-:W-:Y:S04]  /*29ac0*/  STL.64 [R1+0xcc0], R28 ;  /* 0x000cc01c01007387 */ /* 0x000fe80000100a00 */
[----:B------:R0:W-:Y:S04]  /*29ad0*/  STL.64 [R1+0xcc8], R30 ;  /* 0x000cc81e01007387 */ /* 0x0001e80000100a00 */
[----:B0-----:R-:W2:Y:S04]  /*29ae0*/  LDL.LU.64 R30, [R1+0x3050] ;  /* 0x00305000011e7983 */ /* 0x001ea80000300a00 */
[----:B------:R-:W4:Y:S02]  /*29af0*/  LDL.LU.64 R28, [R1+0x3048] ;  /* 0x00304800011c7983 */ /* 0x000f240000300a00 */
[----:B----4-:R-:W-:-:S15]  /*29b00*/  HMMA.16816.F32 R24, R56, R28, R24 ;  /* 0x0000001c3818723c */ /* 0x010fde0000001818 */
[----:B------:R-:W-:-:S04]  /*29b10*/  NOP ;  /* 0x0000000000007918 */ /* 0x000fc80000000000 */
[----:B------:R-:W-:Y:S04]  /*29b20*/  STL.64 [R1+0xcb0], R24 ;  /* 0x000cb01801007387 */ /* 0x000fe80000100a00 */
[----:B------:R0:W-:Y:S04]  /*29b30*/  STL.64 [R1+0xcb8], R26 ;  /* 0x000cb81a01007387 */ /* 0x0001e80000100a00 */
[----:B0-----:R-:W4:Y:S04]  /*29b40*/  LDL.LU.64 R26, [R1+0x3040] ;  /* 0x00304000011a7983 */ /* 0x001f280000300a00 */
[----:B------:R-:W2:Y:S01]  /*29b50*/  LDL.LU.64 R24, [R1+0x3038] ;  /* 0x0030380001187983 */ /* 0x000ea20000300a00 */
[C---:B------:R-:W-:Y:S08]  /*29b60*/  HMMA.16816.F32 R44, R56.reuse, R20, R44 ;  /* 0x00000014382c723c */ /* 0x040ff0000000182c */
        /* <DEDUP_REMOVED lines=8> */
[----:B0-----:R-:W4:Y:S04]  /*29bf0*/  LDL.64 R24, [R1+0x10] ;  /* 0x0000100001187983 */ /* 0x001f280000100a00 */
[----:B------:R0:W-:Y:S04]  /*29c00*/  STL.64 [R1+0xc90], R44 ;  /* 0x000c902c01007387 */ /* 0x0001e80000100a00 */
[----:B------:R1:W-:Y:S04]  /*29c10*/  STL.64 [R1+0xc98], R46 ;  /* 0x000c982e01007387 */ /* 0x0003e80000100a00 */
[----:B0-----:R-:W2:Y:S04]  /*29c20*/  LDL.LU.64 R44, [R1+0x370] ;  /* 0x00037000012c7983 */ /* 0x001ea80000300a00 */
[----:B-1----:R-:W2:Y:S04]  /*29c30*/  LDL.LU.64 R46, [R1+0x378] ;  /* 0x00037800012e7983 */ /* 0x002ea80000300a00 */
[----:B------:R-:W-:Y:S04]  /*29c40*/  STL.64 [R1+0x2fd0], R22 ;  /* 0x002fd01601007387 */ /* 0x000fe80000100a00 */
[----:B------:R0:W-:Y:S04]  /*29c50*/  STL.64 [R1+0x2fc8], R20 ;  /* 0x002fc81401007387 */ /* 0x0001e80000100a00 */
[----:B0-----:R-:W4:Y:S04]  /*29c60*/  LDL.LU.64 R20, [R1+0x4c0] ;  /* 0x0004c00001147983 */ /* 0x001f280000300a00 */
[----:B------:R-:W4:Y:S01]  /*29c70*/  LDL.LU.64 R22, [R1+0x4c8] ;  /* 0x0004c80001167983 */ /* 0x000f220000300a00 */
[----:B------:R-:W-:-:S15]  /*29c80*/  HMMA.16816.F32 R40, R56, R16, R40 ;  /* 0x000000103828723c */ /* 0x000fde0000001828 */
[----:B------:R-:W-:-:S04]  /*29c90*/  NOP ;  /* 0x0000000000007918 */ /* 0x000fc80000000000 */
[----:B------:R0:W-:Y:S04]  /*29ca0*/  STL.64 [R1+0xc80], R40 ;  /* 0x000c802801007387 */ /* 0x0001e80000100a00 */
[----:B------:R1:W-:Y:S04]  /*29cb0*/  STL.64 [R1+0xc88], R42 ;  /* 0x000c882a01007387 */ /* 0x0003e80000100a00 */
[----:B0-----:R-:W4:Y:S04]  /*29cc0*/  LDL.LU.64 R40, [R1+0x350] ;  /* 0x0003500001287983 */ /* 0x001f280000300a00 */
[----:B-1----:R-:W4:Y:S04]  /*29cd0*/  LDL.LU.64 R42, [R1+0x358] ;  /* 0x00035800012a7983 */ /* 0x002f280000300a00 */
[----:B------:R-:W-:Y:S04]  /*29ce0*/  STL.64 [R1+0x2fc0], R18 ;  /* 0x002fc01201007387 */ /* 0x000fe80000100a00 */
[----:B------:R4:W-:Y:S01]  /*29cf0*/  STL.64 [R1+0x2fb8], R16 ;  /* 0x002fb81001007387 */ /* 0x0009e20000100a00 */
[----:B---3--:R-:W-:-:S02]  /*29d00*/  IMAD.MOV.U32 R34, RZ, RZ, R8 ;  /* 0x000000ffff227224 */ /* 0x008fc400078e0008 */
[----:B------:R-:W-:Y:S01]  /*29d10*/  IMAD.MOV.U32 R6, RZ, RZ, R9 ;  /* 0x000000ffff067224 */ /* 0x000fe200078e0009 */
[----:B--2---:R-:W-:Y:S08]  /*29d20*/  HMMA.16816.F32 R44, R48, R8, R44 ;  /* 0x00000008302c723c */ /* 0x004ff0000000182c */
[----:B----4-:R-:W-:Y:S01]  /*29d30*/  HMMA.16816.F32 R16, R56, R12, R20 ;  /* 0x0000000c3810723c */ /* 0x010fe20000001814 */
[----:B------:R-:W2:Y:S04]  /*29d40*/  LDL.LU.64 R56, [R1+0x340] ;  /* 0x0003400001387983 */ /* 0x000ea80000300a00 */
[----:B------:R-:W2:-:S14]  /*29d50*/  LDL.LU.64 R58, [R1+0x348] ;  /* 0x00034800013a7983 */ /* 0x000e9c0000300a00 */
[----:B------:R0:W-:Y:S04]  /*29d60*/  STL.64 [R1+0x4c0], R16 ;  /* 0x0004c01001007387 */ /* 0x0001e80000100a00 */
[----:B------:R1:W-:Y:S04]  /*29d70*/  STL.64 [R1+0x4c8], R18 ;  /* 0x0004c81201007387 */ /* 0x0003e80000100a00 */
[----:B------:R-:W3:Y:S04]  /*29d80*/  LDL.LU.64 R20, [R1+0x330] ;  /* 0x0003300001147983 */ /* 0x000ee80000300a00 */
[----:B------:R-:W3:Y:S04]  /*29d90*/  LDL.LU.64 R22, [R1+0x338] ;  /* 0x0003380001167983 */ /* 0x000ee80000300a00 */
[----:B0-----:R-:W4:Y:S04]  /*29da0*/  LDL.LU.64 R16, [R1+0x320] ;  /* 0x0003200001107983 */ /* 0x001f280000300a00 */
[----:B-1----:R-:W4:Y:S04]  /*29db0*/  LDL.LU.64 R18, [R1+0x328] ;  /* 0x0003280001127983 */ /* 0x002f280000300a00 */
[----:B------:R-:W-:Y:S04]  /*29dc0*/  STL.64 [R1+0x2fb0], R14 ;  /* 0x002fb00e01007387 */ /* 0x000fe80000100a00 */
[----:B------:R0:W-:Y:S04]  /*29dd0*/  STL.64 [R1+0x2fa8], R12 ;  /* 0x002fa80c01007387 */ /* 0x0001e80000100a00 */
[----:B0-----:R-:W2:Y:S04]  /*29de0*/  LDL.LU.64 R12, [R1+0x360] ;  /* 0x00036000010c7983 */ /* 0x001ea80000300a00 */
[----:B------:R-:W2:Y:S04]  /*29df0*/  LDL.LU.64 R14, [R1+0x368] ;  /* 0x00036800010e7983 */ /* 0x000ea80000300a00 */
[----:B------:R0:W-:Y:S04]  /*29e00*/  STL.64 [R1+0x370], R44 ;  /* 0x0003702c01007387 */ /* 0x0001e80000100a00 */
[----:B------:R-:W-:Y:S04]  /*29e10*/  STL.64 [R1+0x378], R46 ;  /* 0x0003782e01007387 */ /* 0x000fe80000100a00 */
[----:B0-----:R-:W2:Y:S04]  /*29e20*/  LDL.LU.64 R44, [R1+0x3020] ;  /* 0x00302000012c7983 */ /* 0x001ea80000300a00 */
[----:B------:R-:W2:Y:S02]  /*29e30*/  LDL.LU.64 R8, [R1+0x3018] ;  /* 0x0030180001087983 */ /* 0x000ea40000300a00 */
[C---:B--2---:R-:W-:Y:S08]  /*29e40*/  HMMA.16816.F32 R12, R48.reuse, R8, R12 ;  /* 0x00000008300c723c */ /* 0x044ff0000000180c */
[----:B------:R-:W-:Y:S11]  /*29e50*/  HMMA.16816.F32 R40, R48, R44, R40 ;  /* 0x0000002c3028723c */ /* 0x000ff60000001828 */
[----:B------:R0:W-:Y:S04]  /*29e60*/  STL.64 [R1+0x360], R12 ;  /* 0x0003600c01007387 */ /* 0x0001e80000100a00 */
[----:B------:R1:W-:Y:S04]  /*29e70*/  STL.64 [R1+0x368], R14 ;  /* 0x0003680e01007387 */ /* 0x0003e80000100a00 */
[----:B------:R-:W2:Y:S01]  /*29e80*/  LDL.LU.64 R10, [R1+0x3010] ;  /* 0x00301000010a7983 */ /* 0x000ea20000300a00 */
[----:B0-----:R-:W-:-:S02]  /*29e90*/  IMAD.MOV.U32 R13, RZ, RZ, R8 ;  /* 0x000000ffff0d7224 */ /* 0x001fc400078e0008 */
[----:B------:R-:W-:Y:S02]  /*29ea0*/  IMAD.MOV.U32 R12, RZ, RZ, R9 ;  /* 0x000000ffff0c7224 */ /* 0x000fe400078e0009 */
[----:B------:R-:W2:Y:S04]  /*29eb0*/  LDL.LU.64 R8, [R1+0x3008] ;  /* 0x0030080001087983 */ /* 0x000ea80000300a00 */
[----:B------:R-:W-:Y:S04]  /*29ec0*/  STL.64 [R1+0x350], R40 ;  /* 0x0003502801007387 */ /* 0x000fe80000100a00 */
[----:B------:R0:W-:Y:S01]  /*29ed0*/  STL.64 [R1+0x358], R42 ;  /* 0x0003582a01007387 */ /* 0x0001e20000100a00 */
[----:B-1----:R-:W-:-:S02]  /*29ee0*/  IMAD.MOV.U32 R15, RZ, RZ, R44 ;  /* 0x000000ffff0f7224 */ /* 0x002fc400078e002c */
[----:B------:R-:W-:Y:S01]  /*29ef0*/  IMAD.MOV.U32 R14, RZ, RZ, R45 ;  /* 0x000000ffff0e7224 */ /* 0x000fe200078e002d */
[----:B0-----:R-:W2:Y:S04]  /*29f00*/  LDL.LU.64 R42, [R1+0x3000] ;  /* 0x00300000012a7983 */ /* 0x001ea80000300a00 */
[----:B------:R-:W2:Y:S04]  /*29f10*/  LDL.LU.64 R40, [R1+0x2ff8] ;  /* 0x002ff80001287983 */ /* 0x000ea80000300a00 */
[----:B------:R-:W2:Y:S04]  /*29f20*/  LDL.LU.64 R46, [R1+0x2ff0] ;  /* 0x002ff000012e7983 */ /* 0x000ea80000300a00 */
[----:B------:R-:W4:Y:S01]  /*29f30*/  LDL.LU.64 R44, [R1+0x2fe8] ;  /* 0x002fe800012c7983 */ /* 0x000f220000300a00 */
[C---:B------:R-:W-:Y:S08]  /*29f40*/  HMMA.16816.F32 R56, R48.reuse, R24, R56 ;  /* 0x000000183038723c */ /* 0x040ff00000001838 */
[----:B---3--:R-:W-:Y:S01]  /*29f50*/  HMMA.16816.F32 R20, R48, R52, R20 ;  /* 0x000000343014723c */ /* 0x008fe20000001814 */
[----:B------:R-:W-:-:S02]  /*29f60*/  IMAD.MOV.U32 R60, RZ, RZ, R52 ;  /* 0x000000ffff3c7224 */ /* 0x000fc400078e0034 */
[----:B------:R-:W-:-:S08]  /*29f70*/  IMAD.MOV.U32 R35, RZ, RZ, R53 ;  /* 0x000000ffff237224 */ /* 0x000fd000078e0035 */
[----:B------:R-:W-:Y:S04]  /*29f80*/  STL.64 [R1+0x340], R56 ;  /* 0x0003403801007387 */ /* 0x000fe80000100a00 */
[----:B------:R-:W-:Y:S04]  /*29f90*/  STL.64 [R1+0x348], R58 ;  /* 0x0003483a01007387 */ /* 0x000fe80000100a00 */
[----:B------:R-:W-:Y:S04]  /*29fa0*/  STL.64 [R1+0x330], R20 ;  /* 0x0003301401007387 */ /* 0x000fe80000100a00 */
[----:B------:R-:W-:Y:S04]  /*29fb0*/  STL.64 [R1+0x338], R22 ;  /* 0x0003381601007387 */ /* 0x000fe80000100a00 */
[----:B------:R-:W3:Y:S04]  /*29fc0*/  LDL.LU.64 R52, [R1+0xac0] ;  /* 0x000ac00001347983 */ /* 0x000ee80000300a00 */
[----:B------:R-:W3:Y:S01]  /*29fd0*/  LDL.LU.64 R54, [R1+0xac8] ;  /* 0x000ac80001367983 */ /* 0x000ee20000300a00 */
[----:B------:R-:W-:-:S02]  /*29fe0*/  IMAD.MOV.U32 R3, RZ, RZ, R24 ;  /* 0x000000ffff037224 */ /* 0x000fc400078e0018 */
[----:B------:R-:W-:Y:S01]  /*29ff0*/  IMAD.MOV.U32 R2, RZ, RZ, R25 ;  /* 0x000000ffff027224 */ /* 0x000fe200078e0019 */
[----:B----4-:R-:W-:-:S15]  /*2a000*/  HMMA.16816.F32 R16, R48, R44, R16 ;  /* 0x0000002c3010723c */ /* 0x010fde0000001810 */
[----:B------:R-:W-:-:S04]  /*2a010*/  NOP ;  /* 0x0000000000007918 */ /* 0x000fc80000000000 */
[----:B------:R-:W-:Y:S04]  /*2a020*/  STL.64 [R1+0x320], R16 ;  /* 0x0003201001007387 */ /* 0x000fe80000100a00 */
[----:B------:R-:W-:Y:S04]  /*2a030*/  STL.64 [R1+0x328], R18 ;  /* 0x0003281201007387 */ /* 0x000fe80000100a00 */
[----:B--2---:R-:W-:Y:S04]  /*2a040*/  STL.64 [R1+0x2f58], R46 ;  /* 0x002f582e01007387 */ /* 0x004fe80000100a00 */
[----:B------:R0:W-:Y:S02]  /*2a050*/  STL.64 [R1+0x2f50], R44 ;  /* 0x002f502c01007387 */ /* 0x0001e40000100a00 */
[----:B0-----:R-:W-:-:S02]  /*2a060*/  IMAD.MOV.U32 R44, RZ, RZ, R15 ;  /* 0x000000ffff2c7224 */ /* 0x001fc400078e000f */
[----:B------:R-:W-:-:S05]  /*2a070*/  IMAD.MOV.U32 R45, RZ, RZ, R14 ;  /* 0x000000ffff2d7224 */ /* 0x000fca00078e000e */
[----:B------:R0:W-:Y:S04]  /*2a080*/  STL.64 [R1+0x2f68], R44 ;  /* 0x002f682c01007387 */ /* 0x0001e80000100a00 */
[----:B------:R-:W2:Y:S04]  /*2a090*/  LDL.LU.64 R24, [R1+0xab0] ;  /* 0x000ab00001187983 */ /* 0x000ea80000300a00 */
[----:B------:R-:W2:Y:S04]  /*2a0a0*/  LDL.LU.64 R26, [R1+0xab8] ;  /* 0x000ab800011a7983 */ /* 0x000ea80000300a00 */
[----:B------:R-:W4:Y:S04]  /*2a0b0*/  LDL.LU.64 R20, [R1+0xaa0] ;  /* 0x000aa00001147983 */ /* 0x000f280000300a00 */
[----:B------:R-:W4:Y:S04]  /*2a0c0*/  LDL.LU.64 R22, [R1+0xaa8] ;  /* 0x000aa80001167983 */ /* 0x000f280000300a00 */
[----:B------:R-:W4:Y:S04]  /*2a0d0*/  LDL.LU.64 R16, [R1+0xa90] ;  /* 0x000a900001107983 */ /* 0x000f280000300a00 */
[----:B------:R-:W4:Y:S01]  /*2a0e0*/  LDL.LU.64 R18, [R1+0xa98] ;  /* 0x000a980001127983 */ /* 0x000f220000300a00 */
[----:B------:R-:W-:-:S05]  /*2a0f0*/  LOP3.LUT R0, R61, 0x40, RZ, 0x3c, !PT ;  /* 0x000000403d007812 */ /* 0x000fca00078e3cff */
[----:B------:R-:W1:Y:S01]  /*2a100*/  LDSM.16.MT88.4 R56, [R0+UR5] ;  /* 0x000000050038783b */ /* 0x000e620008004200 */
[----:B---3--:R-:W-:Y:S01]  /*2a110*/  HMMA.16816.F32 R52, R48, R40, R52 ;  /* 0x000000283034723c */ /* 0x008fe20000001834 */
[----:B0-----:R-:W-:Y:S02]  /*2a120*/  IMAD.MOV.U32 R44, RZ, RZ, R13 ;  /* 0x000000ffff2c7224 */ /* 0x001fe400078e000d */
[----:B------:R-:W-:Y:S02]  /*2a130*/  IMAD.MOV.U32 R45, RZ, RZ, R12 ;  /* 0x000000ffff2d7224 */ /* 0x000fe400078e000c */
[----:B------:R-:W3:Y:S04]  /*2a140*/  LDL.LU.64 R12, [R1+0xa80] ;  /* 0x000a8000010c7983 */ /* 0x000ee80000300a00 */
[----:B------:R-:W3:Y:S04]  /*2a150*/  LDL.LU.64 R14, [R1+0xa88] ;  /* 0x000a8800010e7983 */ /* 0x000ee80000300a00 */
[----:B------:R-:W-:Y:S04]  /*2a160*/  STL.64 [R1+0x2f80], R44 ;  /* 0x002f802c01007387 */ /* 0x000fe80000100a00 */
[----:B-1----:R-:W-:Y:S04]  /*2a170*/  STL.64 [R1+0x2f20], R58 ;  /* 0x002f203a01007387 */ /* 0x002fe80000100a00 */
[----:B------:R0:W-:Y:S02]  /*2a180*/  STL.64 [R1+0x2f18], R56 ;  /* 0x002f183801007387 */ /* 0x0001e40000100a00 */
[----:B0-----:R-:W-:-:S02]  /*2a190*/  IMAD.MOV.U32 R56, RZ, RZ, R60 ;  /* 0x000000ffff387224 */ /* 0x001fc400078e003c */
[----:B------:R-:W-:-:S05]  /*2a1a0*/  IMAD.MOV.U32 R57, RZ, RZ, R35 ;  /* 0x000000ffff397224 */ /* 0x000fca00078e0023 */
[----:B------:R-:W-:Y:S04]  /*2a1b0*/  STL.64 [R1+0x2f60], R56 ;  /* 0x002f603801007387 */ /* 0x000fe80000100a00 */
[----:B------:R-:W-:Y:S04]  /*2a1c0*/  STL.64 [R1+0x2f78], R42 ;  /* 0x002f782a01007387 */ /* 0x000fe80000100a00 */
[----:B------:R-:W-:Y:S04]  /*2a1d0*/  STL.64 [R1+0x2f70], R40 ;  /* 0x002f702801007387 */ /* 0x000fe80000100a00 */
[----:B------:R-:W-:Y:S04]  /*2a1e0*/  STL.64 [R1+0xac0], R52 ;  /* 0x000ac03401007387 */ /* 0x000fe80000100a00 */
[----:B------:R-:W-:Y:S04]  /*2a1f0*/  STL.64 [R1+0xac8], R54 ;  /* 0x000ac83601007387 */ /* 0x000fe80000100a00 */
[----:B------:R-:W-:Y:S04]  /*2a200*/  STL.64 [R1+0x2f90], R10 ;  /* 0x002f900a01007387 */ /* 0x000fe80000100a00 */
[----:B------:R4:W-:Y:S01]  /*2a210*/  STL.64 [R1+0x2f88], R8 ;  /* 0x002f880801007387 */ /* 0x0009e20000100a00 */
[----:B------:R-:W-:Y:S01]  /*2a220*/  IMAD.MOV.U32 R45, RZ, RZ, R6 ;  /* 0x000000ffff2d7224 */ /* 0x000fe200078e0006 */
[C---:B--2---:R-:W-:Y:S08]  /*2a230*/  HMMA.16816.F32 R24, R48.reuse, R8, R24 ;  /* 0x000000083018723c */ /* 0x044ff00000001818 */
[C---:B----4-:R-:W-:Y:S11]  /*2a240*/  HMMA.16816.F32 R8, R48.reuse, R4, R20 ;  /* 0x000000043008723c */ /* 0x050ff60000001814 */
[----:B------:R-:W-:Y:S04]  /*2a250*/  STL.64 [R1+0xab0], R24 ;  /* 0x000ab01801007387 */ /* 0x000fe80000100a00 */
[----:B------:R-:W-:Y:S04]  /*2a260*/  STL.64 [R1+0xab8], R26 ;  /* 0x000ab81a01007387 */ /* 0x000fe80000100a00 */
[----:B------:R-:W-:Y:S04]  /*2a270*/  STL [R1+0x2f48], R7 ;  /* 0x002f480701007387 */ /* 0x000fe80000100800 */
[----:B------:R0:W-:Y:S04]  /*2a280*/  STL.64 [R1+0x2f40], R4 ;  /* 0x002f400401007387 */ /* 0x0001e80000100a00 */
[----:B------:R-:W-:Y:S04]  /*2a290*/  STL.64 [R1+0xaa0], R8 ;  /* 0x000aa00801007387 */ /* 0x000fe80000100a00 */
[----:B------:R1:W-:Y:S04]  /*2a2a0*/  STL.64 [R1+0xaa8], R10 ;  /* 0x000aa80a01007387 */ /* 0x0003e80000100a00 */
[----:B0-----:R-:W2:Y:S04]  /*2a2b0*/  LDL.LU.64 R4, [R1+0x150] ;  /* 0x0001500001047983 */ /* 0x001ea80000300a00 */
[----:B------:R-:W2:Y:S01]  /*2a2c0*/  LDL.LU.64 R6, [R1+0x158] ;  /* 0x0001580001067983 */ /* 0x000ea20000300a00 */
[----:B-1----:R-:W-:-:S15]  /*2a2d0*/  HMMA.16816.F32 R8, R48, R36, R16 ;  /* 0x000000243008723c */ /* 0x002fde0000001810 */
[----:B------:R-:W-:-:S04]  /*2a2e0*/  NOP ;  /* 0x0000000000007918 */ /* 0x000fc80000000000 */
[----:B------:R-:W-:Y:S04]  /*2a2f0*/  STL.64 [R1+0xa90], R8 ;  /* 0x000a900801007387 */ /* 0x000fe80000100a00 */
[----:B------:R3:W-:Y:S04]  /*2a300*/  STL.64 [R1+0xa98], R10 ;  /* 0x000a980a01007387 */ /* 0x0007e80000100a00 */
[----:B------:R-:W4:Y:S04]  /*2a310*/  LDL.LU.64 R24, [R1+0xa70] ;  /* 0x000a700001187983 */ /* 0x000f280000300a00 */
[----:B------:R-:W4:Y:S01]  /*2a320*/  LDL.LU.64 R26, [R1+0xa78] ;  /* 0x000a7800011a7983 */ /* 0x000f220000300a00 */
[----:B---3--:R-:W-:Y:S01]  /*2a330*/  HMMA.16816.F32 R8, R48, R32, R12 ;  /* 0x000000203008723c */ /* 0x008fe2000000180c */
[----:B------:R-:W-:-:S15]  /*2a340*/  IMAD.MOV.U32 R44, RZ, RZ, R34 ;  /* 0x000000ffff2c7224 */ /* 0x000fde00078e0022 */
[----:B------:R-:W-:-:S03]  /*2a350*/  NOP ;  /* 0x0000000000007918 */ /* 0x000fc60000000000 */
[----:B------:R0:W-:Y:S04]  /*2a360*/  STL.64 [R1+0xa80], R8 ;  /* 0x000a800801007387 */ /* 0x0001e80000100a00 */
[----:B------:R1:W-:Y:S04]  /*2a370*/  STL.64 [R1+0xa88], R10 ;  /* 0x000a880a01007387 */ /* 0x0003e80000100a00 */
[----:B------:R-:W3:Y:S04]  /*2a380*/  LDL.LU.64 R20, [R1+0xa60] ;  /* 0x000a600001147983 */ /* 0x000ee80000300a00 */
[----:B------:R-:W3:Y:S04]  /*2a390*/  LDL.LU.64 R22, [R1+0xa68] ;  /* 0x000a680001167983 */ /* 0x000ee80000300a00 */
[----:B------:R-:W2:Y:S04]  /*2a3a0*/  LDL.LU.64 R16, [R1+0xa50] ;  /* 0x000a500001107983 */ /* 0x000ea80000300a00 */
[----:B------:R-:W2:Y:S04]  /*2a3b0*/  LDL.LU.64 R18, [R1+0xa58] ;  /* 0x000a580001127983 */ /* 0x000ea80000300a00 */
[----:B------:R-:W2:Y:S04]  /*2a3c0*/  LDL.LU.64 R12, [R1+0xa40] ;  /* 0x000a4000010c7983 */ /* 0x000ea80000300a00 */
[----:B------:R-:W2:Y:S04]  /*2a3d0*/  LDL.LU.64 R14, [R1+0xa48] ;  /* 0x000a4800010e7983 */ /* 0x000ea80000300a00 */
[----:B------:R-:W2:Y:S04]  /*2a3e0*/  LDL.LU.64 R52, [R1+0x310] ;  /* 0x0003100001347983 */ /* 0x000ea80000300a00 */
[----:B------:R-:W2:Y:S04]  /*2a3f0*/  LDL.LU.64 R54, [R1+0x318] ;  /* 0x0003180001367983 */ /* 0x000ea80000300a00 */
[----:B0-----:R-:W2:Y:S04]  /*2a400*/  LDL.LU.64 R8, [R1+0x1a0] ;  /* 0x0001a00001087983 */ /* 0x001ea80000300a00 */
[----:B-1----:R-:W2:Y:S04]  /*2a410*/  LDL.LU.64 R10, [R1+0x1a8] ;  /* 0x0001a800010a7983 */ /* 0x002ea80000300a00 */
[----:B------:R-:W2:Y:S04]  /*2a420*/  LDL.LU.64 R40, [R1+0x190] ;  /* 0x0001900001287983 */ /* 0x000ea80000300a00 */
[----:B------:R-:W2:Y:S04]  /*2a430*/  LDL.LU.64 R42, [R1+0x198] ;  /* 0x00019800012a7983 */ /* 0x000ea80000300a00 */
[----:B------:R-:W2:Y:S04]  /*2a440*/  LDL.LU.64 R56, [R1+0x180] ;  /* 0x0001800001387983 */ /* 0x000ea80000300a00 */
[----:B------:R-:W2:Y:S04]  /*2a450*/  LDL.LU.64 R58, [R1+0x188] ;  /* 0x00018800013a7983 */ /* 0x000ea80000300a00 */
[----:B------:R0:W-:Y:S04]  /*2a460*/  STL.64 [R1+0x2f38], R32 ;  /* 0x002f382001007387 */ /* 0x0001e80000100a00 */
[----:B0-----:R-:W2:Y:S04]  /*2a470*/  LDL.LU.64 R32, [R1+0x160] ;  /* 0x0001600001207983 */ /* 0x001ea80000300a00 */
[----:B------:R-:W2:Y:S01]  /*2a480*/  LDL.LU.64 R34, [R1+0x168] ;  /* 0x0001680001227983 */ /* 0x000ea20000300a00 */
[----:B----4-:R-:W-:-:S15]  /*2a490*/  HMMA.16816.F32 R24, R48, R28, R24 ;  /* 0x0000001c3018723c */ /* 0x010fde0000001818 */
[----:B------:R-:W-:-:S04]  /*2a4a0*/  NOP ;  /* 0x0000000000007918 */ /* 0x000fc80000000000 */
[----:B------:R-:W-:Y:S04]  /*2a4b0*/  STL.64 [R1+0xa70], R24 ;  /* 0x000a701801007387 */ /* 0x000fe80000100a00 */
[----:B------:R0:W-:Y:S04]  /*2a4c0*/  STL.64 [R1+0xa78], R26 ;  /* 0x000a781a01007387 */ /* 0x0001e80000100a00 */
[----:B0-----:R-:W4:Y:S04]  /*2a4d0*/  LDL.LU.64 R26, [R1+0x2fe0] ;  /* 0x002fe000011a7983 */ /* 0x001f280000300a00 */
[----:B------:R-:W3:Y:S04]  /*2a4e0*/  LDL.LU.64 R24, [R1+0x2fd8] ;  /* 0x002fd80001187983 */ /* 0x000ee80000300a00 */
[----:B------:R-:W-:Y:S04]  /*2a4f0*/  STL.64 [R1+0x2f30], R30 ;  /* 0x002f301e01007387 */ /* 0x000fe80000100a00 */
[----:B------:R-:W-:Y:S01]  /*2a500*/  STL.64 [R1+0x2f28], R28 ;  /* 0x002f281c01007387 */ /* 0x000fe20000100a00 */
[----:B---3--:R-:W-:-:S15]  /*2a510*/  HMMA.16816.F32 R20, R48, R24, R20 ;  /* 0x000000183014723c */ /* 0x008fde0000001814 */
[----:B------:R-:W-:-:S04]  /*2a520*/  NOP ;  /* 0x0000000000007918 */ /* 0x000fc80000000000 */
[----:B------:R-:W-:Y:S04]  /*2a530*/  STL.64 [R1+0xa60], R20 ;  /* 0x000a601401007387 */ /* 0x000fe80000100a00 */
[----:B------:R0:W-:Y:S04]  /*2a540*/  STL.64 [R1+0xa68], R22 ;  /* 0x000a681601007387 */ /* 0x0001e80000100a00 */
[----:B0-----:R-:W3:Y:S04]  /*2a550*/  LDL.LU.64 R22, [R1+0x2fd0] ;  /* 0x002fd00001167983 */ /* 0x001ee80000300a00 */
[----:B------:R-:W2:Y:S02]  /*2a560*/  LDL.LU.64 R20, [R1+0x2fc8] ;  /* 0x002fc80001147983 */ /* 0x000ea40000300a00 */
[----:B--2---:R-:W-:-:S15]  /*2a570*/  HMMA.16816.F32 R16, R48, R20, R16 ;  /* 0x000000143010723c */ /* 0x004fde0000001810 */
[----:B------:R-:W-:-:S04]  /*2a580*/  NOP ;  /* 0x0000000000007918 */ /* 0x000fc80000000000 */
[----:B------:R-:W-:Y:S04]  /*2a590*/  STL.64 [R1+0xa50], R16 ;  /* 0x000a501001007387 */ /* 0x000fe80000100a00 */
[----:B------:R0:W-:Y:S04]  /*2a5a0*/  STL.64 [R1+0xa58], R18 ;  /* 0x000a581201007387 */ /* 0x0001e80000100a00 */
[----:B0-----:R-:W2:Y:S04]  /*2a5b0*/  LDL.LU.64 R18, [R1+0x2fc0] ;  /* 0x002fc00001127983 */ /* 0x001ea80000300a00 */
        /* <DEDUP_REMOVED lines=27> */
[----:B------:R-:W-:-:S07]  /*2a770*/  IMAD.MOV.U32 R29, RZ, RZ, R2 ;  /* 0x000000ffff1d7224 */ /* 0x000fce00078e0002 */
[C---:B---3--:R-:W-:Y:S08]  /*2a780*/  HMMA.16816.F32 R48, R52.reuse, R28, R48 ;  /* 0x0000001c3430723c */ /* 0x048ff00000001830 */
[----:B-1----:R-:W-:Y:S01]  /*2a790*/  HMMA.16816.F32 R44, R52, R44, R56 ;  /* 0x0000002c342c723c */ /* 0x002fe20000001838 */
[----:B------:R-:W3:-:S15]  /*2a7a0*/  LDL.LU.64 R56, [R1+0x2f60] ;  /* 0x002f600001387983 */ /* 0x000ede0000300a00 */
[----:B------:R-:W-:-:S03]  /*2a7b0*/  NOP ;  /* 0x0000000000007918 */ /* 0x000fc60000000000 */
[----:B------:R-:W-:Y:S04]  /*2a7c0*/  STL.64 [R1+0x180], R44 ;  /* 0x0001802c01007387 */ /* 0x000fe80000100a00 */
[----:B------:R0:W-:Y:S04]  /*2a7d0*/  STL.64 [R1+0x188], R46 ;  /* 0x0001882e01007387 */ /* 0x0001e80000100a00 */
[----:B0-----:R-:W2:Y:S04]  /*2a7e0*/  LDL.LU.64 R46, [R1+0x2f58] ;  /* 0x002f5800012e7983 */ /* 0x001ea80000300a00 */
[----:B------:R-:W2:Y:S04]  /*2a7f0*/  LDL.LU.64 R44, [R1+0x2f50] ;  /* 0x002f5000012c7983 */ /* 0x000ea80000300a00 */
[----:B------:R-:W4:Y:S04]  /*2a800*/  LDL.LU.64 R28, [R1+0x890] ;  /* 0x00089000011c7983 */ /* 0x000f280000300a00 */
[----:B------:R-:W4:Y:S04]  /*2a810*/  LDL.LU.64 R30, [R1+0x898] ;  /* 0x00089800011e7983 */ /* 0x000f280000300a00 */
[----:B------:R-:W-:Y:S04]  /*2a820*/  STL.64 [R1+0x170], R48 ;  /* 0x0001703001007387 */ /* 0x000fe80000100a00 */
[----:B------:R3:W-:Y:S02]  /*2a830*/  STL.64 [R1+0x178], R50 ;  /* 0x0001783201007387 */ /* 0x0007e40000100a00 */
[C---:B---3--:R-:W-:Y:S08]  /*2a840*/  HMMA.16816.F32 R48, R52.reuse, R56, R32 ;  /* 0x000000383430723c */ /* 0x048ff00000001820 */
[C---:B--2---:R-:W-:Y:S01]  /*2a850*/  HMMA.16816.F32 R32, R52.reuse, R44, R4 ;  /* 0x0000002c3420723c */ /* 0x044fe20000001804 */
[----:B------:R-:W2:Y:S10]  /*2a860*/  LDL.LU.64 R4, [R1+0x880] ;  /* 0x0008800001047983 */ /* 0x000eb40000300a00 */
[----:B------:R-:W-:Y:S04]  /*2a870*/  STL.64 [R1+0x160], R48 ;  /* 0x0001603001007387 */ /* 0x000fe80000100a00 */
[----:B------:R-:W-:Y:S04]  /*2a880*/  STL.64 [R1+0x168], R50 ;  /* 0x0001683201007387 */ /* 0x000fe80000100a00 */
[----:B------:R-:W0:Y:S04]  /*2a890*/  LDSM.16.MT88.4 R48, [R0+UR5+0x80] ;  /* 0x000080050030783b */ /* 0x000e280008004200 */
[----:B------:R-:W2:Y:S04]  /*2a8a0*/  LDL.LU.64 R6, [R1+0x888] ;  /* 0x0008880001067983 */ /* 0x000ea80000300a00 */
[----:B------:R-:W-:Y:S04]  /*2a8b0*/  STL.64 [R1+0x150], R32 ;  /* 0x0001502001007387 */ /* 0x000fe80000100a00 */
[----:B------:R-:W-:Y:S04]  /*2a8c0*/  STL.64 [R1+0x158], R34 ;  /* 0x0001582201007387 */ /* 0x000fe80000100a00 */
[----:B------:R-:W-:Y:S04]  /*2a8d0*/  STL.64 [R1+0x2ed0], R46 ;  /* 0x002ed02e01007387 */ /* 0x000fe80000100a00 */
[----:B------:R1:W-:Y:S04]  /*2a8e0*/  STL.64 [R1+0x2ec8], R44 ;  /* 0x002ec82c01007387 */ /* 0x0003e80000100a00 */
[----:B-1----:R-:W3:Y:S04]  /*2a8f0*/  LDL.LU.64 R44, [R1+0x810] ;  /* 0x00081000012c7983 */ /* 0x002ee80000300a00 */
[----:B------:R-:W3:Y:S04]  /*2a900*/  LDL.LU.64 R46, [R1+0x818] ;  /* 0x00081800012e7983 */ /* 0x000ee80000300a00 */
[----:B0-----:R-:W-:Y:S04]  /*2a910*/  STL.64 [R1+0x2e90], R50 ;  /* 0x002e903201007387 */ /* 0x001fe80000100a00 */
[----:B------:R0:W-:Y:S04]  /*2a920*/  STL.64 [R1+0x2e88], R48 ;  /* 0x002e883001007387 */ /* 0x0001e80000100a00 */
[----:B0-----:R-:W2:Y:S01]  /*2a930*/  LDL.64 R48, [R1+0x10] ;  /* 0x0000100001307983 */ /* 0x001ea20000100a00 */
[C---:B----4-:R-:W-:Y:S03]  /*2a940*/  HMMA.16816.F32 R28, R52.reuse, R40, R28 ;  /* 0x00000028341c723c */ /* 0x050fe6000000181c */
[----:B--2---:R0:W-:Y:S04]  /*2a950*/  STL.64 [R1+0x2ee8], R48 ;  /* 0x002ee83001007387 */ /* 0x0041e80000100a00 */
[----:B0-----:R-:W2:Y:S01]  /*2a960*/  LDL.64 R48, [R1+0x20] ;  /* 0x0000200001307983 */ /* 0x001ea20000100a00 */
[C---:B------:R-:W-:Y:S03]  /*2a970*/  HMMA.16816.F32 R4, R52.reuse, R8, R4 ;  /* 0x000000083404723c */ /* 0x040fe60000001804 */
[----:B--2---:R0:W-:Y:S04]  /*2a980*/  STL.64 [R1+0x2f00], R48 ;  /* 0x002f003001007387 */ /* 0x0041e80000100a00 */
[----:B0-----:R-:W2:Y:S04]  /*2a990*/  LDL.64 R48, [R1+0x30] ;  /* 0x0000300001307983 */ /* 0x001ea80000100a00 */
[----:B------:R-:W4:Y:S04]  /*2a9a0*/  LDL.LU.64 R32, [R1+0x860] ;  /* 0x0008600001207983 */ /* 0x000f280000300a00 */
[----:B------:R-:W4:Y:S04]  /*2a9b0*/  LDL.LU.64 R34, [R1+0x868] ;  /* 0x0008680001227983 */ /* 0x000f280000300a00 */
[----:B------:R0:W-:Y:S04]  /*2a9c0*/  STL.64 [R1+0x890], R28 ;  /* 0x0008901c01007387 */ /* 0x0001e80000100a00 */
[----:B------:R1:W-:Y:S04]  /*2a9d0*/  STL.64 [R1+0x898], R30 ;  /* 0x0008981e01007387 */ /* 0x0003e80000100a00 */
[----:B0-----:R-:W2:Y:S04]  /*2a9e0*/  LDL.LU.64 R28, [R1+0x850] ;  /* 0x00085000011c7983 */ /* 0x001ea80000300a00 */
[----:B-1----:R-:W2:Y:S04]  /*2a9f0*/  LDL.LU.64 R30, [R1+0x858] ;  /* 0x00085800011e7983 */ /* 0x002ea80000300a00 */
[----:B------:R-:W2:Y:S04]  /*2aa00*/  LDL.LU.64 R56, [R1+0x840] ;  /* 0x0008400001387983 */ /* 0x000ea80000300a00 */
[----:B------:R-:W2:Y:S04]  /*2aa10*/  LDL.LU.64 R58, [R1+0x848] ;  /* 0x00084800013a7983 */ /* 0x000ea80000300a00 */
[----:B------:R-:W-:Y:S04]  /*2aa20*/  STL.64 [R1+0x2ee0], R42 ;  /* 0x002ee02a01007387 */ /* 0x000fe80000100a00 */
[----:B------:R0:W-:Y:S04]  /*2aa30*/  STL.64 [R1+0x2ed8], R40 ;  /* 0x002ed82801007387 */ /* 0x0001e80000100a00 */
[----:B0-----:R-:W2:Y:S04]  /*2aa40*/  LDL.LU.64 R40, [R1+0x870] ;  /* 0x0008700001287983 */ /* 0x001ea80000300a00 */
[----:B------:R-:W2:Y:S04]  /*2aa50*/  LDL.LU.64 R42, [R1+0x878] ;  /* 0x00087800012a7983 */ /* 0x000ea80000300a00 */
[----:B------:R-:W-:Y:S04]  /*2aa60*/  STL.64 [R1+0x880], R4 ;  /* 0x0008800401007387 */ /* 0x000fe80000100a00 */
[----:B------:R0:W-:Y:S04]  /*2aa70*/  STL.64 [R1+0x888], R6 ;  /* 0x0008880601007387 */ /* 0x0001e80000100a00 */
[----:B0-----:R-:W2:Y:S04]  /*2aa80*/  LDL.LU R7, [R1+0x2f48] ;  /* 0x002f480001077983 */ /* 0x001ea80000300800 */
[----:B------:R-:W2:Y:S04]  /*2aa90*/  LDL.LU.64 R4, [R1+0x2f40] ;  /* 0x002f400001047983 */ /* 0x000ea80000300a00 */
[----:B------:R-:W-:Y:S04]  /*2aaa0*/  STL.64 [R1+0x2ef8], R10 ;  /* 0x002ef80a01007387 */ /* 0x000fe80000100a00 */
[----:B------:R0:W-:Y:S04]  /*2aab0*/  STL.64 [R1+0x2ef0], R8 ;  /* 0x002ef00801007387 */ /* 0x0001e80000100a00 */
[----:B0-----:R-:W3:Y:S04]  /*2aac0*/  LDL.LU.64 R8, [R1+0x820] ;  /* 0x0008200001087983 */ /* 0x001ee80000300a00 */
[----:B------:R-:W3:Y:S01]  /*2aad0*/  LDL.LU.64 R10, [R1+0x828] ;  /* 0x00082800010a7983 */ /* 0x000ee20000300a00 */
[C---:B----4-:R-:W-:Y:S08]  /*2aae0*/  HMMA.16816.F32 R32, R52.reuse, R36, R32 ;  /* 0x000000243420723c */ /* 0x050ff00000001820 */
[----:B--2---:R-:W-:-:S15]  /*2aaf0*/  HMMA.16816.F32 R40, R52, R4, R40 ;  /* 0x000000043428723c */ /* 0x004fde0000001828 */
[----:B------:R-:W-:-:S04]  /*2ab00*/  NOP ;  /* 0x0000000000007918 */ /* 0x000fc80000000000 */
[----:B------:R0:W-:Y:S04]  /*2ab10*/  STL.64 [R1+0x870], R40 ;  /* 0x0008702801007387 */ /* 0x0001e80000100a00 */
[----:B------:R1:W-:Y:S04]  /*2ab20*/  STL.64 [R1+0x878], R42 ;  /* 0x0008782a01007387 */ /* 0x0003e80000100a00 */
[----:B0-----:R-:W2:Y:S04]  /*2ab30*/  LDL.LU.64 R40, [R1+0x140] ;  /* 0x0001400001287983 */ /* 0x001ea80000300a00 */
[----:B-1----:R-:W2:Y:S04]  /*2ab40*/  LDL.LU.64 R42, [R1+0x148] ;  /* 0x00014800012a7983 */ /* 0x002ea80000300a00 */
[----:B------:R-:W-:Y:S04]  /*2ab50*/  STL [R1+0x2f10], R7 ;  /* 0x002f100701007387 */ /* 0x000fe80000100800 */
[----:B------:R0:W-:Y:S04]  /*2ab60*/  STL.64 [R1+0x2f08], R4 ;  /* 0x002f080401007387 */ /* 0x0001e80000100a00 */
[----:B0-----:R-:W4:Y:S04]  /*2ab70*/  LDL.LU.64 R4, [R1+0x830] ;  /* 0x0008300001047983 */ /* 0x001f280000300a00 */
[----:B------:R-:W4:Y:S04]  /*2ab80*/  LDL.LU.64 R6, [R1+0x838] ;  /* 0x0008380001067983 */ /* 0x000f280000300a00 */
        /* <DEDUP_REMOVED lines=8> */
[----:B------:R-:W2:Y:S01]  /*2ac10*/  LDL.LU.64 R28, [R1+0x2f28] ;  /* 0x002f2800011c7983 */ /* 0x000ea20000300a00 */
[C---:B----4-:R-:W-:Y:S08]  /*2ac20*/  HMMA.16816.F32 R4, R52.reuse, R24, R4 ;  /* 0x000000183404723c */ /* 0x050ff00000001804 */
[----:B--2---:R-:W-:-:S15]  /*2ac30*/  HMMA.16816.F32 R56, R52, R28, R56 ;  /* 0x0000001c3438723c */ /* 0x004fde0000001838 */
[----:B------:R-:W-:-:S04]  /*2ac40*/  NOP ;  /* 0x0000000000007918 */ /* 0x000fc80000000000 */
[----:B------:R-:W-:Y:S04]  /*2ac50*/  STL.64 [R1+0x840], R56 ;  /* 0x0008403801007387 */ /* 0x000fe80000100a00 */
[----:B------:R0:W-:Y:S04]  /*2ac60*/  STL.64 [R1+0x848], R58 ;  /* 0x0008483a01007387 */ /* 0x0001e80000100a00 */
[----:B0-----:R-:W2:Y:S04]  /*2ac70*/  LDL.LU.64 R58, [R1+0x2f20] ;  /* 0x002f2000013a7983 */ /* 0x001ea80000300a00 */
[----:B------:R-:W2:Y:S04]  /*2ac80*/  LDL.LU.64 R56, [R1+0x2f18] ;  /* 0x002f180001387983 */ /* 0x000ea80000300a00 */
[----:B------:R-:W-:Y:S04]  /*2ac90*/  STL.64 [R1+0x830], R4 ;  /* 0x0008300401007387 */ /* 0x000fe80000100a00 */
[----:B------:R3:W-:Y:S02]  /*2aca0*/  STL.64 [R1+0x838], R6 ;  /* 0x0008380601007387 */ /* 0x0007e40000100a00 */
[C---:B---3--:R-:W-:Y:S08]  /*2acb0*/  HMMA.16816.F32 R4, R52.reuse, R20, R8 ;  /* 0x000000143404723c */ /* 0x048ff00000001808 */
[C---:B------:R-:W-:Y:S08]  /*2acc0*/  HMMA.16816.F32 R8, R52.reuse, R16, R44 ;  /* 0x000000103408723c */ /* 0x040ff0000000182c */
[----:B------:R-:W-:Y:S03]  /*2acd0*/  HMMA.16816.F32 R44, R52, R12, R40 ;  /* 0x0000000c342c723c */ /* 0x000fe60000001828 */
[----:B------:R0:W-:Y:S04]  /*2ace0*/  STL.64 [R1+0x820], R4 ;  /* 0x0008200401007387 */ /* 0x0001e80000100a00 */
[----:B------:R1:W-:Y:S04]  /*2acf0*/  STL.64 [R1+0x828], R6 ;  /* 0x0008280601007387 */ /* 0x0003e80000100a00 */
[----:B0-----:R-:W2:Y:S04]  /*2ad00*/  LDL.LU.64 R4, [R1+0x630] ;  /* 0x0006300001047983 */ /* 0x001ea80000300a00 */
[----:B-1----:R-:W2:Y:S04]  /*2ad10*/  LDL.LU.64 R6, [R1+0x638] ;  /* 0x0006380001067983 */ /* 0x002ea80000300a00 */
[----:B------:R0:W-:Y:S04]  /*2ad20*/  STL.64 [R1+0x810], R8 ;  /* 0x0008100801007387 */ /* 0x0001e80000100a00 */
[----:B------:R1:W-:Y:S04]  /*2ad30*/  STL.64 [R1+0x818], R10 ;  /* 0x0008180a01007387 */ /* 0x0003e80000100a00 */
[----:B0-----:R-:W3:Y:S04]  /*2ad40*/  LDL.LU.64 R8, [R1+0x620] ;  /* 0x0006200001087983 */ /* 0x001ee80000300a00 */
[----:B-1----:R-:W3:Y:S04]  /*2ad50*/  LDL.LU.64 R10, [R1+0x628] ;  /* 0x00062800010a7983 */ /* 0x002ee80000300a00 */
[----:B------:R-:W-:Y:S04]  /*2ad60*/  STL.64 [R1+0x2eb0], R18 ;  /* 0x002eb01201007387 */ /* 0x000fe80000100a00 */
[----:B------:R0:W-:Y:S04]  /*2ad70*/  STL.64 [R1+0x2ea8], R16 ;  /* 0x002ea81001007387 */ /* 0x0001e80000100a00 */
[----:B0-----:R-:W4:Y:S04]  /*2ad80*/  LDL.LU.64 R16, [R1+0x1020] ;  /* 0x0010200001107983 */ /* 0x001f280000300a00 */
[----:B------:R-:W4:Y:S04]  /*2ad90*/  LDL.LU.64 R18, [R1+0x1028] ;  /* 0x0010280001127983 */ /* 0x000f280000300a00 */
[----:B------:R-:W3:Y:S04]  /*2ada0*/  LDL.LU.64 R40, [R1+0x610] ;  /* 0x0006100001287983 */ /* 0x000ee80000300a00 */
[----:B------:R-:W3:Y:S04]  /*2adb0*/  LDL.LU.64 R42, [R1+0x618] ;  /* 0x00061800012a7983 */ /* 0x000ee80000300a00 */
[----:B------:R0:W-:Y:S04]  /*2adc0*/  STL.64 [R1+0x140], R44 ;  /* 0x0001402c01007387 */ /* 0x0001e80000100a00 */
[----:B------:R1:W-:Y:S04]  /*2add0*/  STL.64 [R1+0x148], R46 ;  /* 0x0001482e01007387 */ /* 0x0003e80000100a00 */
[----:B0-----:R-:W3:Y:S04]  /*2ade0*/  LDL.LU.64 R44, [R1+0x600] ;  /* 0x00060000012c7983 */ /* 0x001ee80000300a00 */
[----:B-1----:R-:W3:Y:S04]  /*2adf0*/  LDL.LU.64 R46, [R1+0x608] ;  /* 0x00060800012e7983 */ /* 0x002ee80000300a00 */
[----:B------:R-:W3:Y:S04]  /*2ae00*/  LDL.64 R52, [R1] ;  /* 0x0000000001347983 */ /* 0x000ee80000100a00 */
[----:B------:R-:W-:Y:S04]  /*2ae10*/  STL.64 [R1+0x2ea0], R14 ;  /* 0x002ea00e01007387 */ /* 0x000fe80000100a00 */
[----:B------:R0:W-:Y:S04]  /*2ae20*/  STL.64 [R1+0x2e98], R12 ;  /* 0x002e980c01007387 */ /* 0x0001e80000100a00 */
[----:B0-----:R-:W4:Y:S01]  /*2ae30*/  LDL.64 R12, [R1+0x40] ;  /* 0x00004000010c7983 */ /* 0x001f220000100a00 */
[----:B------:R-:W-:-:S02]  /*2ae40*/  IMAD.MOV.U32 R35, RZ, RZ, R48 ;  /* 0x000000ffff237224 */ /* 0x000fc400078e0030 */
[----:B------:R-:W-:Y:S01]  /*2ae50*/  IMAD.MOV.U32 R60, RZ, RZ, R49 ;  /* 0x000000ffff3c7224 */ /* 0x000fe200078e0031 */
[C---:B--2---:R-:W-:Y:S08]  /*2ae60*/  HMMA.16816.F32 R4, R56.reuse, R48, R4 ;  /* 0x000000303804723c */ /* 0x044ff00000001804 */
[----:B----4-:R-:W-:-:S15]  /*2ae70*/  HMMA.16816.F32 R16, R56, R12, R16 ;  /* 0x0000000c3810723c */ /* 0x010fde0000001810 */
[----:B------:R-:W-:-:S04]  /*2ae80*/  NOP ;  /* 0x0000000000007918 */ /* 0x000fc80000000000 */
[----:B------:R-:W-:Y:S04]  /*2ae90*/  STL.64 [R1+0x1020], R16 ;  /* 0x0010201001007387 */ /* 0x000fe80000100a00 */
[----:B------:R0:W-:Y:S02]  /*2aea0*/  STL.64 [R1+0x1028], R18 ;  /* 0x0010281201007387 */ /* 0x0001e40000100a00 */
[----:B0-----:R-:W-:Y:S02]  /*2aeb0*/  IMAD.MOV.U32 R19, RZ, RZ, R12 ;  /* 0x000000ffff137224 */ /* 0x001fe400078e000c */
[----:B------:R-:W-:Y:S02]  /*2aec0*/  IMAD.MOV.U32 R18, RZ, RZ, R13 ;  /* 0x000000ffff127224 */ /* 0x000fe400078e000d */
[----:B------:R-:W2:Y:S04]  /*2aed0*/  LDL.LU.64 R12, [R1+0x5f0] ;  /* 0x0005f000010c7983 */ /* 0x000ea80000300a00 */
[----:B------:R-:W2:Y:S04]  /*2aee0*/  LDL.LU.64 R14, [R1+0x5f8] ;  /* 0x0005f800010e7983 */ /* 0x000ea80000300a00 */
[----:B------:R-:W-:Y:S04]  /*2aef0*/  STL.64 [R1+0x630], R4 ;  /* 0x0006300401007387 */ /* 0x000fe80000100a00 */
[----:B------:R0:W-:Y:S04]  /*2af00*/  STL.64 [R1+0x638], R6 ;  /* 0x0006380601007387 */ /* 0x0001e80000100a00 */
[----:B0-----:R-:W4:Y:S04]  /*2af10*/  LDL.LU R7, [R1+0x2f10] ;  /* 0x002f100001077983 */ /* 0x001f280000300800 */
[----:B------:R-:W2:Y:S04]  /*2af20*/  LDL.LU.64 R4, [R1+0x2f08] ;  /* 0x002f080001047983 */ /* 0x000ea80000300a00 */
[----:B------:R-:W3:Y:S02]  /*2af30*/  LDL.LU.64 R48, [R1+0x2f00] ;  /* 0x002f000001307983 */ /* 0x000ee40000300a00 */
[----:B---3--:R-:W-:Y:S01]  /*2af40*/  HMMA.16816.F32 R8, R56, R48, R8 ;  /* 0x000000303808723c */ /* 0x008fe20000001808 */
[----:B------:R-:W-:-:S02]  /*2af50*/  IMAD.MOV.U32 R6, RZ, RZ, R48 ;  /* 0x000000ffff067224 */ /* 0x000fc400078e0030 */
[----:B------:R-:W-:-:S15]  /*2af60*/  IMAD.MOV.U32 R34, RZ, RZ, R49 ;  /* 0x000000ffff227224 */ /* 0x000fde00078e0031 */
[----:B------:R-:W-:Y:S01]  /*2af70*/  NOP ;  /* 0x0000000000007918 */ /* 0x000fe20000000000 */
[----:B------:R-:W-:Y:S04]  /*2af80*/  STL.64 [R1+0x620], R8 ;  /* 0x0006200801007387 */ /* 0x000fe80000100a00 */
[----:B------:R0:W-:Y:S04]  /*2af90*/  STL.64 [R1+0x628], R10 ;  /* 0x0006280a01007387 */ /* 0x0001e80000100a00 */
[----:B0-----:R-:W3:Y:S04]  /*2afa0*/  LDL.LU.64 R10, [R1+0x2ef8] ;  /* 0x002ef800010a7983 */ /* 0x001ee80000300a00 */
[----:B------:R-:W2:Y:S04]  /*2afb0*/  LDL.LU.64 R8, [R1+0x2ef0] ;  /* 0x002ef00001087983 */ /* 0x000ea80000300a00 */
[----:B------:R-:W2:Y:S01]  /*2afc0*/  LDL.LU.64 R48, [R1+0x2ee8] ;  /* 0x002ee80001307983 */ /* 0x000ea20000300a00 */
[C---:B------:R-:W-:Y:S08]  /*2afd0*/  HMMA.16816.F32 R44, R56.reuse, R52, R44 ;  /* 0x00000034382c723c */ /* 0x040ff0000000182c */
[----:B--2---:R-:W-:Y:S01]  /*2afe0*/  HMMA.16816.F32 R40, R56, R48, R40 ;  /* 0x000000303828723c */ /* 0x004fe20000001828 */
[----:B------:R-:W-:-:S02]  /*2aff0*/  IMAD.MOV.U32 R3, RZ, RZ, R48 ;  /* 0x000000ffff037224 */ /* 0x000fc400078e0030 */
[----:B------:R-:W-:-:S15]  /*2b000*/  IMAD.MOV.U32 R2, RZ, RZ, R49 ;  /* 0x000000ffff027224 */ /* 0x000fde00078e0031 */
[----:B------:R-:W-:Y:S01]  /*2b010*/  NOP ;  /* 0x0000000000007918 */ /* 0x000fe20000000000 */
[----:B------:R-:W-:Y:S04]  /*2b020*/  STL.64 [R1+0x610], R40 ;  /* 0x0006102801007387 */ /* 0x000fe80000100a00 */
[----:B------:R0:W-:Y:S04]  /*2b030*/  STL.64 [R1+0x618], R42 ;  /* 0x0006182a01007387 */ /* 0x0001e80000100a00 */
[----:B0-----:R-:W2:Y:S04]  /*2b040*/  LDL.LU.64 R42, [R1+0x2ee0] ;  /* 0x002ee000012a7983 */ /* 0x001ea80000300a00 */
[----:B------:R-:W2:Y:S04]  /*2b050*/  LDL.LU.64 R40, [R1+0x2ed8] ;  /* 0x002ed80001287983 */ /* 0x000ea80000300a00 */
        /* <DEDUP_REMOVED lines=9> */
[----:B------:R-:W2:Y:S04]  /*2b0f0*/  LDL.LU.64 R12, [R1+0xe90] ;  /* 0x000e9000010c7983 */ /* 0x000ea80000300a00 */
[----:B------:R-:W2:-:S14]  /*2b100*/  LDL.LU.64 R14, [R1+0xe98] ;  /* 0x000e9800010e7983 */ /* 0x000e9c0000300a00 */
[----:B------:R-:W-:Y:S04]  /*2b110*/  STL.64 [R1+0x5f0], R52 ;  /* 0x0005f03401007387 */ /* 0x000fe80000100a00 */
[----:B------:R-:W-:Y:S04]  /*2b120*/  STL.64 [R1+0x5f8], R54 ;  /* 0x0005f83601007387 */ /* 0x000fe80000100a00 */
[----:B------:R-:W-:Y:S04]  /*2b130*/  STL.64 [R1+0x2e40], R46 ;  /* 0x002e402e01007387 */ /* 0x000fe80000100a00 */
[----:B------:R0:W-:Y:S04]  /*2b140*/  STL.64 [R1+0x2e38], R44 ;  /* 0x002e382c01007387 */ /* 0x0001e80000100a00 */
[----:B------:R-:W1:Y:S04]  /*2b150*/  LDSM.16.MT88.4 R52, [R0+UR5+0x100] ;  /* 0x000100050034783b */ /* 0x000e680008004200 */
[----:B0-----:R-:W2:Y:S04]  /*2b160*/  LDL.LU.64 R44, [R1+0xeb0] ;  /* 0x000eb000012c7983 */ /* 0x001ea80000300a00 */
[----:B------:R-:W2:Y:S04]  /*2b170*/  LDL.LU.64 R46, [R1+0xeb8] ;  /* 0x000eb800012e7983 */ /* 0x000ea80000300a00 */
[----:B-1----:R-:W-:Y:S04]  /*2b180*/  STL.64 [R1+0x2df0], R54 ;  /* 0x002df03601007387 */ /* 0x002fe80000100a00 */
[----:B------:R-:W-:Y:S04]  /*2b190*/  STL.64 [R1+0x2de8], R52 ;  /* 0x002de83401007387 */ /* 0x000fe80000100a00 */
[----:B------:R-:W-:Y:S04]  /*2b1a0*/  STL.64 [R1+0x2e50], R42 ;  /* 0x002e502a01007387 */ /* 0x000fe80000100a00 */
[----:B------:R0:W-:Y:S01]  /*2b1b0*/  STL.64 [R1+0x2e48], R40 ;  /* 0x002e482801007387 */ /* 0x0001e20000100a00 */
[C---:B--2---:R-:W-:Y:S08]  /*2b1c0*/  HMMA.16816.F32 R44, R56.reuse, R40, R44 ;  /* 0x00000028382c723c */ /* 0x044ff0000000182c */
[----:B0-----:R-:W-:Y:S11]  /*2b1d0*/  HMMA.16816.F32 R40, R56, R8, R48 ;  /* 0x000000083828723c */ /* 0x001ff60000001830 */
[----:B------:R0:W-:Y:S04]  /*2b1e0*/  STL.64 [R1+0xeb0], R44 ;  /* 0x000eb02c01007387 */ /* 0x0001e80000100a00 */
[----:B------:R-:W-:Y:S04]  /*2b1f0*/  STL.64 [R1+0xeb8], R46 ;  /* 0x000eb82e01007387 */ /* 0x000fe80000100a00 */
[----:B------:R-:W2:Y:S04]  /*2b200*/  LDL.LU.64 R48, [R1+0xe80] ;  /* 0x000e800001307983 */ /* 0x000ea80000300a00 */
[----:B------:R-:W2:Y:S04]  /*2b210*/  LDL.LU.64 R50, [R1+0xe88] ;  /* 0x000e880001327983 */ /* 0x000ea80000300a00 */
[----:B------:R1:W-:Y:S04]  /*2b220*/  STL.64 [R1+0xea0], R40 ;  /* 0x000ea02801007387 */ /* 0x0003e80000100a00 */
[----:B------:R3:W-:Y:S01]  /*2b230*/  STL.64 [R1+0xea8], R42 ;  /* 0x000ea82a01007387 */ /* 0x0007e20000100a00 */
[----:B0-----:R-:W-:-:S03]  /*2b240*/  IMAD.MOV.U32 R44, RZ, RZ, R6 ;  /* 0x000000ffff2c7224 */ /* 0x001fc600078e0006 */
[----:B-1----:R-:W2:Y:S04]  /*2b250*/  LDL.LU.64 R40, [R1+0xe70] ;  /* 0x000e700001287983 */ /* 0x002ea80000300a00 */
[----:B---3--:R-:W3:Y:S04]  /*2b260*/  LDL.LU.64 R42, [R1+0xe78] ;  /* 0x000e7800012a7983 */ /* 0x008ee80000300a00 */
[----:B------:R-:W-:Y:S04]  /*2b270*/  STL.64 [R1+0x2e60], R10 ;  /* 0x002e600a01007387 */ /* 0x000fe80000100a00 */
[----:B------:R0:W-:Y:S04]  /*2b280*/  STL.64 [R1+0x2e58], R8 ;  /* 0x002e580801007387 */ /* 0x0001e80000100a00 */
[----:B------:R-:W4:Y:S01]  /*2b290*/  LDL.LU R6, [R1+0x2ec0] ;  /* 0x002ec00001067983 */ /* 0x000f220000300800 */
[----:B------:R-:W-:-:S03]  /*2b2a0*/  IMAD.MOV.U32 R45, RZ, RZ, R34 ;  /* 0x000000ffff2d7224 */ /* 0x000fc600078e0022 */
[----:B------:R-:W2:Y:S01]  /*2b2b0*/  LDL.LU R34, [R1+0x2ebc] ;  /* 0x002ebc0001227983 */ /* 0x000ea20000300800 */
[----:B0-----:R-:W-:Y:S03]  /*2b2c0*/  HMMA.16816.F32 R8, R56, R4, R12 ;  /* 0x000000043808723c */ /* 0x001fe6000000180c */
[----:B------:R-:W-:Y:S04]  /*2b2d0*/  STL.64 [R1+0x2e68], R44 ;  /* 0x002e682c01007387 */ /* 0x000fe80000100a00 */
[----:B------:R-:W2:Y:S04]  /*2b2e0*/  LDL.LU.64 R12, [R1+0xe60] ;  /* 0x000e6000010c7983 */ /* 0x000ea80000300a00 */
[----:B------:R-:W3:Y:S08]  /*2b2f0*/  LDL.LU.64 R14, [R1+0xe68] ;  /* 0x000e6800010e7983 */ /* 0x000ef00000300a00 */
[----:B------:R0:W-:Y:S04]  /*2b300*/  STL.64 [R1+0xe90], R8 ;  /* 0x000e900801007387 */ /* 0x0001e80000100a00 */
[----:B------:R-:W-:Y:S01]  /*2b310*/  STL.64 [R1+0xe98], R10 ;  /* 0x000e980a01007387 */ /* 0x000fe20000100a00 */
[----:B0-----:R-:W-:-:S03]  /*2b320*/  IMAD.MOV.U32 R8, RZ, RZ, R35 ;  /* 0x000000ffff087224 */ /* 0x001fc600078e0023 */
[----:B------:R-:W3:Y:S01]  /*2b330*/  LDL.LU R35, [R1+0x2eb8] ;  /* 0x002eb80001237983 */ /* 0x000ee20000300800 */
[----:B------:R-:W-:-:S05]  /*2b340*/  IMAD.MOV.U32 R9, RZ, RZ, R60 ;  /* 0x000000ffff097224 */ /* 0x000fca00078e003c */
[----:B------:R0:W-:Y:S02]  /*2b350*/  STL.64 [R1+0x2e70], R8 ;  /* 0x002e700801007387 */ /* 0x0001e40000100a00 */
[----:B0-----:R-:W-:Y:S02]  /*2b360*/  IMAD.MOV.U32 R8, RZ, RZ, R19 ;  /* 0x000000ffff087224 */ /* 0x001fe400078e0013 */
[----:B------:R-:W-:Y:S01]  /*2b370*/  IMAD.MOV.U32 R9, RZ, RZ, R18 ;  /* 0x000000ffff097224 */ /* 0x000fe200078e0012 */
[----:B----4-:R-:W-:Y:S04]  /*2b380*/  STL.64 [R1+0x2e30], R6 ;  /* 0x002e300601007387 */ /* 0x010fe80000100a00 */
[----:B------:R2:W-:Y:S02]  /*2b390*/  STL.64 [R1+0x2e28], R4 ;  /* 0x002e280401007387 */ /* 0x0005e40000100a00 */
[C---:B--2---:R-:W-:Y:S02]  /*2b3a0*/  HMMA.16816.F32 R4, R56.reuse, R36, R48 ;  /* 0x000000243804723c */ /* 0x044fe40000001830 */
[----:B------:R-:W-:Y:S04]  /*2b3b0*/  STL.64 [R1+0x2e80], R38 ;  /* 0x002e802601007387 */ /* 0x000fe80000100a00 */
[----:B------:R-:W-:Y:S02]  /*2b3c0*/  STL.64 [R1+0x2e78], R36 ;  /* 0x002e782401007387 */ /* 0x000fe40000100a00 */
[C---:B---3--:R-:W-:Y:S11]  /*2b3d0*/  HMMA.16816.F32 R12, R56.reuse, R28, R12 ;  /* 0x0000001c380c723c */ /* 0x048ff6000000180c */
[----:B------:R-:W-:Y:S04]  /*2b3e0*/  STL.64 [R1+0xe80], R4 ;  /* 0x000e800401007387 */ /* 0x000fe80000100a00 */
[----:B------:R0:W-:Y:S04]  /*2b3f0*/  STL.64 [R1+0xe88], R6 ;  /* 0x000e880601007387 */ /* 0x0001e80000100a00 */
[----:B------:R-:W2:Y:S04]  /*2b400*/  LDL.LU.64 R52, [R1+0x470] ;  /* 0x0004700001347983 */ /* 0x000ea80000300a00 */
[----:B------:R-:W2:Y:S01]  /*2b410*/  LDL.LU.64 R54, [R1+0x478] ;  /* 0x0004780001367983 */ /* 0x000ea20000300a00 */
[----:B0-----:R-:W-:-:S15]  /*2b420*/  HMMA.16816.F32 R4, R56, R32, R40 ;  /* 0x000000203804723c */ /* 0x001fde0000001828 */
[----:B------:R-:W-:-:S04]  /*2b430*/  NOP ;  /* 0x0000000000007918 */ /* 0x000fc80000000000 */
[----:B------:R0:W-:Y:S04]  /*2b440*/  STL.64 [R1+0xe70], R4 ;  /* 0x000e700401007387 */ /* 0x0001e80000100a00 */
[----:B------:R1:W-:Y:S04]  /*2b450*/  STL.64 [R1+0xe78], R6 ;  /* 0x000e780601007387 */ /* 0x0003e80000100a00 */
[----:B------:R-:W-:Y:S04]  /*2b460*/  STL.64 [R1+0x2e20], R34 ;  /* 0x002e202201007387 */ /* 0x000fe80000100a00 */
[----:B------:R3:W-:Y:S04]  /*2b470*/  STL.64 [R1+0x2e18], R32 ;  /* 0x002e182001007387 */ /* 0x0007e80000100a00 */
[----:B0-----:R-:W4:Y:S04]  /*2b480*/  LDL.LU.64 R4, [R1+0xe50] ;  /* 0x000e500001047983 */ /* 0x001f280000300a00 */
[----:B-1----:R-:W4:Y:S04]  /*2b490*/  LDL.LU.64 R6, [R1+0xe58] ;  /* 0x000e580001067983 */ /* 0x002f280000300a00 */
[----:B------:R0:W-:Y:S01]  /*2b4a0*/  STL.64 [R1+0xe60], R12 ;  /* 0x000e600c01007387 */ /* 0x0001e20000100a00 */
[----:B---3--:R-:W-:-:S02]  /*2b4b0*/  IMAD.MOV.U32 R32, RZ, RZ, R17 ;  /* 0x000000ffff207224 */ /* 0x008fc400078e0011 */
[----:B------:R-:W-:Y:S01]  /*2b4c0*/  IMAD.MOV.U32 R33, RZ, RZ, R16 ;  /* 0x000000ffff217224 */ /* 0x000fe200078e0010 */
[----:B------:R1:W-:Y:S04]  /*2b4d0*/  STL.64 [R1+0xe68], R14 ;  /* 0x000e680e01007387 */ /* 0x0003e80000100a00 */
[----:B------:R-:W3:Y:S04]  /*2b4e0*/  LDL.LU.64 R16, [R1+0xe40] ;  /* 0x000e400001107983 */ /* 0x000ee80000300a00 */
[----:B------:R-:W3:Y:S04]  /*2b4f0*/  LDL.LU.64 R18, [R1+0xe48] ;  /* 0x000e480001127983 */ /* 0x000ee80000300a00 */
[----:B0-----:R-:W2:Y:S04]  /*2b500*/  LDL.LU.64 R12, [R1+0xe30] ;  /* 0x000e3000010c7983 */ /* 0x001ea80000300a00 */
[----:B-1----:R-:W2:Y:S04]  /*2b510*/  LDL.LU.64 R14, [R1+0xe38] ;  /* 0x000e3800010e7983 */ /* 0x002ea80000300a00 */
        /* <DEDUP_REMOVED lines=13> */
[C---:B---3--:R-:W-:Y:S11]  /*2b5f0*/  HMMA.16816.F32 R16, R56.reuse, R20, R16 ;  /* 0x000000143810723c */ /* 0x048ff60000001810 */
[----:B------:R0:W-:Y:S04]  /*2b600*/  STL.64 [R1+0xe50], R4 ;  /* 0x000e500401007387 */ /* 0x0001e80000100a00 */
[----:B------:R1:W-:Y:S04]  /*2b610*/  STL.64 [R1+0xe58], R6 ;  /* 0x000e580601007387 */ /* 0x0003e80000100a00 */
[----:B0-----:R-:W3:Y:S04]  /*2b620*/  LDL.LU.64 R4, [R1+0xc70] ;  /* 0x000c700001047983 */ /* 0x001ee80000300a00 */
[----:B-1----:R-:W3:Y:S04]  /*2b630*/  LDL.LU.64 R6, [R1+0xc78] ;  /* 0x000c780001067983 */ /* 0x002ee80000300a00 */
[----:B------:R-:W-:Y:S04]  /*2b640*/  STL.64 [R1+0x2e00], R26 ;  /* 0x002e001a01007387 */ /* 0x000fe80000100a00 */
[----:B------:R-:W-:Y:S04]  /*2b650*/  STL.64 [R1+0x2df8], R24 ;  /* 0x002df81801007387 */ /* 0x000fe80000100a00 */
        /* <DEDUP_REMOVED lines=24> */
[----:B------:R-:W2:-:S15]  /*2b7e0*/  LDL.LU.64 R44, [R1+0x2e68] ;  /* 0x002e6800012c7983 */ /* 0x000e9e0000300a00 */
[----:B------:R-:W-:Y:S02]  /*2b7f0*/  NOP ;  /* 0x0000000000007918 */ /* 0x000fe40000000000 */
[----:B------:R-:W-:Y:S04]  /*2b800*/  STL.64 [R1+0x4b0], R8 ;  /* 0x0004b00801007387 */ /* 0x000fe80000100a00 */
[----:B------:R0:W-:Y:S04]  /*2b810*/  STL.64 [R1+0x4b8], R10 ;  /* 0x0004b80a01007387 */ /* 0x0001e80000100a00 */
[----:B0-----:R-:W3:Y:S04]  /*2b820*/  LDL.LU.64 R10, [R1+0x2e60] ;  /* 0x002e6000010a7983 */ /* 0x001ee80000300a00 */
[----:B------:R-:W3:Y:S01]  /*2b830*/  LDL.LU.64 R8, [R1+0x2e58] ;  /* 0x002e580001087983 */ /* 0x000ee20000300a00 */
[----:B--2---:R-:W-:Y:S03]  /*2b840*/  HMMA.16816.F32 R44, R48, R44, R40 ;  /* 0x0000002c302c723c */ /* 0x004fe60000001828 */
[----:B------:R-:W2:Y:S04]  /*2b850*/  LDL.LU.64 R42, [R1+0x2e50] ;  /* 0x002e5000012a7983 */ /* 0x000ea80000300a00 */
[----:B------:R-:W2:-:S12]  /*2b860*/  LDL.LU.64 R40, [R1+0x2e48] ;  /* 0x002e480001287983 */ /* 0x000e980000300a00 */
[----:B------:R-:W-:Y:S04]  /*2b870*/  STL.64 [R1+0x4a0], R44 ;  /* 0x0004a02c01007387 */ /* 0x000fe80000100a00 */
[----:B------:R0:W-:Y:S04]  /*2b880*/  STL.64 [R1+0x4a8], R46 ;  /* 0x0004a82e01007387 */ /* 0x0001e80000100a00 */
[----:B0-----:R-:W2:Y:S04]  /*2b890*/  LDL.LU.64 R46, [R1+0x2e40] ;  /* 0x002e4000012e7983 */ /* 0x001ea80000300a00 */
[----:B------:R-:W2:Y:S01]  /*2b8a0*/  LDL.LU.64 R44, [R1+0x2e38] ;  /* 0x002e3800012c7983 */ /* 0x000ea20000300a00 */
[----:B------:R-:W-:-:S02]  /*2b8b0*/  IMAD.MOV.U32 R24, RZ, RZ, R3 ;  /* 0x000000ffff187224 */ /* 0x000fc400078e0003 */
[----:B------:R-:W-:-:S07]  /*2b8c0*/  IMAD.MOV.U32 R25, RZ, RZ, R2 ;  /* 0x000000ffff197224 */ /* 0x000fce00078e0002 */
[C---:B---3--:R-:W-:Y:S08]  /*2b8d0*/  HMMA.16816.F32 R56, R48.reuse, R24, R56 ;  /* 0x000000183038723c */ /* 0x048ff00000001838 */
[C---:B------:R-:W-:Y:S11]  /*2b8e0*/  HMMA.16816.F32 R28, R48.reuse, R32, R28 ;  /* 0x00000020301c723c */ /* 0x040ff6000000181c */
[----:B------:R-:W-:Y:S04]  /*2b8f0*/  STL.64 [R1+0x490], R56 ;  /* 0x0004903801007387 */ /* 0x000fe80000100a00 */
[----:B------:R-:W-:Y:S04]  /*2b900*/  STL.64 [R1+0x498], R58 ;  /* 0x0004983a01007387 */ /* 0x000fe80000100a00 */
[----:B------:R-:W0:Y:S01]  /*2b910*/  LDSM.16.MT88.4 R56, [R0+UR5+0x180] ;  /* 0x000180050038783b */ /* 0x000e220008004200 */
[C---:B--2---:R-:W-:Y:S03]  /*2b920*/  HMMA.16816.F32 R24, R48.reuse, R44, R52 ;  /* 0x0000002c3018723c */ /* 0x044fe60000001834 */
[----:B------:R-:W-:Y:S04]  /*2b930*/  STL.64 [R1+0x2da8], R46 ;  /* 0x002da82e01007387 */ /* 0x000fe80000100a00 */
        /* <DEDUP_REMOVED lines=8> */
[----:B------:R-:W2:Y:S04]  /*2b9c0*/  LDL.LU.64 R4, [R1+0xc60] ;  /* 0x000c600001047983 */ /* 0x000ea80000300a00 */
[----:B------:R-:W2:Y:S05]  /*2b9d0*/  LDL.LU.64 R6, [R1+0xc68] ;  /* 0x000c680001067983 */ /* 0x000eaa0000300a00 */
[----:B------:R0:W-:Y:S04]  /*2b9e0*/  STL.64 [R1+0xc70], R24 ;  /* 0x000c701801007387 */ /* 0x0001e80000100a00 */
[----:B------:R1:W-:Y:S04]  /*2b9f0*/  STL.64 [R1+0xc78], R26 ;  /* 0x000c781a01007387 */ /* 0x0003e80000100a00 */
[----:B------:R-:W3:Y:S04]  /*2ba00*/  LDL.LU.64 R32, [R1+0xc40] ;  /* 0x000c400001207983 */ /* 0x000ee80000300a00 */
[----:B------:R-:W3:Y:S04]  /*2ba10*/  LDL.LU.64 R34, [R1+0xc48] ;  /* 0x000c480001227983 */ /* 0x000ee80000300a00 */
        /* <DEDUP_REMOVED lines=8> */
[----:B------:R-:W-:Y:S04]  /*2baa0*/  STL.64 [R1+0x2db8], R42 ;  /* 0x002db82a01007387 */ /* 0x000fe80000100a00 */
[----:B------:R0:W-:Y:S04]  /*2bab0*/  STL.64 [R1+0x2db0], R40 ;  /* 0x002db02801007387 */ /* 0x0001e80000100a00 */
[----:B0-----:R-:W2:Y:S04]  /*2bac0*/  LDL.LU.64 R40, [R1+0xc50] ;  /* 0x000c500001287983 */ /* 0x001ea80000300a00 */
[----:B------:R-:W2:Y:S04]  /*2bad0*/  LDL.LU.64 R42, [R1+0xc58] ;  /* 0x000c5800012a7983 */ /* 0x000ea80000300a00 */
[----:B------:R-:W2:Y:S04]  /*2bae0*/  LDL.64 R44, [R1+0x10] ;  /* 0x00001000012c7983 */ /* 0x000ea80000100a00 */
[----:B--2---:R0:W-:Y:S04]  /*2baf0*/  STL.64 [R1+0x2dc0], R44 ;  /* 0x002dc02c01007387 */ /* 0x0041e80000100a00 */
[----:B0-----:R-:W2:Y:S01]  /*2bb00*/  LDL.64 R44, [R1+0x20] ;  /* 0x00002000012c7983 */ /* 0x001ea20000100a00 */
[C---:B------:R-:W-:Y:S03]  /*2bb10*/  HMMA.16816.F32 R4, R48.reuse, R8, R4 ;  /* 0x000000083004723c */ /* 0x040fe60000001804 */
[----:B--2---:R0:W-:Y:S04]  /*2bb20*/  STL.64 [R1+0x2dc8], R44 ;  /* 0x002dc82c01007387 */ /* 0x0041e80000100a00 */
[----:B0-----:R-:W2:Y:S04]  /*2bb30*/  LDL.64 R44, [R1+0x30] ;  /* 0x00003000012c7983 */ /* 0x001ea80000100a00 */
[----:B--2---:R0:W-:Y:S04]  /*2bb40*/  STL.64 [R1+0x2de0], R44 ;  /* 0x002de02c01007387 */ /* 0x0041e80000100a00 */
[----:B0-----:R-:W2:Y:S04]  /*2bb50*/  LDL.64 R44, [R1+0x40] ;  /* 0x00004000012c7983 */ /* 0x001ea80000100a00 */
[----:B------:R-:W-:Y:S04]  /*2bb60*/  STL.64 [R1+0xc60], R4 ;  /* 0x000c600401007387 */ /* 0x000fe80000100a00 */
[----:B------:R0:W-:Y:S04]  /*2bb70*/  STL.64 [R1+0xc68], R6 ;  /* 0x000c680601007387 */ /* 0x0001e80000100a00 */
[----:B0-----:R-:W2:Y:S04]  /*2bb80*/  LDL.LU.64 R6, [R1+0x2e30] ;  /* 0x002e300001067983 */ /* 0x001ea80000300a00 */
[----:B------:R-:W2:Y:S01]  /*2bb90*/  LDL.LU.64 R4, [R1+0x2e28] ;  /* 0x002e280001047983 */ /* 0x000ea20000300a00 */
[C---:B---3--:R-:W-:Y:S03]  /*2bba0*/  HMMA.16816.F32 R32, R48.reuse, R36, R32 ;  /* 0x000000243020723c */ /* 0x048fe60000001820 */
[----:B------:R-:W-:Y:S04]  /*2bbb0*/  STL.64 [R1+0x2dd8], R10 ;  /* 0x002dd80a01007387 */ /* 0x000fe80000100a00 */
[----:B------:R0:W-:Y:S04]  /*2bbc0*/  STL.64 [R1+0x2dd0], R8 ;  /* 0x002dd00801007387 */ /* 0x0001e80000100a00 */
[----:B0-----:R-:W3:Y:S04]  /*2bbd0*/  LDL.LU.64 R8, [R1+0xc00] ;  /* 0x000c000001087983 */ /* 0x001ee80000300a00 */
[----:B------:R-:W3:Y:S01]  /*2bbe0*/  LDL.LU.64 R10, [R1+0xc08] ;  /* 0x000c0800010a7983 */ /* 0x000ee20000300a00 */
        /* <DEDUP_REMOVED lines=31> */
[C---:B------:R-:W-:Y:S01]  /*2bde0*/  HMMA.16816.F32 R8, R48.reuse, R16, R56 ;  /* 0x000000103008723c */ /* 0x040fe20000001838 */
[----:B------:R-:W2:Y:S10]  /*2bdf0*/  LDL.LU.64 R56, [R1+0x300] ;  /* 0x0003000001387983 */ /* 0x000eb40000300a00 */
[----:B------:R-:W-:Y:S04]  /*2be00*/  STL.64 [R1+0xc00], R24 ;  /* 0x000c001801007387 */ /* 0x000fe80000100a00 */
[----:B------:R0:W-:Y:S04]  /*2be10*/  STL.64 [R1+0xc08], R26 ;  /* 0x000c081a01007387 */ /* 0x0001e80000100a00 */
[----:B------:R-:W2:Y:S04]  /*2be20*/  LDL.LU.64 R58, [R1+0x308] ;  /* 0x00030800013a7983 */ /* 0x000ea80000300a00 */
[----:B------:R1:W-:Y:S01]  /*2be30*/  STL.64 [R1+0xbf0], R8 ;  /* 0x000bf00801007387 */ /* 0x0003e20000100a00 */
[----:B0-----:R-:W-:Y:S03]  /*2be40*/  HMMA.16816.F32 R24, R48, R12, R40 ;  /* 0x0000000c3018723c */ /* 0x001fe60000001828 */
[----:B------:R0:W-:Y:S04]  /*2be50*/  STL.64 [R1+0xbf8], R10 ;  /* 0x000bf80a01007387 */ /* 0x0001e80000100a00 */
[----:B-1----:R-:W3:Y:S04]  /*2be60*/  LDL.LU.64 R8, [R1+0x2f0] ;  /* 0x0002f00001087983 */ /* 0x002ee80000300a00 */
[----:B0-----:R-:W3:Y:S04]  /*2be70*/  LDL.LU.64 R10, [R1+0x2f8] ;  /* 0x0002f800010a7983 */ /* 0x001ee80000300a00 */
[----:B----4-:R-:W-:Y:S04]  /*2be80*/  STL.64 [R1+0x2d88], R18 ;  /* 0x002d881201007387 */ /* 0x010fe80000100a00 */
[----:B------:R0:W-:Y:S04]  /*2be90*/  STL.64 [R1+0x2d80], R16 ;  /* 0x002d801001007387 */ /* 0x0001e80000100a00 */
[----:B0-----:R-:W4:Y:S04]  /*2bea0*/  LDL.LU.64 R16, [R1+0x2e0] ;  /* 0x0002e00001107983 */ /* 0x001f280000300a00 */
[----:B------:R-:W4:Y:S04]  /*2beb0*/  LDL.LU.64 R18, [R1+0x2e8] ;  /* 0x0002e80001127983 */ /* 0x000f280000300a00 */
[----:B------:R-:W3:Y:S04]  /*2bec0*/  LDL.LU.64 R40, [R1+0x2d0] ;  /* 0x0002d00001287983 */ /* 0x000ee80000300a00 */
[----:B------:R-:W3:Y:S04]  /*2bed0*/  LDL.LU.64 R42, [R1+0x2d8] ;  /* 0x0002d800012a7983 */ /* 0x000ee80000300a00 */
[----:B------:R0:W-:Y:S04]  /*2bee0*/  STL.64 [R1+0x460], R24 ;  /* 0x0004601801007387 */ /* 0x0001e80000100a00 */
[----:B------:R1:W-:Y:S04]  /*2bef0*/  STL.64 [R1+0x468], R26 ;  /* 0x0004681a01007387 */ /* 0x0003e80000100a00 */
[----:B------:R-:W3:Y:S04]  /*2bf00*/  LDL.64 R48, [R1] ;  /* 0x0000000001307983 */ /* 0x000ee80000100a00 */
        /* <DEDUP_REMOVED lines=9> */
[----:B------:R1:W-:Y:S01]  /*2bfa0*/  STL.64 [R1+0x308], R58 ;  /* 0x0003083a01007387 */ /* 0x0003e20000100a00 */
[----:B0-----:R-:W-:Y:S02]  /*2bfb0*/  IMAD.MOV.U32 R57, RZ, RZ, R44 ;  /* 0x000000ffff397224 */ /* 0x001fe400078e002c */
[----:B------:R-:W-:Y:S02]  /*2bfc0*/  IMAD.MOV.U32 R56, RZ, RZ, R45 ;  /* 0x000000ffff387224 */ /* 0x000fe400078e002d */
[----:B------:R-:W3:Y:S02]  /*2bfd0*/  LDL.LU.64 R44, [R1+0x2de0] ;  /* 0x002de000012c7983 */ /* 0x000ee40000300a00 */
[----:B---3--:R-:W-:Y:S01]  /*2bfe0*/  HMMA.16816.F32 R8, R52, R44, R8 ;  /* 0x0000002c3408723c */ /* 0x008fe20000001808 */
[----:B-1----:R-:W-:-:S02]  /*2bff0*/  IMAD.MOV.U32 R59, RZ, RZ, R44 ;  /* 0x000000ffff3b7224 */ /* 0x002fc400078e002c */
[----:B------:R-:W-:-:S15]  /*2c000*/  IMAD.MOV.U32 R58, RZ, RZ, R45 ;  /* 0x000000ffff3a7224 */ /* 0x000fde00078e002d */
[----:B------:R-:W-:Y:S01]  /*2c010*/  NOP ;  /* 0x0000000000007918 */ /* 0x000fe20000000000 */
[----:B------:R-:W-:Y:S04]  /*2c020*/  STL.64 [R1+0x2f0], R8 ;  /* 0x0002f00801007387 */ /* 0x000fe80000100a00 */
[----:B------:R0:W-:Y:S04]  /*2c030*/  STL.64 [R1+0x2f8], R10 ;  /* 0x0002f80a01007387 */ /* 0x0001e80000100a00 */
[----:B0-----:R-:W2:Y:S04]  /*2c040*/  LDL.LU.64 R10, [R1+0x2dd8] ;  /* 0x002dd800010a7983 */ /* 0x001ea80000300a00 */
[----:B------:R-:W3:Y:S04]  /*2c050*/  LDL.LU.64 R8, [R1+0x2dd0] ;  /* 0x002dd00001087983 */ /* 0x000ee80000300a00 */
[----:B------:R-:W4:Y:S02]  /*2c060*/  LDL.LU.64 R44, [R1+0x2dc8] ;  /* 0x002dc800012c7983 */ /* 0x000f240000300a00 */
[----:B----4-:R-:W-:-:S15]  /*2c070*/  HMMA.16816.F32 R16, R52, R44, R16 ;  /* 0x0000002c3410723c */ /* 0x010fde0000001810 */
[----:B------:R-:W-:-:S04]  /*2c080*/  NOP ;  /* 0x0000000000007918 */ /* 0x000fc80000000000 */
[----:B------:R0:W-:Y:S04]  /*2c090*/  STL.64 [R1+0x2e0], R16 ;  /* 0x0002e01001007387 */ /* 0x0001e80000100a00 */
[----:B------:R-:W-:Y:S01]  /*2c0a0*/  STL.64 [R1+0x2e8], R18 ;  /* 0x0002e81201007387 */ /* 0x000fe20000100a00 */
[----:B0-----:R-:W-:Y:S02]  /*2c0b0*/  IMAD.MOV.U32 R17, RZ, RZ, R44 ;  /* 0x000000ffff117224 */ /* 0x001fe400078e002c */
[----:B------:R-:W-:Y:S02]  /*2c0c0*/  IMAD.MOV.U32 R16, RZ, RZ, R45 ;  /* 0x000000ffff107224 */ /* 0x000fe400078e002d */
[----:B------:R-:W4:Y:S02]  /*2c0d0*/  LDL.LU.64 R44, [R1+0x2dc0] ;  /* 0x002dc000012c7983 */ /* 0x000f240000300a00 */
[----:B----4-:R-:W-:Y:S01]  /*2c0e0*/  HMMA.16816.F32 R40, R52, R44, R40 ;  /* 0x0000002c3428723c */ /* 0x010fe20000001828 */
[----:B------:R-:W-:-:S02]  /*2c0f0*/  IMAD.MOV.U32 R3, RZ, RZ, R44 ;  /* 0x000000ffff037224 */ /* 0x000fc400078e002c */
[----:B------:R-:W-:-:S15]  /*2c100*/  IMAD.MOV.U32 R2, RZ, RZ, R45 ;  /* 0x000000ffff027224 */ /* 0x000fde00078e002d */
[----:B------:R-:W-:Y:S01]  /*2c110*/  NOP ;  /* 0x0000000000007918 */ /* 0x000fe20000000000 */
[----:B------:R-:W-:Y:S04]  /*2c120*/  STL.64 [R1+0x2d0], R40 ;  /* 0x0002d02801007387 */ /* 0x000fe80000100a00 */
[----:B------:R0:W-:Y:S04]  /*2c130*/  STL.64 [R1+0x2d8], R42 ;  /* 0x0002d82a01007387 */ /* 0x0001e80000100a00 */
[----:B0-----:R-:W4:Y:S04]  /*2c140*/  LDL.LU.64 R42, [R1+0x2db8] ;  /* 0x002db800012a7983 */ /* 0x001f280000300a00 */
[----:B------:R-:W2:Y:S04]  /*2c150*/  LDL.LU.64 R40, [R1+0x2db0] ;  /* 0x002db00001287983 */ /* 0x000ea80000300a00 */
[----:B------:R-:W2:Y:S04]  /*2c160*/  LDL.LU.64 R46, [R1+0x2da8] ;  /* 0x002da800012e7983 */ /* 0x000ea80000300a00 */
[----:B------:R-:W2:Y:S01]  /*2c170*/  LDL.LU.64 R44, [R1+0x2da0] ;  /* 0x002da000012c7983 */ /* 0x000ea20000300a00 */
[----:B------:R-:W-:Y:S01]  /*2c180*/  HMMA.16816.F32 R12, R52, R48, R12 ;  /* 0x00000030340c723c */ /* 0x000fe2000000180c */
[----:B------:R-:W-:Y:S01]  /*2c190*/  LOP3.LUT R0, R61, 0x60, RZ, 0x3c, !PT ;  /* 0x000000603d007812 */ /* 0x000fe200078e3cff */
[----:B------:R-:W-:-:S02]  /*2c1a0*/  IMAD.MOV.U32 R19, RZ, RZ, R48 ;  /* 0x000000ffff137224 */ /* 0x000fc400078e0030 */
[----:B------:R-:W-:Y:S02]  /*2c1b0*/  IMAD.MOV.U32 R18, RZ, RZ, R49 ;  /* 0x000000ffff127224 */ /* 0x000fe400078e0031 */
[----:B------:R-:W0:-:S13]  /*2c1c0*/  LDSM.16.MT88.4 R48, [R0+UR5] ;  /* 0x000000050030783b */ /* 0x000e1a0008004200 */
[----:B------:R1:W-:Y:S04]  /*2c1d0*/  STL.64 [R1+0x2c0], R12 ;  /* 0x0002c00c01007387 */ /* 0x0003e80000100a00 */
[----:B------:R3:W-:Y:S04]  /*2c1e0*/  STL.64 [R1+0x2c8], R14 ;  /* 0x0002c80e01007387 */ /* 0x0007e80000100a00 */
[----:B-1----:R-:W4:Y:S04]  /*2c1f0*/  LDL.LU.64 R12, [R1+0xa30] ;  /* 0x000a3000010c7983 */ /* 0x002f280000300a00 */
[----:B---3--:R-:W4:Y:S01]  /*2c200*/  LDL.LU.64 R14, [R1+0xa38] ;  /* 0x000a3800010e7983 */ /* 0x008f220000300a00 */
[----:B--2---:R-:W-:-:S15]  /*2c210*/  HMMA.16816.F32 R24, R52, R44, R24 ;  /* 0x0000002c3418723c */ /* 0x004fde0000001818 */
[----:B------:R-:W-:-:S04]  /*2c220*/  NOP ;  /* 0x0000000000007918 */ /* 0x000fc80000000000 */
[----:B------:R-:W-:Y:S04]  /*2c230*/  STL.64 [R1+0x2b0], R24 ;  /* 0x0002b01801007387 */ /* 0x000fe80000100a00 */
[----:B------:R-:W-:Y:S04]  /*2c240*/  STL.64 [R1+0x2b8], R26 ;  /* 0x0002b81a01007387 */ /* 0x000fe80000100a00 */
[----:B------:R-:W-:Y:S04]  /*2c250*/  STL.64 [R1+0x2d10], R46 ;  /* 0x002d102e01007387 */ /* 0x000fe80000100a00 */
[----:B------:R1:W-:Y:S04]  /*2c260*/  STL.64 [R1+0x2d08], R44 ;  /* 0x002d082c01007387 */ /* 0x0003e80000100a00 */
[----:B0-----:R-:W-:Y:S04]  /*2c270*/  STL.64 [R1+0x2cd0], R50 ;  /* 0x002cd03201007387 */ /* 0x001fe80000100a00 */
[----:B------:R0:W-:Y:S04]  /*2c280*/  STL.64 [R1+0x2cc8], R48 ;  /* 0x002cc83001007387 */ /* 0x0001e80000100a00 */
[----:B-1----:R-:W2:Y:S04]  /*2c290*/  LDL.LU.64 R44, [R1+0xa20] ;  /* 0x000a2000012c7983 */ /* 0x002ea80000300a00 */
[----:B------:R-:W2:Y:S01]  /*2c2a0*/  LDL.LU.64 R46, [R1+0xa28] ;  /* 0x000a2800012e7983 */ /* 0x000ea20000300a00 */
[----:B0-----:R-:W-:-:S02]  /*2c2b0*/  IMAD.MOV.U32 R48, RZ, RZ, R19 ;  /* 0x000000ffff307224 */ /* 0x001fc400078e0013 */
[----:B------:R-:W-:-:S05]  /*2c2c0*/  IMAD.MOV.U32 R49, RZ, RZ, R18 ;  /* 0x000000ffff317224 */ /* 0x000fca00078e0012 */
[----:B------:R0:W-:Y:S04]  /*2c2d0*/  STL.64 [R1+0x2d18], R48 ;  /* 0x002d183001007387 */ /* 0x0001e80000100a00 */
[----:B------:R-:W3:Y:S04]  /*2c2e0*/  LDL.LU.64 R24, [R1+0xa10] ;  /* 0x000a100001187983 */ /* 0x000ee80000300a00 */
[----:B------:R-:W3:Y:S01]  /*2c2f0*/  LDL.LU.64 R26, [R1+0xa18] ;  /* 0x000a1800011a7983 */ /* 0x000ee20000300a00 */
[----:B0-----:R-:W-:Y:S02]  /*2c300*/  IMAD.MOV.U32 R48, RZ, RZ, R17 ;  /* 0x000000ffff307224 */ /* 0x001fe400078e0011 */
[----:B------:R-:W-:-:S02]  /*2c310*/  IMAD.MOV.U32 R49, RZ, RZ, R16 ;  /* 0x000000ffff317224 */ /* 0x000fc400078e0010 */
[----:B------:R-:W3:Y:S04]  /*2c320*/  LDL.LU.64 R16, [R1+0xa00] ;  /* 0x000a000001107983 */ /* 0x000ee80000300a00 */
[----:B------:R-:W3:Y:S04]  /*2c330*/  LDL.LU.64 R18, [R1+0xa08] ;  /* 0x000a080001127983 */ /* 0x000ee80000300a00 */
[----:B------:R4:W-:Y:S02]  /*2c340*/  STL.64 [R1+0x2d30], R48 ;  /* 0x002d303001007387 */ /* 0x0009e40000100a00 */
[----:B----4-:R-:W-:Y:S02]  /*2c350*/  HMMA.16816.F32 R48, R52, R40, R12 ;  /* 0x000000283430723c */ /* 0x010fe4000000180c */
[----:B------:R-:W4:Y:S04]  /*2c360*/  LDL.LU.64 R12, [R1+0x9f0] ;  /* 0x0009f000010c7983 */ /* 0x000f280000300a00 */
[----:B------:R-:W4:-:S13]  /*2c370*/  LDL.LU.64 R14, [R1+0x9f8] ;  /* 0x0009f800010e7983 */ /* 0x000f1a0000300a00 */
[----:B------:R0:W-:Y:S04]  /*2c380*/  STL.64 [R1+0xa30], R48 ;  /* 0x000a303001007387 */ /* 0x0001e80000100a00 */
[----:B------:R-:W-:Y:S01]  /*2c390*/  STL.64 [R1+0xa38], R50 ;  /* 0x000a383201007387 */ /* 0x000fe20000100a00 */
[----:B0-----:R-:W-:Y:S02]  /*2c3a0*/  IMAD.MOV.U32 R48, RZ, RZ, R59 ;  /* 0x000000ffff307224 */ /* 0x001fe400078e003b */
[----:B------:R-:W-:-:S05]  /*2c3b0*/  IMAD.MOV.U32 R49, RZ, RZ, R58 ;  /* 0x000000ffff317224 */ /* 0x000fca00078e003a */
[----:B------:R-:W-:Y:S04]  /*2c3c0*/  STL.64 [R1+0x2d48], R48 ;  /* 0x002d483001007387 */ /* 0x000fe80000100a00 */
[----:B------:R-:W-:Y:S04]  /*2c3d0*/  STL.64 [R1+0x2d28], R42 ;  /* 0x002d282a01007387 */ /* 0x000fe80000100a00 */
[----:B------:R2:W-:Y:S02]  /*2c3e0*/  STL.64 [R1+0x2d20], R40 ;  /* 0x002d202801007387 */ /* 0x0005e40000100a00 */
[----:B--2---:R-:W-:-:S15]  /*2c3f0*/  HMMA.16816.F32 R40, R52, R8, R44 ;  /* 0x000000083428723c */ /* 0x004fde000000182c */
[----:B------:R-:W-:-:S04]  /*2c400*/  NOP ;  /* 0x0000000000007918 */ /* 0x000fc80000000000 */
[----:B------:R-:W-:Y:S04]  /*2c410*/  STL.64 [R1+0xa20], R40 ;  /* 0x000a202801007387 */ /* 0x000fe80000100a00 */
[----:B------:R-:W-:Y:S04]  /*2c420*/  STL.64 [R1+0xa28], R42 ;  /* 0x000a282a01007387 */ /* 0x000fe80000100a00 */
[----:B------:R-:W-:Y:S04]  /*2c430*/  STL.64 [R1+0x2d40], R10 ;  /* 0x002d400a01007387 */ /* 0x000fe80000100a00 */
[----:B------:R3:W-:Y:S04]  /*2c440*/  STL.64 [R1+0x2d38], R8 ;  /* 0x002d380801007387 */ /* 0x0007e80000100a00 */
[----:B------:R-:W-:Y:S04]  /*2c450*/  STL.64 [R1+0x2d58], R6 ;  /* 0x002d580601007387 */ /* 0x000fe80000100a00 */
[----:B------:R0:W-:Y:S01]  /*2c460*/  STL.64 [R1+0x2d50], R4 ;  /* 0x002d500401007387 */ /* 0x0001e20000100a00 */
[C---:B---3--:R-:W-:Y:S08]  /*2c470*/  HMMA.16816.F32 R8, R52.reuse, R4, R24 ;  /* 0x000000043408723c */ /* 0x048ff00000001818 */
[C---:B0-----:R-:W-:Y:S11]  /*2c480*/  HMMA.16816.F32 R4, R52.reuse, R36, R16 ;  /* 0x000000243404723c */ /* 0x041ff60000001810 */
[----:B------:R-:W-:Y:S04]  /*2c490*/  STL.64 [R1+0xa10], R8 ;  /* 0x000a100801007387 */ /* 0x000fe80000100a00 */
[----:B------:R-:W-:Y:S04]  /*2c4a0*/  STL.64 [R1+0xa18], R10 ;  /* 0x000a180a01007387 */ /* 0x000fe80000100a00 */
[----:B------:R-:W-:Y:S04]  /*2c4b0*/  STL.64 [R1+0x2d00], R38 ;  /* 0x002d002601007387 */ /* 0x000fe80000100a00 */
[----:B------:R-:W-:Y:S04]  /*2c4c0*/  STL.64 [R1+0x2cf8], R36 ;  /* 0x002cf82401007387 */ /* 0x000fe80000100a00 */
[----:B------:R-:W-:Y:S04]  /*2c4d0*/  STL.64 [R1+0xa00], R4 ;  /* 0x000a000401007387 */ /* 0x000fe80000100a00 */
[----:B------:R4:W-:Y:S04]  /*2c4e0*/  STL.64 [R1+0xa08], R6 ;  /* 0x000a080601007387 */ /* 0x0009e80000100a00 */
[----:B------:R-:W2:Y:S04]  /*2c4f0*/  LDL.LU.64 R24, [R1+0x9e0] ;  /* 0x0009e00001187983 */ /* 0x000ea80000300a00 */
[----:B------:R-:W2:Y:S01]  /*2c500*/  LDL.LU.64 R26, [R1+0x9e8] ;  /* 0x0009e800011a7983 */ /* 0x000ea20000300a00 */
[----:B----4-:R-:W-:Y:S01]  /*2c510*/  HMMA.16816.F32 R4, R52, R32, R12 ;  /* 0x000000203404723c */ /* 0x010fe2000000180c */
[----:B------:R-:W-:-:S02]  /*2c520*/  IMAD.MOV.U32 R48, RZ, RZ, R57 ;  /* 0x000000ffff307224 */ /* 0x000fc400078e0039 */
[----:B------:R-:W-:-:S15]  /*2c530*/  IMAD.MOV.U32 R49, RZ, RZ, R56 ;  /* 0x000000ffff317224 */ /* 0x000fde00078e0038 */
[----:B------:R-:W-:Y:S01]  /*2c540*/  NOP ;  /* 0x0000000000007918 */ /* 0x000fe20000000000 */
[----:B------:R0:W-:Y:S04]  /*2c550*/  STL.64 [R1+0x9f0], R4 ;  /* 0x0009f00401007387 */ /* 0x0001e80000100a00 */
[----:B------:R1:W-:Y:S04]  /*2c560*/  STL.64 [R1+0x9f8], R6 ;  /* 0x0009f80601007387 */ /* 0x0003e80000100a00 */
[----:B------:R-:W3:Y:S04]  /*2c570*/  LDL.LU.64 R16, [R1+0x9c0] ;  /* 0x0009c00001107983 */ /* 0x000ee80000300a00 */
[----:B------:R-:W3:Y:S04]  /*2c580*/  LDL.LU.64 R18, [R1+0x9c8] ;  /* 0x0009c80001127983 */ /* 0x000ee80000300a00 */
[----:B------:R-:W4:Y:S04]  /*2c590*/  LDL.LU.64 R12, [R1+0x9b0] ;  /* 0x0009b000010c7983 */ /* 0x000f280000300a00 */
[----:B------:R-:W4:Y:S04]  /*2c5a0*/  LDL.LU.64 R14, [R1+0x9b8] ;  /* 0x0009b800010e7983 */ /* 0x000f280000300a00 */
[----:B------:R-:W4:Y:S04]  /*2c5b0*/  LDL.LU.64 R56, [R1+0x2a0] ;  /* 0x0002a00001387983 */ /* 0x000f280000300a00 */
[----:B------:R-:W4:Y:S04]  /*2c5c0*/  LDL.LU.64 R58, [R1+0x2a8] ;  /* 0x0002a800013a7983 */ /* 0x000f280000300a00 */
[----:B0-----:R-:W4:Y:S04]  /*2c5d0*/  LDL.LU.64 R4, [R1+0x130] ;  /* 0x0001300001047983 */ /* 0x001f280000300a00 */
[----:B-1----:R-:W4:Y:S04]  /*2c5e0*/  LDL.LU.64 R6, [R1+0x138] ;  /* 0x0001380001067983 */ /* 0x002f280000300a00 */
[----:B------:R-:W4:Y:S04]  /*2c5f0*/  LDL.LU.64 R8, [R1+0x120] ;  /* 0x0001200001087983 */ /* 0x000f280000300a00 */
[----:B------:R-:W4:Y:S04]  /*2c600*/  LDL.LU.64 R10, [R1+0x128] ;  /* 0x00012800010a7983 */ /* 0x000f280000300a00 */
[----:B------:R-:W4:Y:S04]  /*2c610*/  LDL.LU.64 R40, [R1+0x110] ;  /* 0x0001100001287983 */ /* 0x000f280000300a00 */
[----:B------:R-:W4:Y:S04]  /*2c620*/  LDL.LU.64 R42, [R1+0x118] ;  /* 0x00011800012a7983 */ /* 0x000f280000300a00 */
[----:B------:R-:W4:Y:S04]  /*2c630*/  LDL.LU.64 R44, [R1+0x100] ;  /* 0x00010000012c7983 */ /* 0x000f280000300a00 */
[----:B------:R-:W4:Y:S04]  /*2c640*/  LDL.LU.64 R46, [R1+0x108] ;  /* 0x00010800012e7983 */ /* 0x000f280000300a00 */
[----:B------:R-:W4:Y:S04]  /*2c650*/  LDL.LU.64 R36, [R1+0xe0] ;  /* 0x0000e00001247983 */ /* 0x000f280000300a00 */
[----:B------:R-:W4:Y:S04]  /*2c660*/  LDL.LU.64 R38, [R1+0xe8] ;  /* 0x0000e80001267983 */ /* 0x000f280000300a00 */
[----:B------:R-:W-:Y:S04]  /*2c670*/  STL.64 [R1+0x2cf0], R34 ;  /* 0x002cf02201007387 */ /* 0x000fe80000100a00 */
[----:B------:R0:W-:Y:S04]  /*2c680*/  STL.64 [R1+0x2ce8], R32 ;  /* 0x002ce82001007387 */ /* 0x0001e80000100a00 */
[----:B0-----:R-:W4:Y:S04]  /*2c690*/  LDL.LU.64 R32, [R1+0x9d0] ;  /* 0x0009d00001207983 */ /* 0x001f280000300a00 */
[----:B------:R-:W4:Y:S01]  /*2c6a0*/  LDL.LU.64 R34, [R1+0x9d8] ;  /* 0x0009d80001227983 */ /* 0x000f220000300a00 */
[----:B--2---:R-:W-:-:S15]  /*2c6b0*/  HMMA.16816.F32 R24, R52, R28, R24 ;  /* 0x0000001c3418723c */ /* 0x004fde0000001818 */
[----:B------:R-:W-:-:S04]  /*2c6c0*/  NOP ;  /* 0x0000000000007918 */ /* 0x000fc80000000000 */
[----:B------:R-:W-:Y:S04]  /*2c6d0*/  STL.64 [R1+0x9e0], R24 ;  /* 0x0009e01801007387 */ /* 0x000fe80000100a00 */
[----:B------:R0:W-:Y:S04]  /*2c6e0*/  STL.64 [R1+0x9e8], R26 ;  /* 0x0009e81a01007387 */ /* 0x0001e80000100a00 */
[----:B0-----:R-:W2:Y:S04]  /*2c6f0*/  LDL.LU.64 R26, [R1+0x2d98] ;  /* 0x002d9800011a7983 */ /* 0x001ea80000300a00 */
[----:B------:R-:W4:Y:S01]  /*2c700*/  LDL.LU.64 R24, [R1+0x2d90] ;  /* 0x002d900001187983 */ /* 0x000f220000300a00 */
[C---:B---3--:R-:W-:Y:S08]  /*2c710*/  HMMA.16816.F32 R16, R52.reuse, R20, R16 ;  /* 0x000000143410723c */ /* 0x048ff00000001810 */
[----:B----4-:R-:W-:-:S15]  /*2c720*/  HMMA.16816.F32 R32, R52, R24, R32 ;  /* 0x000000183420723c */ /* 0x010fde0000001820 */
[----:B------:R-:W-:-:S04]  /*2c730*/  NOP ;  /* 0x0000000000007918 */ /* 0x000fc80000000000 */
[----:B------:R0:W-:Y:S04]  /*2c740*/  STL.64 [R1+0x9d0], R32 ;  /* 0x0009d02001007387 */ /* 0x0001e80000100a00 */
[----:B------:R1:W-:Y:S04]  /*2c750*/  STL.64 [R1+0x9d8], R34 ;  /* 0x0009d82201007387 */ /* 0x0003e80000100a00 */
[----:B0-----:R-:W3:Y:S04]  /*2c760*/  LDL.LU.64 R32, [R1+0x800] ;  /* 0x0008000001207983 */ /* 0x001ee80000300a00 */
[----:B-1----:R-:W3:Y:S04]  /*2c770*/  LDL.LU.64 R34, [R1+0x808] ;  /* 0x0008080001227983 */ /* 0x002ee80000300a00 */
[----:B--2---:R-:W-:Y:S04]  /*2c780*/  STL.64 [R1+0x2ce0], R26 ;  /* 0x002ce01a01007387 */ /* 0x004fe80000100a00 */
[----:B------:R0:W-:Y:S04]  /*2c790*/  STL.64 [R1+0x2cd8], R24 ;  /* 0x002cd81801007387 */ /* 0x0001e80000100a00 */
[----:B0-----:R-:W2:Y:S04]  /*2c7a0*/  LDL.LU.64 R24, [R1+0xf0] ;  /* 0x0000f00001187983 */ /* 0x001ea80000300a00 */
[----:B------:R-:W2:Y:S04]  /*2c7b0*/  LDL.LU.64 R26, [R1+0xf8] ;  /* 0x0000f800011a7983 */ /* 0x000ea80000300a00 */
        /* <DEDUP_REMOVED lines=13> */
[----:B------:R-:W-:Y:S04]  /*2c890*/  STL.64 [R1+0x2a0], R52 ;  /* 0x0002a03401007387 */ /* 0x000fe80000100a00 */
[----:B------:R-:W-:Y:S01]  /*2c8a0*/  STL.64 [R1+0x2a8], R54 ;  /* 0x0002a83601007387 */ /* 0x000fe20000100a00 */
        /* <DEDUP_REMOVED lines=14> */
[C---:B------:R-:W-:Y:S08]  /*2c990*/  HMMA.16816.F32 R52, R56.reuse, R52, R44 ;  /* 0x000000343834723c */ /* 0x040ff0000000182c */
[----:B-1----:R-:W-:Y:S01]  /*2c9a0*/  HMMA.16816.F32 R48, R56, R48, R40 ;  /* 0x000000303830723c */ /* 0x002fe20000001828 */
[----:B------:R-:W2:Y:S04]  /*2c9b0*/  LDL.LU.64 R42, [R1+0x2d28] ;  /* 0x002d2800012a7983 */ /* 0x000ea80000300a00 */
[----:B------:R-:W3:-:S14]  /*2c9c0*/  LDL.LU.64 R40, [R1+0x2d20] ;  /* 0x002d200001287983 */ /* 0x000edc0000300a00 */
[----:B------:R0:W-:Y:S04]  /*2c9d0*/  STL.64 [R1+0x110], R48 ;  /* 0x0001103001007387 */ /* 0x0001e80000100a00 */
[----:B------:R1:W-:Y:S04]  /*2c9e0*/  STL.64 [R1+0x118], R50 ;  /* 0x0001183201007387 */ /* 0x0003e80000100a00 */
[----:B0-----:R-:W1:Y:S04]  /*2c9f0*/  LDL.LU.64 R48, [R1+0x2d18] ;  /* 0x002d180001307983 */ /* 0x001e680000300a00 */
[----:B------:R-:W2:Y:S04]  /*2ca00*/  LDL.LU.64 R46, [R1+0x2d10] ;  /* 0x002d1000012e7983 */ /* 0x000ea80000300a00 */
[----:B------:R-:W2:Y:S04]  /*2ca10*/  LDL.LU.64 R44, [R1+0x2d08] ;  /* 0x002d0800012c7983 */ /* 0x000ea80000300a00 */
[----:B------:R-:W-:Y:S04]  /*2ca20*/  STL.64 [R1+0x100], R52 ;  /* 0x0001003401007387 */ /* 0x000fe80000100a00 */
[----:B------:R-:W-:Y:S04]  /*2ca30*/  STL.64 [R1+0x108], R54 ;  /* 0x0001083601007387 */ /* 0x000fe80000100a00 */
[----:B------:R-:W0:Y:S01]  /*2ca40*/  LDSM.16.MT88.4 R52, [R0+UR5+0x80] ;  /* 0x000080050034783b */ /* 0x000e220008004200 */
[C---:B-1----:R-:W-:Y:S08]  /*2ca50*/  HMMA.16816.F32 R48, R56.reuse, R48, R24 ;  /* 0x000000303830723c */ /* 0x042ff00000001818 */
[C---:B--2---:R-:W-:Y:S01]  /*2ca60*/  HMMA.16816.F32 R24, R56.reuse, R44, R36 ;  /* 0x0000002c3818723c */ /* 0x044fe20000001824 */
        /* <DEDUP_REMOVED lines=8> */
[----:B0-----:R-:W2:Y:S04]  /*2caf0*/  LDL.LU.64 R52, [R1+0x7f0] ;  /* 0x0007f00001347983 */ /* 0x001ea80000300a00 */
[----:B------:R-:W2:Y:S01]  /*2cb00*/  LDL.LU.64 R54, [R1+0x7f8] ;  /* 0x0007f80001367983 */ /* 0x000ea20000300a00 */
[----:B---3--:R-:W-:Y:S03]  /*2cb10*/  HMMA.16816.F32 R24, R56, R40, R32 ;  /* 0x000000283818723c */ /* 0x008fe60000001820 */
[----:B------:R-:W3:Y:S04]  /*2cb20*/  LDL.LU.64 R36, [R1+0x7e0] ;  /* 0x0007e00001247983 */ /* 0x000ee80000300a00 */
[----:B------:R-:W3:-:S12]  /*2cb30*/  LDL.LU.64 R38, [R1+0x7e8] ;  /* 0x0007e80001267983 */ /* 0x000ed80000300a00 */
[----:B------:R0:W-:Y:S04]  /*2cb40*/  STL.64 [R1+0x800], R24 ;  /* 0x0008001801007387 */ /* 0x0001e80000100a00 */
[----:B------:R1:W-:Y:S04]  /*2cb50*/  STL.64 [R1+0x808], R26 ;  /* 0x0008081a01007387 */ /* 0x0003e80000100a00 */
        /* <DEDUP_REMOVED lines=8> */
[----:B------:R-:W-:Y:S04]  /*2cbe0*/  STL.64 [R1+0x2ca8], R42 ;  /* 0x002ca82a01007387 */ /* 0x000fe80000100a00 */
[----:B------:R2:W-:Y:S04]  /*2cbf0*/  STL.64 [R1+0x2ca0], R40 ;  /* 0x002ca02801007387 */ /* 0x0005e80000100a00 */
[----:B------:R-:W-:Y:S04]  /*2cc00*/  STL.64 [R1+0x2cb8], R10 ;  /* 0x002cb80a01007387 */ /* 0x000fe80000100a00 */
[----:B------:R0:W-:Y:S01]  /*2cc10*/  STL.64 [R1+0x2cb0], R8 ;  /* 0x002cb00801007387 */ /* 0x0001e20000100a00 */
[----:B--2---:R-:W-:-:S15]  /*2cc20*/  HMMA.16816.F32 R40, R56, R8, R52 ;  /* 0x000000083828723c */ /* 0x004fde0000001834 */
[----:B------:R-:W-:-:S04]  /*2cc30*/  NOP ;  /* 0x0000000000007918 */ /* 0x000fc80000000000 */
[----:B------:R1:W-:Y:S04]  /*2cc40*/  STL.64 [R1+0x7f0], R40 ;  /* 0x0007f02801007387 */ /* 0x0003e80000100a00 */
[----:B------:R-:W-:Y:S01]  /*2cc50*/  STL.64 [R1+0x7f8], R42 ;  /* 0x0007f82a01007387 */ /* 0x000fe20000100a00 */
[C---:B---3--:R-:W-:Y:S03]  /*2cc60*/  HMMA.16816.F32 R36, R56.reuse, R4, R36 ;  /* 0x000000043824723c */ /* 0x048fe60000001824 */
[----:B0-----:R-:W2:Y:S04]  /*2cc70*/  LDL.64 R8, [R1+0x30] ;  /* 0x0000300001087983 */ /* 0x001ea80000100a00 */
[----:B-1----:R-:W3:Y:S04]  /*2cc80*/  LDL.64 R40, [R1+0x20] ;  /* 0x0000200001287983 */ /* 0x002ee80000100a00 */
[----:B---3--:R0:W-:Y:S04]  /*2cc90*/  STL.64 [R1+0x2cc0], R40 ;  /* 0x002cc02801007387 */ /* 0x0081e80000100a00 */
[----:B0-----:R-:W3:Y:S04]  /*2cca0*/  LDL.LU.64 R40, [R1+0x780] ;  /* 0x0007800001287983 */ /* 0x001ee80000300a00 */
[----:B------:R-:W3:Y:S04]  /*2ccb0*/  LDL.LU.64 R42, [R1+0x788] ;  /* 0x00078800012a7983 */ /* 0x000ee80000300a00 */
[----:B------:R-:W2:Y:S04]  /*2ccc0*/  LDL.64 R52, [R1+0x10] ;  /* 0x0000100001347983 */ /* 0x000ea80000100a00 */
        /* <DEDUP_REMOVED lines=28> */
[----:B------:R0:W-:Y:S04]  /*2ce90*/  STL.64 [R1+0x2c80], R24 ;  /* 0x002c801801007387 */ /* 0x0001e80000100a00 */
[----:B0-----:R-:W2:Y:S04]  /*2cea0*/  LDL.LU.64 R24, [R1+0x790] ;  /* 0x0007900001187983 */ /* 0x001ea80000300a00 */
[----:B------:R-:W2:Y:S04]  /*2ceb0*/  LDL.LU.64 R26, [R1+0x798] ;  /* 0x00079800011a7983 */ /* 0x000ea80000300a00 */
[----:B------:R-:W-:Y:S04]  /*2cec0*/  STL.64 [R1+0x2c78], R22 ;  /* 0x002c781601007387 */ /* 0x000fe80000100a00 */
[----:B------:R0:W-:Y:S01]  /*2ced0*/  STL.64 [R1+0x2c70], R20 ;  /* 0x002c701401007387 */ /* 0x0001e20000100a00 */
[C---:B------:R-:W-:Y:S08]  /*2cee0*/  HMMA.16816.F32 R44, R56.reuse, R12, R44 ;  /* 0x0000000c382c723c */ /* 0x040ff0000000182c */
[----:B--2---:R-:W-:-:S15]  /*2cef0*/  HMMA.16816.F32 R24, R56, R20, R24 ;  /* 0x000000143818723c */ /* 0x004fde0000001818 */
[----:B------:R-:W-:-:S04]  /*2cf00*/  NOP ;  /* 0x0000000000007918 */ /* 0x000fc80000000000 */
[----:B------:R-:W-:Y:S04]  /*2cf10*/  STL.64 [R1+0x790], R24 ;  /* 0x0007901801007387 */ /* 0x000fe80000100a00 */
        /* <DEDUP_REMOVED lines=8> */
[----:B0-----:R-:W2:Y:S04]  /*2cfa0*/  LDL.LU.64 R24, [R1+0x5c0] ;  /* 0x0005c00001187983 */ /* 0x001ea80000300a00 */
[----:B-1----:R-:W2:Y:S04]  /*2cfb0*/  LDL.LU.64 R26, [R1+0x5c8] ;  /* 0x0005c800011a7983 */ /* 0x002ea80000300a00 */
[----:B------:R-:W-:Y:S04]  /*2cfc0*/  STL.64 [R1+0x2c68], R18 ;  /* 0x002c681201007387 */ /* 0x000fe80000100a00 */
[----:B------:R0:W-:Y:S04]  /*2cfd0*/  STL.64 [R1+0x2c60], R16 ;  /* 0x002c601001007387 */ /* 0x0001e80000100a00 */
[----:B------:R-:W2:Y:S04]  /*2cfe0*/  LDL.64 R56, [R1+0x40] ;  /* 0x0000400001387983 */ /* 0x000ea80000100a00 */
[----:B0-----:R-:W4:Y:S04]  /*2cff0*/  LDL.LU.64 R16, [R1+0x5b0] ;  /* 0x0005b00001107983 */ /* 0x001f280000300a00 */
[----:B------:R0:W-:Y:S04]  /*2d000*/  STL.64 [R1+0xd0], R44 ;  /* 0x0000d02c01007387 */ /* 0x0001e80000100a00 */
[----:B------:R1:W-:Y:S04]  /*2d010*/  STL.64 [R1+0xd8], R46 ;  /* 0x0000d82e01007387 */ /* 0x0003e80000100a00 */
[----:B------:R-:W4:Y:S04]  /*2d020*/  LDL.LU.64 R18, [R1+0x5b8] ;  /* 0x0005b80001127983 */ /* 0x000f280000300a00 */
[----:B0-----:R-:W4:Y:S04]  /*2d030*/  LDL.LU.64 R44, [R1+0x5a0] ;  /* 0x0005a000012c7983 */ /* 0x001f280000300a00 */
[----:B-1----:R-:W4:Y:S04]  /*2d040*/  LDL.LU.64 R46, [R1+0x5a8] ;  /* 0x0005a800012e7983 */ /* 0x002f280000300a00 */
[----:B------:R-:W-:Y:S04]  /*2d050*/  STL.64 [R1+0x2c58], R14 ;  /* 0x002c580e01007387 */ /* 0x000fe80000100a00 */
[----:B------:R0:W-:Y:S04]  /*2d060*/  STL.64 [R1+0x2c50], R12 ;  /* 0x002c500c01007387 */ /* 0x0001e80000100a00 */
[----:B0-----:R-:W4:Y:S01]  /*2d070*/  LDL.64 R12, [R1] ;  /* 0x00000000010c7983 */ /* 0x001f220000100a00 */
[C---:B---3--:R-:W-:Y:S08]  /*2d080*/  HMMA.16816.F32 R40, R48.reuse, R8, R40 ;  /* 0x000000083028723c */ /* 0x048ff00000001828 */
[----:B--2---:R-:W-:-:S15]  /*2d090*/  HMMA.16816.F32 R20, R48, R56, R20 ;  /* 0x000000383014723c */ /* 0x004fde0000001814 */
[----:B------:R-:W-:-:S04]  /*2d0a0*/  NOP ;  /* 0x0000000000007918 */ /* 0x000fc80000000000 */
[----:B------:R0:W-:Y:S04]  /*2d0b0*/  STL.64 [R1+0x1010], R20 ;  /* 0x0010101401007387 */ /* 0x0001e80000100a00 */
[----:B------:R-:W-:Y:S01]  /*2d0c0*/  STL.64 [R1+0x1018], R22 ;  /* 0x0010181601007387 */ /* 0x000fe20000100a00 */
[----:B0-----:R-:W-:Y:S02]  /*2d0d0*/  IMAD.MOV.U32 R21, RZ, RZ, R56 ;  /* 0x000000ffff157224 */ /* 0x001fe400078e0038 */
[----:B------:R-:W-:Y:S02]  /*2d0e0*/  IMAD.MOV.U32 R20, RZ, RZ, R57 ;  /* 0x000000ffff147224 */ /* 0x000fe400078e0039 */
[----:B------:R-:W2:Y:S04]  /*2d0f0*/  LDL.LU.64 R56, [R1+0x590] ;  /* 0x0005900001387983 */ /* 0x000ea80000300a00 */
[----:B------:R-:W2:Y:S04]  /*2d100*/  LDL.LU.64 R58, [R1+0x598] ;  /* 0x00059800013a7983 */ /* 0x000ea80000300a00 */
[----:B------:R0:W-:Y:S04]  /*2d110*/  STL.64 [R1+0x5d0], R40 ;  /* 0x0005d02801007387 */ /* 0x0001e80000100a00 */
[----:B------:R1:W-:Y:S04]  /*2d120*/  STL.64 [R1+0x5d8], R42 ;  /* 0x0005d82a01007387 */ /* 0x0003e80000100a00 */
[----:B0-----:R-:W3:Y:S01]  /*2d130*/  LDL.LU.64 R40, [R1+0x2cc0] ;  /* 0x002cc00001287983 */ /* 0x001ee20000300a00 */
[C---:B----4-:R-:W-:Y:S08]  /*2d140*/  HMMA.16816.F32 R16, R48.reuse, R52, R16 ;  /* 0x000000343010723c */ /* 0x050ff00000001810 */
[----:B------:R-:W-:Y:S01]  /*2d150*/  HMMA.16816.F32 R44, R48, R12, R44 ;  /* 0x0000000c302c723c */ /* 0x000fe2000000182c */
[----:B------:R-:W-:-:S02]  /*2d160*/  IMAD.MOV.U32 R23, RZ, RZ, R8 ;  /* 0x000000ffff177224 */ /* 0x000fc400078e0008 */
[----:B------:R-:W-:Y:S01]  /*2d170*/  IMAD.MOV.U32 R22, RZ, RZ, R9 ;  /* 0x000000ffff167224 */ /* 0x000fe200078e0009 */
[----:B------:R-:W4:Y:S04]  /*2d180*/  LDL.LU.64 R10, [R1+0x2cb8] ;  /* 0x002cb800010a7983 */ /* 0x000f280000300a00 */
[----:B------:R-:W2:Y:S01]  /*2d190*/  LDL.LU.64 R8, [R1+0x2cb0] ;  /* 0x002cb00001087983 */ /* 0x000ea20000300a00 */
[----:B---3--:R-:W-:-:S15]  /*2d1a0*/  HMMA.16816.F32 R24, R48, R40, R24 ;  /* 0x000000283018723c */ /* 0x008fde0000001818 */
[----:B------:R-:W-:-:S04]  /*2d1b0*/  NOP ;  /* 0x0000000000007918 */ /* 0x000fc80000000000 */
[----:B------:R0:W-:Y:S04]  /*2d1c0*/  STL.64 [R1+0x5c0], R24 ;  /* 0x0005c01801007387 */ /* 0x0001e80000100a00 */
[----:B------:R-:W-:Y:S04]  /*2d1d0*/  STL.64 [R1+0x5c8], R26 ;  /* 0x0005c81a01007387 */ /* 0x000fe80000100a00 */
[----:B-1----:R-:W3:Y:S01]  /*2d1e0*/  LDL.LU.64 R42, [R1+0x2ca8] ;  /* 0x002ca800012a7983 */ /* 0x002ee20000300a00 */
[----:B0-----:R-:W-:Y:S02]  /*2d1f0*/  IMAD.MOV.U32 R25, RZ, RZ, R40 ;  /* 0x000000ffff197224 */ /* 0x001fe400078e0028 */
[----:B------:R-:W-:-:S02]  /*2d200*/  IMAD.MOV.U32 R24, RZ, RZ, R41 ;  /* 0x000000ffff187224 */ /* 0x000fc400078e0029 */
[----:B------:R-:W2:Y:S04]  /*2d210*/  LDL.LU.64 R40, [R1+0x2ca0] ;  /* 0x002ca00001287983 */ /* 0x000ea80000300a00 */
[----:B------:R0:W-:Y:S04]  /*2d220*/  STL.64 [R1+0x5b0], R16 ;  /* 0x0005b01001007387 */ /* 0x0001e80000100a00 */
[----:B------:R-:W-:Y:S01]  /*2d230*/  STL.64 [R1+0x5b8], R18 ;  /* 0x0005b81201007387 */ /* 0x000fe20000100a00 */
[----:B0-----:R-:W-:Y:S02]  /*2d240*/  IMAD.MOV.U32 R17, RZ, RZ, R52 ;  /* 0x000000ffff117224 */ /* 0x001fe400078e0034 */
[----:B------:R-:W-:-:S02]  /*2d250*/  IMAD.MOV.U32 R16, RZ, RZ, R53 ;  /* 0x000000ffff107224 */ /* 0x000fc400078e0035 */
        /* <DEDUP_REMOVED lines=8> */
[----:B------:R-:W3:Y:S04]  /*2d2e0*/  LDL.LU.64 R12, [R1+0xe10] ;  /* 0x000e1000010c7983 */ /* 0x000ee80000300a00 */
[----:B------:R-:W3:Y:S01]  /*2d2f0*/  LDL.LU.64 R14, [R1+0xe18] ;  /* 0x000e1800010e7983 */ /* 0x000ee20000300a00 */
[----:B--2---:R-:W-:Y:S03]  /*2d300*/  HMMA.16816.F32 R56, R48, R44, R56 ;  /* 0x0000002c3038723c */ /* 0x004fe60000001838 */
[----:B------:R-:W-:Y:S04]  /*2d310*/  STL.64 [R1+0x2bf0], R46 ;  /* 0x002bf02e01007387 */ /* 0x000fe80000100a00 */
[----:B------:R0:W-:Y:S02]  /*2d320*/  STL.64 [R1+0x2be8], R44 ;  /* 0x002be82c01007387 */ /* 0x0001e40000100a00 */
[----:B0-----:R-:W-:-:S02]  /*2d330*/  IMAD.MOV.U32 R44, RZ, RZ, R17 ;  /* 0x000000ffff2c7224 */ /* 0x001fc400078e0011 */
[----:B------:R-:W-:-:S08]  /*2d340*/  IMAD.MOV.U32 R45, RZ, RZ, R16 ;  /* 0x000000ffff2d7224 */ /* 0x000fd000078e0010 */
[----:B------:R-:W-:Y:S04]  /*2d350*/  STL.64 [R1+0x590], R56 ;  /* 0x0005903801007387 */ /* 0x000fe80000100a00 */
[----:B------:R-:W-:Y:S04]  /*2d360*/  STL.64 [R1+0x598], R58 ;  /* 0x0005983a01007387 */ /* 0x000fe80000100a00 */
[----:B------:R-:W2:Y:S04]  /*2d370*/  LDL.LU.64 R16, [R1+0xe00] ;  /* 0x000e000001107983 */ /* 0x000ea80000300a00 */
[----:B------:R-:W2:Y:S04]  /*2d380*/  LDL.LU.64 R18, [R1+0xe08] ;  /* 0x000e080001127983 */ /* 0x000ea80000300a00 */
[----:B------:R-:W0:Y:S04]  /*2d390*/  LDSM.16.MT88.4 R56, [R0+UR5+0x100] ;  /* 0x000100050038783b */ /* 0x000e280008004200 */
[----:B------:R1:W-:Y:S02]  /*2d3a0*/  STL.64 [R1+0x2c08], R44 ;  /* 0x002c082c01007387 */ /* 0x0003e40000100a00 */
[C---:B-1----:R-:W-:Y:S02]  /*2d3b0*/  HMMA.16816.F32 R44, R48.reuse, R40, R52 ;  /* 0x00000028302c723c */ /* 0x042fe40000001834 */
[----:B0-----:R-:W-:Y:S04]  /*2d3c0*/  STL.64 [R1+0x2bc0], R58 ;  /* 0x002bc03a01007387 */ /* 0x001fe80000100a00 */
[----:B------:R-:W-:Y:S04]  /*2d3d0*/  STL.64 [R1+0x2bb8], R56 ;  /* 0x002bb83801007387 */ /* 0x000fe80000100a00 */
[----:B---3--:R-:W-:Y:S04]  /*2d3e0*/  STL.64 [R1+0x2c00], R42 ;  /* 0x002c002a01007387 */ /* 0x008fe80000100a00 */
[----:B------:R0:W-:Y:S02]  /*2d3f0*/  STL.64 [R1+0x2bf8], R40 ;  /* 0x002bf82801007387 */ /* 0x0001e40000100a00 */
[----:B0-----:R-:W-:Y:S03]  /*2d400*/  HMMA.16816.F32 R40, R48, R8, R12 ;  /* 0x000000083028723c */ /* 0x001fe6000000180c */
[----:B------:R-:W-:Y:S04]  /*2d410*/  STL.64 [R1+0xe20], R44 ;  /* 0x000e202c01007387 */ /* 0x000fe80000100a00 */
[----:B------:R-:W-:Y:S04]  /*2d420*/  STL.64 [R1+0xe28], R46 ;  /* 0x000e282e01007387 */ /* 0x000fe80000100a00 */
[----:B------:R-:W3:Y:S04]  /*2d430*/  LDL.LU.64 R12, [R1+0xdf0] ;  /* 0x000df000010c7983 */ /* 0x000ee80000300a00 */
[----:B------:R-:W3:Y:S04]  /*2d440*/  LDL.LU.64 R14, [R1+0xdf8] ;  /* 0x000df800010e7983 */ /* 0x000ee80000300a00 */
[----:B------:R-:W-:Y:S04]  /*2d450*/  STL.64 [R1+0xe10], R40 ;  /* 0x000e102801007387 */ /* 0x000fe80000100a00 */
[----:B------:R-:W-:Y:S04]  /*2d460*/  STL.64 [R1+0xe18], R42 ;  /* 0x000e182a01007387 */ /* 0x000fe80000100a00 */
[----:B----4-:R-:W-:Y:S04]  /*2d470*/  STL.64 [R1+0x2be0], R10 ;  /* 0x002be00a01007387 */ /* 0x010fe80000100a00 */
[----:B------:R0:W-:Y:S02]  /*2d480*/  STL.64 [R1+0x2bd8], R8 ;  /* 0x002bd80801007387 */ /* 0x0001e40000100a00 */
[----:B0-----:R-:W-:-:S02]  /*2d490*/  IMAD.MOV.U32 R8, RZ, RZ, R25 ;  /* 0x000000ffff087224 */ /* 0x001fc400078e0019 */
[----:B------:R-:W-:-:S05]  /*2d4a0*/  IMAD.MOV.U32 R9, RZ, RZ, R24 ;  /* 0x000000ffff097224 */ /* 0x000fca00078e0018 */
[----:B------:R0:W-:Y:S02]  /*2d4b0*/  STL.64 [R1+0x2c10], R8 ;  /* 0x002c100801007387 */ /* 0x0001e40000100a00 */
[----:B0-----:R-:W-:Y:S02]  /*2d4c0*/  IMAD.MOV.U32 R8, RZ, RZ, R23 ;  /* 0x000000ffff087224 */ /* 0x001fe400078e0017 */
[----:B------:R-:W-:-:S05]  /*2d4d0*/  IMAD.MOV.U32 R9, RZ, RZ, R22 ;  /* 0x000000ffff097224 */ /* 0x000fca00078e0016 */
[----:B------:R0:W-:Y:S04]  /*2d4e0*/  STL.64 [R1+0x2c28], R8 ;  /* 0x002c280801007387 */ /* 0x0001e80000100a00 */
[----:B------:R-:W4:Y:S04]  /*2d4f0*/  LDL.LU.64 R40, [R1+0xde0] ;  /* 0x000de00001287983 */ /* 0x000f280000300a00 */
[----:B------:R-:W4:Y:S01]  /*2d500*/  LDL.LU.64 R42, [R1+0xde8] ;  /* 0x000de800012a7983 */ /* 0x000f220000300a00 */
[----:B0-----:R-:W-:Y:S02]  /*2d510*/  IMAD.MOV.U32 R8, RZ, RZ, R21 ;  /* 0x000000ffff087224 */ /* 0x001fe400078e0015 */
[----:B------:R-:W-:Y:S01]  /*2d520*/  IMAD.MOV.U32 R9, RZ, RZ, R20 ;  /* 0x000000ffff097224 */ /* 0x000fe200078e0014 */
[----:B--2---:R-:W-:-:S15]  /*2d530*/  HMMA.16816.F32 R16, R48, R4, R16 ;  /* 0x000000043010723c */ /* 0x004fde0000001810 */
[----:B------:R-:W-:-:S04]  /*2d540*/  NOP ;  /* 0x0000000000007918 */ /* 0x000fc80000000000 */
[----:B------:R0:W-:Y:S04]  /*2d550*/  STL.64 [R1+0xe00], R16 ;  /* 0x000e001001007387 */ /* 0x0001e80000100a00 */
[----:B------:R1:W-:Y:S04]  /*2d560*/  STL.64 [R1+0xe08], R18 ;  /* 0x000e081201007387 */ /* 0x0003e80000100a00 */
[----:B------:R-:W2:Y:S04]  /*2d570*/  LDL.LU.64 R24, [R1+0xdd0] ;  /* 0x000dd00001187983 */ /* 0x000ea80000300a00 */
[----:B------:R-:W2:Y:S04]  /*2d580*/  LDL.LU.64 R26, [R1+0xdd8] ;  /* 0x000dd800011a7983 */ /* 0x000ea80000300a00 */
[----:B------:R-:W2:Y:S04]  /*2d590*/  LDL.LU.64 R20, [R1+0xdc0] ;  /* 0x000dc00001147983 */ /* 0x000ea80000300a00 */
[----:B------:R-:W2:Y:S04]  /*2d5a0*/  LDL.LU.64 R22, [R1+0xdc8] ;  /* 0x000dc80001167983 */ /* 0x000ea80000300a00 */
[----:B0-----:R-:W2:Y:S04]  /*2d5b0*/  LDL.LU.64 R16, [R1+0xdb0] ;  /* 0x000db00001107983 */ /* 0x001ea80000300a00 */
[----:B-1----:R-:W2:Y:S04]  /*2d5c0*/  LDL.LU.64 R18, [R1+0xdb8] ;  /* 0x000db80001127983 */ /* 0x002ea80000300a00 */
[----:B------:R-:W-:Y:S04]  /*2d5d0*/  STL.64 [R1+0x2c20], R6 ;  /* 0x002c200601007387 */ /* 0x000fe80000100a00 */
[----:B------:R3:W-:Y:S04]  /*2d5e0*/  STL.64 [R1+0x2c18], R4 ;  /* 0x002c180401007387 */ /* 0x0007e80000100a00 */
[----:B------:R-:W2:Y:S04]  /*2d5f0*/  LDL.LU.64 R56, [R1+0x400] ;  /* 0x0004000001387983 */ /* 0x000ea80000300a00 */
[----:B------:R-:W2:Y:S01]  /*2d600*/  LDL.LU.64 R58, [R1+0x408] ;  /* 0x00040800013a7983 */ /* 0x000ea20000300a00 */
[C---:B---3--:R-:W-:Y:S08]  /*2d610*/  HMMA.16816.F32 R4, R48.reuse, R36, R12 ;  /* 0x000000243004723c */ /* 0x048ff0000000180c */
[C---:B----4-:R-:W-:Y:S08]  /*2d620*/  HMMA.16816.F32 R40, R48.reuse, R32, R40 ;  /* 0x000000203028723c */ /* 0x050ff00000001828 */
[C---:B--2---:R-:W-:Y:S01]  /*2d630*/  HMMA.16816.F32 R24, R48.reuse, R28, R24 ;  /* 0x0000001c3018723c */ /* 0x044fe20000001818 */
[----:B------:R-:W-:Y:S04]  /*2d640*/  STL.64 [R1+0x2c38], R58 ;  /* 0x002c383a01007387 */ /* 0x000fe80000100a00 */
[----:B------:R0:W-:Y:S04]  /*2d650*/  STL.64 [R1+0x2c30], R56 ;  /* 0x002c303801007387 */ /* 0x0001e80000100a00 */
[----:B------:R-:W2:Y:S04]  /*2d660*/  LDL.LU.64 R12, [R1+0xda0] ;  /* 0x000da000010c7983 */ /* 0x000ea80000300a00 */
[----:B------:R-:W2:Y:S04]  /*2d670*/  LDL.LU.64 R14, [R1+0xda8] ;  /* 0x000da800010e7983 */ /* 0x000ea80000300a00 */
[----:B------:R1:W-:Y:S04]  /*2d680*/  STL.64 [R1+0xdf0], R4 ;  /* 0x000df00401007387 */ /* 0x0003e80000100a00 */
[----:B------:R3:W-:Y:S04]  /*2d690*/  STL.64 [R1+0xdf8], R6 ;  /* 0x000df80601007387 */ /* 0x0007e80000100a00 */
[----:B------:R-:W4:Y:S04]  /*2d6a0*/  LDL.LU.64 R52, [R1+0x580] ;  /* 0x0005800001347983 */ /* 0x000f280000300a00 */
[----:B------:R-:W4:Y:S04]  /*2d6b0*/  LDL.LU.64 R54, [R1+0x588] ;  /* 0x0005880001367983 */ /* 0x000f280000300a00 */
[----:B0-----:R-:W2:Y:S04]  /*2d6c0*/  LDL.LU.64 R56, [R1+0x450] ;  /* 0x0004500001387983 */ /* 0x001ea80000300a00 */
[----:B------:R-:W2:Y:S04]  /*2d6d0*/  LDL.LU.64 R58, [R1+0x458] ;  /* 0x00045800013a7983 */ /* 0x000ea80000300a00 */
[----:B-1----:R-:W2:Y:S04]  /*2d6e0*/  LDL.LU.64 R4, [R1+0x440] ;  /* 0x0004400001047983 */ /* 0x002ea80000300a00 */
[----:B---3--:R-:W3:Y:S04]  /*2d6f0*/  LDL.LU.64 R6, [R1+0x448] ;  /* 0x0004480001067983 */ /* 0x008ee80000300a00 */
[----:B------:R-:W2:Y:S04]  /*2d700*/  LDL.LU.64 R44, [R1+0x430] ;  /* 0x00043000012c7983 */ /* 0x000ea80000300a00 */
[----:B------:R-:W2:Y:S04]  /*2d710*/  LDL.LU.64 R46, [R1+0x438] ;  /* 0x00043800012e7983 */ /* 0x000ea80000300a00 */
        /* <DEDUP_REMOVED lines=21> */
[----:B------:R-:W-:Y:S01]  /*2d870*/  STL.64 [R1+0x2bc8], R20 ;  /* 0x002bc81401007387 */ /* 0x000fe20000100a00 */
[----:B--2---:R-:W-:-:S15]  /*2d880*/  HMMA.16816.F32 R12, R48, R16, R12 ;  /* 0x00000010300c723c */ /* 0x004fde000000180c */
[----:B------:R-:W-:-:S04]  /*2d890*/  NOP ;  /* 0x0000000000007918 */ /* 0x000fc80000000000 */
[----:B------:R-:W-:Y:S04]  /*2d8a0*/  STL.64 [R1+0xda0], R12 ;  /* 0x000da00c01007387 */ /* 0x000fe80000100a00 */
[----:B------:R0:W-:Y:S04]  /*2d8b0*/  STL.64 [R1+0xda8], R14 ;  /* 0x000da80e01007387 */ /* 0x0001e80000100a00 */
[----:B0-----:R-:W2:Y:S04]  /*2d8c0*/  LDL.LU.64 R14, [R1+0x2c58] ;  /* 0x002c5800010e7983 */ /* 0x001ea80000300a00 */
[----:B------:R-:W4:Y:S02]  /*2d8d0*/  LDL.LU.64 R12, [R1+0x2c50] ;  /* 0x002c5000010c7983 */ /* 0x000f240000300a00 */
[----:B----4-:R-:W-:Y:S02]  /*2d8e0*/  HMMA.16816.F32 R48, R48, R12, R52 ;  /* 0x0000000c3030723c */ /* 0x010fe40000001834 */
[----:B------:R-:W4:Y:S04]  /*2d8f0*/  LDL.LU.64 R54, [R1+0x2c48] ;  /* 0x002c480001367983 */ /* 0x000f280000300a00 */
[----:B------:R-:W4:-:S13]  /*2d900*/  LDL.LU.64 R52, [R1+0x2c40] ;  /* 0x002c400001347983 */ /* 0x000f1a0000300a00 */
[----:B------:R0:W-:Y:S04]  /*2d910*/  STL.64 [R1+0x580], R48 ;  /* 0x0005803001007387 */ /* 0x0001e80000100a00 */
[----:B------:R1:W-:Y:S04]  /*2d920*/  STL.64 [R1+0x588], R50 ;  /* 0x0005883201007387 */ /* 0x0003e80000100a00 */
[----:B0-----:R-:W2:Y:S04]  /*2d930*/  LDL.LU.64 R48, [R1+0x410] ;  /* 0x0004100001307983 */ /* 0x001ea80000300a00 */
[----:B-1----:R-:W2:Y:S01]  /*2d940*/  LDL.LU.64 R50, [R1+0x418] ;  /* 0x0004180001327983 */ /* 0x002ea20000300a00 */
[----:B----4-:R-:W-:Y:S03]  /*2d950*/  HMMA.16816.F32 R8, R52, R8, R56 ;  /* 0x000000083408723c */ /* 0x010fe60000001838 */
[----:B------:R-:W4:Y:S04]  /*2d960*/  LDL.LU.64 R58, [R1+0x2c38] ;  /* 0x002c3800013a7983 */ /* 0x000f280000300a00 */
[----:B------:R-:W4:-:S12]  /*2d970*/  LDL.LU.64 R56, [R1+0x2c30] ;  /* 0x002c300001387983 */ /* 0x000f180000300a00 */
[----:B------:R0:W-:Y:S04]  /*2d980*/  STL.64 [R1+0x450], R8 ;  /* 0x0004500801007387 */ /* 0x0001e80000100a00 */
[----:B------:R3:W-:Y:S04]  /*2d990*/  STL.64 [R1+0x458], R10 ;  /* 0x0004580a01007387 */ /* 0x0007e80000100a00 */
[----:B0-----:R-:W3:Y:S02]  /*2d9a0*/  LDL.LU.64 R8, [R1+0x2c28] ;  /* 0x002c280001087983 */ /* 0x001ee40000300a00 */
[----:B---3--:R-:W-:Y:S02]  /*2d9b0*/  HMMA.16816.F32 R8, R52, R8, R4 ;  /* 0x000000083408723c */ /* 0x008fe40000001804 */
[----:B------:R-:W3:Y:S04]  /*2d9c0*/  LDL.LU.64 R6, [R1+0x2c20] ;  /* 0x002c200001067983 */ /* 0x000ee80000300a00 */
[----:B------:R-:W2:-:S13]  /*2d9d0*/  LDL.LU.64 R4, [R1+0x2c18] ;  /* 0x002c180001047983 */ /* 0x000e9a0000300a00 */
[----:B------:R0:W-:Y:S04]  /*2d9e0*/  STL.64 [R1+0x440], R8 ;  /* 0x0004400801007387 */ /* 0x0001e80000100a00 */
[----:B------:R1:W-:Y:S04]  /*2d9f0*/  STL.64 [R1+0x448], R10 ;  /* 0x0004480a01007387 */ /* 0x0003e80000100a00 */
[----:B0-----:R-:W1:Y:S02]  /*2da00*/  LDL.LU.64 R8, [R1+0x2c10] ;  /* 0x002c100001087983 */ /* 0x001e640000300a00 */
[----:B-1----:R-:W-:Y:S02]  /*2da10*/  HMMA.16816.F32 R8, R52, R8, R44 ;  /* 0x000000083408723c */ /* 0x002fe4000000182c */
[----:B------:R-:W2:-:S15]  /*2da20*/  LDL.LU.64 R44, [R1+0x2c08] ;  /* 0x002c0800012c7983 */ /* 0x000e9e0000300a00 */
[----:B------:R-:W-:Y:S02]  /*2da30*/  NOP ;  /* 0x0000000000007918 */ /* 0x000fe40000000000 */
[----:B------:R0:W-:Y:S04]  /*2da40*/  STL.64 [R1+0x430], R8 ;  /* 0x0004300801007387 */ /* 0x0001e80000100a00 */
[----:B------:R1:W-:Y:S04]  /*2da50*/  STL.64 [R1+0x438], R10 ;  /* 0x0004380a01007387 */ /* 0x0003e80000100a00 */
[----:B0-----:R-:W3:Y:S04]  /*2da60*/  LDL.LU.64 R8, [R1+0xbe0] ;  /* 0x000be00001087983 */ /* 0x001ee80000300a00 */
[----:B-1----:R-:W3:Y:S01]  /*2da70*/  LDL.LU.64 R10, [R1+0xbe8] ;  /* 0x000be800010a7983 */ /* 0x002ee20000300a00 */
[----:B--2---:R-:W-:Y:S03]  /*2da80*/  HMMA.16816.F32 R44, R52, R44, R40 ;  /* 0x0000002c342c723c */ /* 0x004fe60000001828 */
[----:B------:R-:W2:Y:S04]  /*2da90*/  LDL.LU.64 R42, [R1+0x2c00] ;  /* 0x002c0000012a7983 */ /* 0x000ea80000300a00 */
[----:B------:R-:W3:-:S12]  /*2daa0*/  LDL.LU.64 R40, [R1+0x2bf8] ;  /* 0x002bf80001287983 */ /* 0x000ed80000300a00 */
[----:B------:R-:W-:Y:S04]  /*2dab0*/  STL.64 [R1+0x420], R44 ;  /* 0x0004202c01007387 */ /* 0x000fe80000100a00 */
[----:B------:R0:W-:Y:S04]  /*2dac0*/  STL.64 [R1+0x428], R46 ;  /* 0x0004282e01007387 */ /* 0x0001e80000100a00 */
[----:B0-----:R-:W2:Y:S04]  /*2dad0*/  LDL.LU.64 R46, [R1+0x2bf0] ;  /* 0x002bf000012e7983 */ /* 0x001ea80000300a00 */
[----:B------:R-:W4:Y:S01]  /*2dae0*/  LDL.LU.64 R44, [R1+0x2be8] ;  /* 0x002be800012c7983 */ /* 0x000f220000300a00 */
[----:B------:R-:W-:-:S02]  /*2daf0*/  IMAD.MOV.U32 R20, RZ, RZ, R3 ;  /* 0x000000ffff147224 */ /* 0x000fc400078e0003 */
[----:B------:R-:W-:-:S07]  /*2db00*/  IMAD.MOV.U32 R21, RZ, RZ, R2 ;  /* 0x000000ffff157224 */ /* 0x000fce00078e0002 */
[----:B------:R-:W-:-:S15]  /*2db10*/  HMMA.16816.F32 R20, R52, R20, R48 ;  /* 0x000000143414723c */ /* 0x000fde0000001830 */
[----:B------:R-:W-:-:S04]  /*2db20*/  NOP ;  /* 0x0000000000007918 */ /* 0x000fc80000000000 */
[----:B------:R0:W-:Y:S04]  /*2db30*/  STL.64 [R1+0x410], R20 ;  /* 0x0004101401007387 */ /* 0x0001e80000100a00 */
[----:B------:R1:W-:Y:S04]  /*2db40*/  STL.64 [R1+0x418], R22 ;  /* 0x0004181601007387 */ /* 0x0003e80000100a00 */
[----:B0-----:R-:W2:Y:S04]  /*2db50*/  LDL.LU.64 R20, [R1+0xbd0] ;  /* 0x000bd00001147983 */ /* 0x001ea80000300a00 */
[----:B-1----:R-:W2:Y:S01]  /*2db60*/  LDL.LU.64 R22, [R1+0xbd8] ;  /* 0x000bd80001167983 */ /* 0x002ea20000300a00 */
[----:B----4-:R-:W-:-:S15]  /*2db70*/  HMMA.16816.F32 R48, R52, R44, R56 ;  /* 0x0000002c3430723c */ /* 0x010fde0000001838 */
[----:B------:R-:W-:-:S04]  /*2db80*/  NOP ;  /* 0x0000000000007918 */ /* 0x000fc80000000000 */
[----:B------:R-:W-:Y:S04]  /*2db90*/  STL.64 [R1+0x400], R48 ;  /* 0x0004003001007387 */ /* 0x000fe80000100a00 */
[----:B------:R-:W-:Y:S04]  /*2dba0*/  STL.64 [R1+0x408], R50 ;  /* 0x0004083201007387 */ /* 0x000fe80000100a00 */
[----:B------:R-:W0:Y:S01]  /*2dbb0*/  LDSM.16.MT88.4 R48, [R0+UR5+0x180] ;  /* 0x000180050030783b */ /* 0x000e220008004200 */
[C---:B---3--:R-:W-:Y:S03]  /*2dbc0*/  HMMA.16816.F32 R8, R52.reuse, R40, R8 ;  /* 0x000000283408723c */ /* 0x048fe60000001808 */
[----:B------:R-:W3:Y:S04]  /*2dbd0*/  LDL.LU.64 R56, [R1+0xbc0] ;  /* 0x000bc00001387983 */ /* 0x000ee80000300a00 */
[----:B------:R-:W3:Y:S04]  /*2dbe0*/  LDL.LU.64 R58, [R1+0xbc8] ;  /* 0x000bc800013a7983 */ /* 0x000ee80000300a00 */
[----:B--2---:R-:W-:Y:S04]  /*2dbf0*/  STL.64 [R1+0x2b90], R46 ;  /* 0x002b902e01007387 */ /* 0x004fe80000100a00 */
[----:B------:R1:W-:Y:S04]  /*2dc00*/  STL.64 [R1+0x2b88], R44 ;  /* 0x002b882c01007387 */ /* 0x0003e80000100a00 */
[----:B-1----:R-:W2:Y:S04]  /*2dc10*/  LDL.LU.64 R44, [R1+0xb90] ;  /* 0x000b9000012c7983 */ /* 0x002ea80000300a00 */
[----:B------:R-:W2:Y:S04]  /*2dc20*/  LDL.LU.64 R46, [R1+0xb98] ;  /* 0x000b9800012e7983 */ /* 0x000ea80000300a00 */
[----:B0-----:R-:W-:Y:S04]  /*2dc30*/  STL.64 [R1+0x2b30], R50 ;  /* 0x002b303201007387 */ /* 0x001fe80000100a00 */
[----:B------:R0:W-:Y:S04]  /*2dc40*/  STL.64 [R1+0x2b28], R48 ;  /* 0x002b283001007387 */ /* 0x0001e80000100a00 */
[----:B0-----:R-:W4:Y:S04]  /*2dc50*/  LDL.LU.64 R48, [R1+0xba0] ;  /* 0x000ba00001307983 */ /* 0x001f280000300a00 */
[----:B------:R-:W4:Y:S04]  /*2dc60*/  LDL.LU.64 R50, [R1+0xba8] ;  /* 0x000ba80001327983 */ /* 0x000f280000300a00 */
[----:B------:R-:W-:Y:S04]  /*2dc70*/  STL.64 [R1+0xbe0], R8 ;  /* 0x000be00801007387 */ /* 0x000fe80000100a00 */
[----:B------:R0:W-:Y:S04]  /*2dc80*/  STL.64 [R1+0xbe8], R10 ;  /* 0x000be80a01007387 */ /* 0x0001e80000100a00 */
[----:B0-----:R-:W2:Y:S04]  /*2dc90*/  LDL.LU.64 R10, [R1+0x2be0] ;  /* 0x002be000010a7983 */ /* 0x001ea80000300a00 */
[----:B------:R-:W2:Y:S04]  /*2dca0*/  LDL.LU.64 R8, [R1+0x2bd8] ;  /* 0x002bd80001087983 */ /* 0x000ea80000300a00 */
        /* <DEDUP_REMOVED lines=11> */
[----:B------:R3:W-:Y:S02]  /*2dd60*/  STL.64 [R1+0x2ba8], R8 ;  /* 0x002ba80801007387 */ /* 0x0007e40000100a00 */
[C---:B---3--:R-:W-:Y:S02]  /*2dd70*/  HMMA.16816.F32 R8, R52.reuse, R4, R56 ;  /* 0x000000043408723c */ /* 0x048fe40000001838 */
[----:B------:R-:W3:Y:S04]  /*2dd80*/  LDL.LU.64 R56, [R1+0xb70] ;  /* 0x000b700001387983 */ /* 0x000ee80000300a00 */
[----:B------:R-:W3:Y:S02]  /*2dd90*/  LDL.LU.64 R58, [R1+0xb78] ;  /* 0x000b7800013a7983 */ /* 0x000ee40000300a00 */
[C---:B----4-:R-:W-:Y:S11]  /*2dda0*/  HMMA.16816.F32 R48, R52.reuse, R32, R48 ;  /* 0x000000203430723c */ /* 0x050ff60000001830 */
[----:B------:R-:W-:Y:S04]  /*2ddb0*/  STL.64 [R1+0xbc0], R8 ;  /* 0x000bc00801007387 */ /* 0x000fe80000100a00 */
[----:B------:R0:W-:Y:S02]  /*2ddc0*/  STL.64 [R1+0xbc8], R10 ;  /* 0x000bc80a01007387 */ /* 0x0001e40000100a00 */
[C---:B0-----:R-:W-:Y:S08]  /*2ddd0*/  HMMA.16816.F32 R8, R52.reuse, R36, R40 ;  /* 0x000000243408723c */ /* 0x041ff00000001828 */
[C---:B------:R-:W-:Y:S11]  /*2dde0*/  HMMA.16816.F32 R40, R52.reuse, R28, R44 ;  /* 0x0000001c3428723c */ /* 0x040ff6000000182c */
[----:B------:R0:W-:Y:S04]  /*2ddf0*/  STL.64 [R1+0xbb0], R8 ;  /* 0x000bb00801007387 */ /* 0x0001e80000100a00 */
[----:B------:R1:W-:Y:S04]  /*2de00*/  STL.64 [R1+0xbb8], R10 ;  /* 0x000bb80a01007387 */ /* 0x0003e80000100a00 */
[----:B0-----:R-:W4:Y:S04]  /*2de10*/  LDL.LU.64 R8, [R1+0xb60] ;  /* 0x000b600001087983 */ /* 0x001f280000300a00 */
[----:B------:R-:W-:Y:S04]  /*2de20*/  STL.64 [R1+0xba0], R48 ;  /* 0x000ba03001007387 */ /* 0x000fe80000100a00 */
[----:B------:R-:W-:Y:S04]  /*2de30*/  STL.64 [R1+0xba8], R50 ;  /* 0x000ba83201007387 */ /* 0x000fe80000100a00 */
[----:B-1----:R-:W4:Y:S04]  /*2de40*/  LDL.LU.64 R10, [R1+0xb68] ;  /* 0x000b6800010a7983 */ /* 0x002f280000300a00 */
[----:B------:R0:W-:Y:S04]  /*2de50*/  STL.64 [R1+0xb90], R40 ;  /* 0x000b902801007387 */ /* 0x0001e80000100a00 */
[----:B------:R-:W-:Y:S04]  /*2de60*/  STL.64 [R1+0xb98], R42 ;  /* 0x000b982a01007387 */ /* 0x000fe80000100a00 */
[----:B0-----:R-:W3:Y:S04]  /*2de70*/  LDL.LU.64 R40, [R1+0x20] ;  /* 0x0000200001287983 */ /* 0x001ee80000300a00 */
[----:B------:R-:W3:Y:S04]  /*2de80*/  LDL.LU.64 R44, [R1+0x10] ;  /* 0x00001000012c7983 */ /* 0x000ee80000300a00 */
[----:B------:R-:W3:Y:S04]  /*2de90*/  LDL.LU.64 R48, [R1] ;  /* 0x0000000001307983 */ /* 0x000ee80000300a00 */
[----:B------:R-:W-:Y:S04]  /*2dea0*/  STL.64 [R1+0x2b80], R30 ;  /* 0x002b801e01007387 */ /* 0x000fe80000100a00 */
        /* <DEDUP_REMOVED lines=8> */
[----:B------:R-:W3:Y:S04]  /*2df30*/  LDL.LU.64 R20, [R1+0x2bc8] ;  /* 0x002bc80001147983 */ /* 0x000ee80000300a00 */
[----:B------:R-:W-:Y:S04]  /*2df40*/  STL.64 [R1+0x2b70], R26 ;  /* 0x002b701a01007387 */ /* 0x000fe80000100a00 */
[----:B------:R0:W-:Y:S04]  /*2df50*/  STL.64 [R1+0x2b68], R24 ;  /* 0x002b681801007387 */ /* 0x0001e80000100a00 */
[----:B0-----:R-:W2:Y:S01]  /*2df60*/  LDL.LU.64 R24, [R1+0x40] ;  /* 0x0000400001187983 */ /* 0x001ea20000300a00 */
[C---:B----4-:R-:W-:Y:S08]  /*2df70*/  HMMA.16816.F32 R8, R52.reuse, R16, R8 ;  /* 0x000000103408723c */ /* 0x050ff00000001808 */
[----:B---3--:R-:W-:-:S15]  /*2df80*/  HMMA.16816.F32 R56, R52, R20, R56 ;  /* 0x000000143438723c */ /* 0x008fde0000001838 */
[----:B------:R-:W-:-:S04]  /*2df90*/  NOP ;  /* 0x0000000000007918 */ /* 0x000fc80000000000 */
[----:B------:R-:W-:Y:S04]  /*2dfa0*/  STL.64 [R1+0xb70], R56 ;  /* 0x000b703801007387 */ /* 0x000fe80000100a00 */
[----:B------:R0:W-:Y:S04]  /*2dfb0*/  STL.64 [R1+0xb78], R58 ;  /* 0x000b783a01007387 */ /* 0x0001e80000100a00 */
[----:B0-----:R-:W3:Y:S04]  /*2dfc0*/  LDL.LU.64 R58, [R1+0x2bc0] ;  /* 0x002bc000013a7983 */ /* 0x001ee80000300a00 */
[----:B------:R-:W3:Y:S04]  /*2dfd0*/  LDL.LU.64 R56, [R1+0x2bb8] ;  /* 0x002bb80001387983 */ /* 0x000ee80000300a00 */
[----:B--2---:R-:W-:Y:S04]  /*2dfe0*/  STL.64 [R1+0x2b60], R22 ;  /* 0x002b601601007387 */ /* 0x004fe80000100a00 */
[----:B------:R0:W-:Y:S04]  /*2dff0*/  STL.64 [R1+0x2b58], R20 ;  /* 0x002b581401007387 */ /* 0x0001e80000100a00 */
[----:B0-----:R-:W3:Y:S04]  /*2e000*/  LDL.LU.64 R20, [R1+0x290] ;  /* 0x0002900001147983 */ /* 0x001ee80000300a00 */
[----:B------:R-:W3:Y:S04]  /*2e010*/  LDL.LU.64 R22, [R1+0x298] ;  /* 0x0002980001167983 */ /* 0x000ee80000300a00 */
[----:B------:R0:W-:Y:S04]  /*2e020*/  STL.64 [R1+0xb60], R8 ;  /* 0x000b600801007387 */ /* 0x0001e80000100a00 */
[----:B------:R1:W-:Y:S04]  /*2e030*/  STL.64 [R1+0xb68], R10 ;  /* 0x000b680a01007387 */ /* 0x0003e80000100a00 */
[----:B0-----:R-:W2:Y:S04]  /*2e040*/  LDL.LU.64 R8, [R1+0x280] ;  /* 0x0002800001087983 */ /* 0x001ea80000300a00 */
[----:B-1----:R-:W2:Y:S04]  /*2e050*/  LDL.LU.64 R10, [R1+0x288] ;  /* 0x00028800010a7983 */ /* 0x002ea80000300a00 */
[----:B------:R-:W-:Y:S04]  /*2e060*/  STL.64 [R1+0x2b50], R18 ;  /* 0x002b501201007387 */ /* 0x000fe80000100a00 */
[----:B------:R0:W-:Y:S02]  /*2e070*/  STL.64 [R1+0x2b48], R16 ;  /* 0x002b481001007387 */ /* 0x0001e40000100a00 */
[----:B0-----:R-:W-:Y:S02]  /*2e080*/  HMMA.16816.F32 R16, R52, R12, R28 ;  /* 0x0000000c3410723c */ /* 0x001fe4000000181c */
[----:B------:R-:W4:Y:S04]  /*2e090*/  LDL.LU.64 R28, [R1+0x270] ;  /* 0x00027000011c7983 */ /* 0x000f280000300a00 */
[----:B------:R-:W4:-:S13]  /*2e0a0*/  LDL.LU.64 R30, [R1+0x278] ;  /* 0x00027800011e7983 */ /* 0x000f1a0000300a00 */
        /* <DEDUP_REMOVED lines=8> */
[----:B0-----:R-:W2:Y:S01]  /*2e130*/  LDL.LU.64 R12, [R1+0x30] ;  /* 0x00003000010c7983 */ /* 0x001ea20000300a00 */
[----:B------:R-:W-:Y:S01]  /*2e140*/  IMAD.MOV.U32 R3, RZ, RZ, R25 ;  /* 0x000000ffff037224 */ /* 0x000fe200078e0019 */
[----:B---3--:R-:W-:-:S15]  /*2e150*/  HMMA.16816.F32 R20, R56, R24, R20 ;  /* 0x000000183814723c */ /* 0x008fde0000001814 */
[----:B------:R-:W-:-:S04]  /*2e160*/  NOP ;  /* 0x0000000000007918 */ /* 0x000fc80000000000 */
[----:B------:R0:W-:Y:S04]  /*2e170*/  STL.64 [R1+0x290], R20 ;  /* 0x0002901401007387 */ /* 0x0001e80000100a00 */
[----:B------:R1:W-:Y:S01]  /*2e180*/  STL.64 [R1+0x298], R22 ;  /* 0x0002981601007387 */ /* 0x0003e20000100a00 */
[C---:B----4-:R-:W-:Y:S01]  /*2e190*/  HMMA.16816.F32 R28, R56.reuse, R40, R28 ;  /* 0x00000028381c723c */ /* 0x050fe2000000181c */
[----:B0-----:R-:W-:Y:S02]  /*2e1a0*/  IMAD.MOV.U32 R20, RZ, RZ, R24 ;  /* 0x000000ffff147224 */ /* 0x001fe400078e0018 */
[----:B------:R-:W3:Y:S04]  /*2e1b0*/  LDL.LU.64 R24, [R1+0x240] ;  /* 0x0002400001187983 */ /* 0x000ee80000300a00 */
[----:B------:R-:W3:Y:S01]  /*2e1c0*/  LDL.LU.64 R26, [R1+0x248] ;  /* 0x00024800011a7983 */ /* 0x000ee20000300a00 */
[----:B-1----:R-:W-:Y:S01]  /*2e1d0*/  IMAD.MOV.U32 R23, RZ, RZ, R41 ;  /* 0x000000ffff177224 */ /* 0x002fe200078e0029 */
[C---:B--2---:R-:W-:Y:S08]  /*2e1e0*/  HMMA.16816.F32 R16, R56.reuse, R44, R16 ;  /* 0x0000002c3810723c */ /* 0x044ff00000001810 */
[----:B------:R-:W-:Y:S01]  /*2e1f0*/  HMMA.16816.F32 R8, R56, R12, R8 ;  /* 0x0000000c3808723c */ /* 0x000fe20000001808 */
[----:B------:R-:W-:-:S02]  /*2e200*/  IMAD.MOV.U32 R22, RZ, RZ, R12 ;  /* 0x000000ffff167224 */ /* 0x000fc400078e000c */
[----:B------:R-:W-:-:S15]  /*2e210*/  IMAD.MOV.U32 R21, RZ, RZ, R13 ;  /* 0x000000ffff157224 */ /* 0x000fde00078e000d */
[----:B------:R-:W-:Y:S01]  /*2e220*/  NOP ;  /* 0x0000000000007918 */ /* 0x000fe20000000000 */
[----:B------:R-:W-:Y:S04]  /*2e230*/  STL.64 [R1+0x280], R8 ;  /* 0x0002800801007387 */ /* 0x000fe80000100a00 */
[----:B------:R0:W-:Y:S04]  /*2e240*/  STL.64 [R1+0x288], R10 ;  /* 0x0002880a01007387 */ /* 0x0001e80000100a00 */
[----:B0-----:R-:W2:Y:S04]  /*2e250*/  LDL.LU.64 R10, [R1+0x2bb0] ;  /* 0x002bb000010a7983 */ /* 0x001ea80000300a00 */
[----:B------:R-:W4:Y:S04]  /*2e260*/  LDL.LU.64 R8, [R1+0x2ba8] ;  /* 0x002ba80001087983 */ /* 0x000f280000300a00 */
[----:B------:R-:W2:Y:S04]  /*2e270*/  LDL.LU.64 R12, [R1+0x230] ;  /* 0x00023000010c7983 */ /* 0x000ea80000300a00 */
[----:B------:R-:W2:Y:S04]  /*2e280*/  LDL.LU.64 R14, [R1+0x238] ;  /* 0x00023800010e7983 */ /* 0x000ea80000300a00 */
[----:B------:R0:W-:Y:S04]  /*2e290*/  STL.64 [R1+0x270], R28 ;  /* 0x0002701c01007387 */ /* 0x0001e80000100a00 */
[----:B------:R-:W-:Y:S04]  /*2e2a0*/  STL.64 [R1+0x278], R30 ;  /* 0x0002781e01007387 */ /* 0x000fe80000100a00 */
[----:B------:R-:W2:Y:S01]  /*2e2b0*/  LDL.LU.64 R42, [R1+0x2ba0] ;  /* 0x002ba000012a7983 */ /* 0x000ea20000300a00 */
[----:B0-----:R-:W-:-:S03]  /*2e2c0*/  IMAD.MOV.U32 R28, RZ, RZ, R40 ;  /* 0x000000ffff1c7224 */ /* 0x001fc600078e0028 */
[----:B------:R-:W2:Y:S04]  /*2e2d0*/  LDL.LU.64 R40, [R1+0x2b98] ;  /* 0x002b980001287983 */ /* 0x000ea80000300a00 */
[----:B------:R0:W-:Y:S04]  /*2e2e0*/  STL.64 [R1+0x260], R16 ;  /* 0x0002601001007387 */ /* 0x0001e80000100a00 */
[----:B------:R-:W-:Y:S04]  /*2e2f0*/  STL.64 [R1+0x268], R18 ;  /* 0x0002681201007387 */ /* 0x000fe80000100a00 */
[----:B------:R-:W3:Y:S01]  /*2e300*/  LDL.LU.64 R46, [R1+0x2b90] ;  /* 0x002b9000012e7983 */ /* 0x000ee20000300a00 */
[----:B0-----:R-:W-:-:S02]  /*2e310*/  IMAD.MOV.U32 R17, RZ, RZ, R44 ;  /* 0x000000ffff117224 */ /* 0x001fc400078e002c */
[----:B------:R-:W-:Y:S02]  /*2e320*/  IMAD.MOV.U32 R16, RZ, RZ, R45 ;  /* 0x000000ffff107224 */ /* 0x000fe400078e002d */
[----:B------:R-:W3:Y:S01]  /*2e330*/  LDL.LU.64 R44, [R1+0x2b88] ;  /* 0x002b8800012c7983 */ /* 0x000ee20000300a00 */
[----:B------:R-:W-:Y:S01]  /*2e340*/  HMMA.16816.F32 R52, R56, R48, R52 ;  /* 0x000000303834723c */ /* 0x000fe20000001834 */
[----:B------:R-:W-:Y:S02]  /*2e350*/  IMAD.MOV.U32 R2, RZ, RZ, R48 ;  /* 0x000000ffff027224 */ /* 0x000fe400078e0030 */
[----:B------:R-:W-:-:S15]  /*2e360*/  IMAD.MOV.U32 R0, RZ, RZ, R49 ;  /* 0x000000ffff007224 */ /* 0x000fde00078e0031 */
[----:B------:R-:W-:Y:S01]  /*2e370*/  NOP ;  /* 0x0000000000007918 */ /* 0x000fe20000000000 */
[----:B------:R-:W-:Y:S04]  /*2e380*/  STL.64 [R1+0x250], R52 ;  /* 0x0002503401007387 */ /* 0x000fe80000100a00 */
[----:B------:R-:W-:Y:S04]  /*2e390*/  STL.64 [R1+0x258], R54 ;  /* 0x0002583601007387 */ /* 0x000fe80000100a00 */
[----:B------:R-:W0:Y:S01]  /*2e3a0*/  LDSM.16.MT88.4 R52, [R61+UR5+0x2000] ;  /* 0x002000053d34783b */ /* 0x000e220008004200 */
[C---:B--2---:R-:W-:Y:S08]  /*2e3b0*/  HMMA.16816.F32 R12, R56.reuse, R40, R12 ;  /* 0x00000028380c723c */ /* 0x044ff0000000180c */
[----:B---3--:R-:W-:Y:S01]  /*2e3c0*/  HMMA.16816.F32 R48, R56, R44, R24 ;  /* 0x0000002c3830723c */ /* 0x008fe20000001818 */
[----:B------:R-:W4:Y:S04]  /*2e3d0*/  LDL.LU.64 R24, [R1+0x9a0] ;  /* 0x0009a00001187983 */ /* 0x000f280000300a00 */
[----:B------:R-:W4:-:S14]  /*2e3e0*/  LDL.LU.64 R26, [R1+0x9a8] ;  /* 0x0009a800011a7983 */ /* 0x000f1c0000300a00 */
[----:B------:R-:W-:Y:S04]  /*2e3f0*/  STL.64 [R1+0x240], R48 ;  /* 0x0002403001007387 */ /* 0x000fe80000100a00 */
[----:B------:R-:W-:Y:S04]  /*2e400*/  STL.64 [R1+0x248], R50 ;  /* 0x0002483201007387 */ /* 0x000fe80000100a00 */
[----:B------:R-:W-:Y:S04]  /*2e410*/  STL.64 [R1+0x2ac8], R46 ;  /* 0x002ac82e01007387 */ /* 0x000fe80000100a00 */
[----:B------:R1:W-:Y:S02]  /*2e420*/  STL.64 [R1+0x2ac0], R44 ;  /* 0x002ac02c01007387 */ /* 0x0003e40000100a00 */
[----:B-1----:R-:W-:-:S02]  /*2e430*/  IMAD.MOV.U32 R44, RZ, RZ, R17 ;  /* 0x000000ffff2c7224 */ /* 0x002fc400078e0011 */
[----:B------:R-:W-:-:S05]  /*2e440*/  IMAD.MOV.U32 R45, RZ, RZ, R16 ;  /* 0x000000ffff2d7224 */ /* 0x000fca00078e0010 */
[----:B------:R-:W-:Y:S04]  /*2e450*/  STL.64 [R1+0x2ae0], R44 ;  /* 0x002ae02c01007387 */ /* 0x000fe80000100a00 */
[----:B------:R-:W2:Y:S04]  /*2e460*/  LDL.LU.64 R16, [R1+0x990] ;  /* 0x0009900001107983 */ /* 0x000ea80000300a00 */
[----:B------:R-:W2:Y:S04]  /*2e470*/  LDL.LU.64 R18, [R1+0x998] ;  /* 0x0009980001127983 */ /* 0x000ea80000300a00 */
[----:B------:R1:W-:Y:S04]  /*2e480*/  STL.64 [R1+0x230], R12 ;  /* 0x0002300c01007387 */ /* 0x0003e80000100a00 */
[----:B------:R3:W-:Y:S04]  /*2e490*/  STL.64 [R1+0x238], R14 ;  /* 0x0002380e01007387 */ /* 0x0007e80000100a00 */
[----:B-1----:R-:W2:Y:S04]  /*2e4a0*/  LDL.LU.64 R12, [R1+0x980] ;  /* 0x00098000010c7983 */ /* 0x002ea80000300a00 */
[----:B---3--:R-:W3:Y:S01]  /*2e4b0*/  LDL.LU.64 R14, [R1+0x988] ;  /* 0x00098800010e7983 */ /* 0x008ee20000300a00 */
[----:B------:R-:W-:-:S02]  /*2e4c0*/  IMAD.MOV.U32 R44, RZ, RZ, R28 ;  /* 0x000000ffff2c7224 */ /* 0x000fc400078e001c */
[----:B------:R-:W-:-:S05]  /*2e4d0*/  IMAD.MOV.U32 R45, RZ, RZ, R23 ;  /* 0x000000ffff2d7224 */ /* 0x000fca00078e0017 */
[----:B------:R1:W-:Y:S02]  /*2e4e0*/  STL.64 [R1+0x2af8], R44 ;  /* 0x002af82c01007387 */ /* 0x0003e40000100a00 */
[----:B-1----:R-:W-:Y:S02]  /*2e4f0*/  IMAD.MOV.U32 R44, RZ, RZ, R22 ;  /* 0x000000ffff2c7224 */ /* 0x002fe400078e0016 */
[----:B------:R-:W-:-:S05]  /*2e500*/  IMAD.MOV.U32 R45, RZ, RZ, R21 ;  /* 0x000000ffff2d7224 */ /* 0x000fca00078e0015 */
[----:B------:R1:W-:Y:S04]  /*2e510*/  STL.64 [R1+0x2b10], R44 ;  /* 0x002b102c01007387 */ /* 0x0003e80000100a00 */
[----:B------:R-:W-:Y:S04]  /*2e520*/  STL.64 [R1+0x2ad8], R42 ;  /* 0x002ad82a01007387 */ /* 0x000fe80000100a00 */
[----:B------:R-:W-:Y:S04]  /*2e530*/  STL.64 [R1+0x2ad0], R40 ;  /* 0x002ad02801007387 */ /* 0x000fe80000100a00 */
[----:B0-----:R-:W-:Y:S04]  /*2e540*/  STL.64 [R1+0x2a98], R54 ;  /* 0x002a983601007387 */ /* 0x001fe80000100a00 */
[----:B------:R-:W-:Y:S01]  /*2e550*/  STL.64 [R1+0x2a90], R52 ;  /* 0x002a903401007387 */ /* 0x000fe20000100a00 */
[----:B-1----:R-:W-:Y:S01]  /*2e560*/  IMAD.MOV.U32 R44, RZ, RZ, R20 ;  /* 0x000000ffff2c7224 */ /* 0x002fe200078e0014 */
[----:B----4-:R-:W-:-:S15]  /*2e570*/  HMMA.16816.F32 R24, R56, R8, R24 ;  /* 0x000000083818723c */ /* 0x010fde0000001818 */
[----:B------:R-:W-:-:S04]  /*2e580*/  NOP ;  /* 0x0000000000007918 */ /* 0x000fc80000000000 */
[----:B------:R-:W-:Y:S04]  /*2e590*/  STL.64 [R1+0x9a0], R24 ;  /* 0x0009a01801007387 */ /* 0x000fe80000100a00 */
[----:B------:R-:W-:Y:S04]  /*2e5a0*/  STL.64 [R1+0x9a8], R26 ;  /* 0x0009a81a01007387 */ /* 0x000fe80000100a00 */
[----:B------:R-:W-:Y:S04]  /*2e5b0*/  STL.64 [R1+0x2af0], R10 ;  /* 0x002af00a01007387 */ /* 0x000fe80000100a00 */
[----:B------:R2:W-:Y:S04]  /*2e5c0*/  STL.64 [R1+0x2ae8], R8 ;  /* 0x002ae80801007387 */ /* 0x0005e80000100a00 */
[----:B------:R-:W-:Y:S04]  /*2e5d0*/  STL.64 [R1+0x2b08], R6 ;  /* 0x002b080601007387 */ /* 0x000fe80000100a00 */
[----:B------:R3:W-:Y:S01]  /*2e5e0*/  STL.64 [R1+0x2b00], R4 ;  /* 0x002b000401007387 */ /* 0x0007e20000100a00 */
[C---:B--2---:R-:W-:Y:S08]  /*2e5f0*/  HMMA.16816.F32 R8, R56.reuse, R4, R16 ;  /* 0x000000043808723c */ /* 0x044ff00000001810 */
[C---:B---3--:R-:W-:Y:S11]  /*2e600*/  HMMA.16816.F32 R4, R56.reuse, R36, R12 ;  /* 0x000000243804723c */ /* 0x048ff6000000180c */
        /* <DEDUP_REMOVED lines=62> */
[----:B------:R-:W2:Y:S01]  /*2e9f0*/  LDL.LU.64 R12, [R1+0x2b38] ;  /* 0x002b3800010c7983 */ /* 0x000ea20000300a00 */
[----:B------:R-:W-:Y:S01]  /*2ea00*/  IMAD.MOV.U32 R45, RZ, RZ, R3 ;  /* 0x000000ffff2d7224 */ /* 0x000fe200078e0003 */
        /* <DEDUP_REMOVED lines=14> */
[----:B------:R-:W2:Y:S04]  /*2eaf0*/  LDL.LU.64 R6, [R1+0x2b08] ;  /* 0x002b080001067983 */ /* 0x000ea80000300a00 */
[----:B------:R-:W2:-:S13]  /*2eb00*/  LDL.LU.64 R4, [R1+0x2b00] ;  /* 0x002b000001047983 */ /* 0x000e9a0000300a00 */
        /* <DEDUP_REMOVED lines=16> */
[----:B0-----:R-:W2:Y:S04]  /*2ec10*/  LDL.LU.64 R46, [R1+0x2ac8] ;  /* 0x002ac800012e7983 */ /* 0x001ea80000300a00 */
[----:B------:R-:W3:Y:S01]  /*2ec20*/  LDL.LU.64 R44, [R1+0x2ac0] ;  /* 0x002ac000012c7983 */ /* 0x000ee20000300a00 */
[C---:B------:R-:W-:Y:S03]  /*2ec30*/  HMMA.16816.F32 R32, R48.reuse, R32, R56 ;  /* 0x000000203020723c */ /* 0x040fe60000001838 */
[----:B------:R-:W0:Y:S04]  /*2ec40*/  LDSM.16.MT88.4 R56, [R61+UR5+0x2080] ;  /* 0x002080053d38783b */ /* 0x000e280008004200 */
[----:B--2---:R-:W-:Y:S01]  /*2ec50*/  STL.64 [R1+0x2a88], R46 ;  /* 0x002a882e01007387 */ /* 0x004fe20000100a00 */
[C---:B---3--:R-:W-:Y:S11]  /*2ec60*/  HMMA.16816.F32 R36, R48.reuse, R44, R36 ;  /* 0x0000002c3024723c */ /* 0x048ff60000001824 */
[----:B------:R-:W-:Y:S04]  /*2ec70*/  STL.64 [R1+0x80], R32 ;  /* 0x0000802001007387 */ /* 0x000fe80000100a00 */
[----:B------:R1:W-:Y:S02]  /*2ec80*/  STL.64 [R1+0x88], R34 ;  /* 0x0000882201007387 */ /* 0x0003e40000100a00 */
[C---:B-1----:R-:W-:Y:S02]  /*2ec90*/  HMMA.16816.F32 R32, R48.reuse, R40, R52 ;  /* 0x000000283020723c */ /* 0x042fe40000001834 */
[----:B------:R1:W-:Y:S04]  /*2eca0*/  STL.64 [R1+0x70], R36 ;  /* 0x0000702401007387 */ /* 0x0003e80000100a00 */
[----:B------:R2:W-:Y:S04]  /*2ecb0*/  STL.64 [R1+0x78], R38 ;  /* 0x0000782601007387 */ /* 0x0005e80000100a00 */
[----:B-1----:R-:W3:Y:S04]  /*2ecc0*/  LDL.LU.64 R36, [R1+0x760] ;  /* 0x0007600001247983 */ /* 0x002ee80000300a00 */
[----:B--2---:R-:W3:Y:S05]  /*2ecd0*/  LDL.LU.64 R38, [R1+0x768] ;  /* 0x0007680001267983 */ /* 0x004eea0000300a00 */
[----:B------:R1:W-:Y:S04]  /*2ece0*/  STL.64 [R1+0x60], R32 ;  /* 0x0000602001007387 */ /* 0x0003e80000100a00 */
[----:B------:R2:W-:Y:S04]  /*2ecf0*/  STL.64 [R1+0x68], R34 ;  /* 0x0000682201007387 */ /* 0x0005e80000100a00 */
[----:B-1----:R-:W4:Y:S04]  /*2ed00*/  LDL.LU.64 R32, [R1+0x750] ;  /* 0x0007500001207983 */ /* 0x002f280000300a00 */
[----:B--2---:R-:W4:Y:S04]  /*2ed10*/  LDL.LU.64 R34, [R1+0x758] ;  /* 0x0007580001227983 */ /* 0x004f280000300a00 */
[----:B------:R-:W2:Y:S04]  /*2ed20*/  LDL.LU.64 R52, [R1+0x740] ;  /* 0x0007400001347983 */ /* 0x000ea80000300a00 */
[----:B------:R-:W2:Y:S04]  /*2ed30*/  LDL.LU.64 R54, [R1+0x748] ;  /* 0x0007480001367983 */ /* 0x000ea80000300a00 */
[----:B------:R-:W2:Y:S04]  /*2ed40*/  LDL.LU.64 R44, [R1+0x710] ;  /* 0x00071000012c7983 */ /* 0x000ea80000300a00 */
[----:B------:R-:W2:Y:S04]  /*2ed50*/  LDL.LU.64 R46, [R1+0x718] ;  /* 0x00071800012e7983 */ /* 0x000ea80000300a00 */
[----:B------:R1:W-:Y:S04]  /*2ed60*/  STL.64 [R1+0x2a28], R42 ;  /* 0x002a282a01007387 */ /* 0x0003e80000100a00 */
[----:B------:R-:W2:Y:S04]  /*2ed70*/  LDL.LU.64 R40, [R1+0x770] ;  /* 0x0007700001287983 */ /* 0x000ea80000300a00 */
[----:B-1----:R-:W2:Y:S04]  /*2ed80*/  LDL.LU.64 R42, [R1+0x778] ;  /* 0x00077800012a7983 */ /* 0x002ea80000300a00 */
[----:B0-----:R-:W-:Y:S04]  /*2ed90*/  STL.64 [R1+0x29b0], R58 ;  /* 0x0029b03a01007387 */ /* 0x001fe80000100a00 */
[----:B------:R0:W-:Y:S04]  /*2eda0*/  STL.64 [R1+0x29a8], R56 ;  /* 0x0029a83801007387 */ /* 0x0001e80000100a00 */
[----:B0-----:R-:W4:Y:S04]  /*2edb0*/  LDL.LU.64 R56, [R1+0x720] ;  /* 0x0007200001387983 */ /* 0x001f280000300a00 */
[----:B------:R-:W4:Y:S01]  /*2edc0*/  LDL.LU.64 R58, [R1+0x728] ;  /* 0x00072800013a7983 */ /* 0x000f220000300a00 */
[C---:B---3--:R-:W-:Y:S08]  /*2edd0*/  HMMA.16816.F32 R36, R48.reuse, R4, R36 ;  /* 0x000000043024723c */ /* 0x048ff00000001824 */
[----:B--2---:R-:W-:-:S15]  /*2ede0*/  HMMA.16816.F32 R40, R48, R8, R40 ;  /* 0x000000083028723c */ /* 0x004fde0000001828 */
[----:B------:R-:W-:-:S04]  /*2edf0*/  NOP ;  /* 0x0000000000007918 */ /* 0x000fc80000000000 */
[----:B------:R-:W-:Y:S02]  /*2ee00*/  IMAD.MOV.U32 R60, RZ, RZ, R42 ;  /* 0x000000ffff3c7224 */ /* 0x000fe400078e002a */
[----:B------:R-:W-:Y:S01]  /*2ee10*/  IMAD.MOV.U32 R0, RZ, RZ, R43 ;  /* 0x000000ffff007224 */ /* 0x000fe200078e002b */
[----:B------:R0:W-:Y:S04]  /*2ee20*/  STL.64 [R1+0x770], R40 ;  /* 0x0007702801007387 */ /* 0x0001e80000100a00 */
[----:B0-----:R-:W2:Y:S04]  /*2ee30*/  LDL.LU.64 R40, [R1+0x700] ;  /* 0x0007000001287983 */ /* 0x001ea80000300a00 */
[----:B------:R-:W2:Y:S04]  /*2ee40*/  LDL.LU.64 R42, [R1+0x708] ;  /* 0x00070800012a7983 */ /* 0x000ea80000300a00 */
[----:B------:R-:W-:Y:S04]  /*2ee50*/  STL [R1+0x1fd0], R60 ;  /* 0x001fd03c01007387 */ /* 0x000fe80000100800 */
[----:B------:R-:W-:Y:S04]  /*2ee60*/  STL [R1+0x1fcc], R0 ;  /* 0x001fcc0001007387 */ /* 0x000fe80000100800 */
[----:B------:R-:W-:Y:S04]  /*2ee70*/  STL.64 [R1+0x760], R36 ;  /* 0x0007602401007387 */ /* 0x000fe80000100a00 */
[----:B------:R0:W-:Y:S04]  /*2ee80*/  STL.64 [R1+0x768], R38 ;  /* 0x0007682601007387 */ /* 0x0001e80000100a00 */
[----:B0-----:R-:W3:Y:S04]  /*2ee90*/  LDL.LU.64 R38, [R1+0x2ab8] ;  /* 0x002ab80001267983 */ /* 0x001ee80000300a00 */
[----:B------:R-:W4:Y:S02]  /*2eea0*/  LDL.LU.64 R36, [R1+0x2ab0] ;  /* 0x002ab00001247983 */ /* 0x000f240000300a00 */
[----:B----4-:R-:W-:-:S15]  /*2eeb0*/  HMMA.16816.F32 R32, R48, R36, R32 ;  /* 0x000000243020723c */ /* 0x010fde0000001820 */
[----:B------:R-:W-:-:S04]  /*2eec0*/  NOP ;  /* 0x0000000000007918 */ /* 0x000fc80000000000 */
[----:B------:R-:W-:Y:S04]  /*2eed0*/  STL.64 [R1+0x750], R32 ;  /* 0x0007502001007387 */ /* 0x000fe80000100a00 */
[----:B------:R0:W-:Y:S04]  /*2eee0*/  STL.64 [R1+0x758], R34 ;  /* 0x0007582201007387 */ /* 0x0001e80000100a00 */
[----:B0-----:R-:W4:Y:S04]  /*2eef0*/  LDL.LU.64 R34, [R1+0x2aa8] ;  /* 0x002aa80001227983 */ /* 0x001f280000300a00 */
[----:B------:R-:W2:Y:S04]  /*2ef00*/  LDL.LU.64 R32, [R1+0x2aa0] ;  /* 0x002aa00001207983 */ /* 0x000ea80000300a00 */
[----:B---3--:R0:W-:Y:S04]  /*2ef10*/  STL.64 [R1+0x29f8], R38 ;  /* 0x0029f82601007387 */ /* 0x0081e80000100a00 */
[----:B------:R-:W3:Y:S04]  /*2ef20*/  LDL.LU.64 R36, [R1+0x730] ;  /* 0x0007300001247983 */ /* 0x000ee80000300a00 */
[----:B0-----:R-:W3:Y:S01]  /*2ef30*/  LDL.LU.64 R38, [R1+0x738] ;  /* 0x0007380001267983 */ /* 0x001ee20000300a00 */
[C---:B--2---:R-:W-:Y:S08]  /*2ef40*/  HMMA.16816.F32 R52, R48.reuse, R32, R52 ;  /* 0x000000203034723c */ /* 0x044ff00000001834 */
[C---:B---3--:R-:W-:Y:S11]  /*2ef50*/  HMMA.16816.F32 R36, R48.reuse, R28, R36 ;  /* 0x0000001c3024723c */ /* 0x048ff60000001824 */
[----:B------:R-:W-:Y:S04]  /*2ef60*/  STL.64 [R1+0x740], R52 ;  /* 0x0007403401007387 */ /* 0x000fe80000100a00 */
[----:B------:R0:W-:Y:S04]  /*2ef70*/  STL.64 [R1+0x748], R54 ;  /* 0x0007483601007387 */ /* 0x0001e80000100a00 */
[----:B0-----:R-:W2:Y:S04]  /*2ef80*/  LDL.LU.64 R54, [R1+0x2a98] ;  /* 0x002a980001367983 */ /* 0x001ea80000300a00 */
[----:B------:R-:W2:Y:S04]  /*2ef90*/  LDL.LU.64 R52, [R1+0x2a90] ;  /* 0x002a900001347983 */ /* 0x000ea80000300a00 */
[----:B----4-:R-:W-:Y:S04]  /*2efa0*/  STL.64 [R1+0x29d8], R34 ;  /* 0x0029d82201007387 */ /* 0x010fe80000100a00 */
[----:B------:R0:W-:Y:S04]  /*2efb0*/  STL.64 [R1+0x2a30], R30 ;  /* 0x002a301e01007387 */ /* 0x0001e80000100a00 */
[----:B------:R-:W-:Y:S04]  /*2efc0*/  STL.64 [R1+0x730], R36 ;  /* 0x0007302401007387 */ /* 0x000fe80000100a00 */
[----:B------:R-:W-:Y:S04]  /*2efd0*/  STL.64 [R1+0x738], R38 ;  /* 0x0007382601007387 */ /* 0x000fe80000100a00 */
[----:B------:R1:W-:Y:S01]  /*2efe0*/  STL.64 [R1+0x2a38], R26 ;  /* 0x002a381a01007387 */ /* 0x0003e20000100a00 */
[C---:B0-----:R-:W-:Y:S08]  /*2eff0*/  HMMA.16816.F32 R28, R48.reuse, R20, R44 ;  /* 0x00000014301c723c */ /* 0x041ff0000000182c */
[C---:B------:R-:W-:Y:S08]  /*2f000*/  HMMA.16816.F32 R32, R48.reuse, R24, R56 ;  /* 0x000000183020723c */ /* 0x040ff00000001838 */
[----:B-1----:R-:W-:Y:S03]  /*2f010*/  HMMA.16816.F32 R24, R48, R16, R40 ;  /* 0x000000103018723c */ /* 0x002fe60000001828 */
[----:B------:R-:W-:-:S02]  /*2f020*/  IMAD.MOV.U32 R2, RZ, RZ, R31 ;  /* 0x000000ffff027224 */ /* 0x000fc400078e001f */
[----:B------:R-:W-:-:S06]  /*2f030*/  IMAD.MOV.U32 R3, RZ, RZ, R30 ;  /* 0x000000ffff037224 */ /* 0x000fcc00078e001e */
[----:B------:R0:W-:Y:S04]  /*2f040*/  STL.64 [R1+0x720], R32 ;  /* 0x0007202001007387 */ /* 0x0001e80000100a00 */
[----:B------:R1:W-:Y:S04]  /*2f050*/  STL.64 [R1+0x728], R34 ;  /* 0x0007282201007387 */ /* 0x0003e80000100a00 */
[----:B------:R-:W-:Y:S02]  /*2f060*/  IMAD.MOV.U32 R5, RZ, RZ, R26 ;  /* 0x000000ffff057224 */ /* 0x000fe400078e001a */
[----:B------:R-:W-:Y:S01]  /*2f070*/  IMAD.MOV.U32 R4, RZ, RZ, R27 ;  /* 0x000000ffff047224 */ /* 0x000fe200078e001b */
[----:B------:R-:W-:Y:S04]  /*2f080*/  STL.64 [R1+0x710], R28 ;  /* 0x0007101c01007387 */ /* 0x000fe80000100a00 */
[----:B------:R-:W-:Y:S04]  /*2f090*/  STL [R1+0x203c], R2 ;  /* 0x00203c0201007387 */ /* 0x000fe80000100800 */
[----:B------:R-:W-:Y:S04]  /*2f0a0*/  STL [R1+0x2038], R3 ;  /* 0x0020380301007387 */ /* 0x000fe80000100800 */
[----:B------:R-:W-:Y:S04]  /*2f0b0*/  STL.64 [R1+0x2a48], R6 ;  /* 0x002a480601007387 */ /* 0x000fe80000100a00 */
[----:B------:R-:W-:Y:S04]  /*2f0c0*/  STL.64 [R1+0x2a40], R4 ;  /* 0x002a400401007387 */ /* 0x000fe80000100a00 */
[----:B0-----:R-:W3:Y:S04]  /*2f0d0*/  LDL.LU R32, [R1+0x6b0] ;  /* 0x0006b00001207983 */ /* 0x001ee80000300800 */
[----:B------:R-:W3:Y:S04]  /*2f0e0*/  LDL.LU R33, [R1+0x6b4] ;  /* 0x0006b40001217983 */ /* 0x000ee80000300800 */
[----:B-1----:R-:W4:Y:S04]  /*2f0f0*/  LDL.LU R34, [R1+0x6b8] ;  /* 0x0006b80001227983 */ /* 0x002f280000300800 */
[----:B------:R-:W4:Y:S04]  /*2f100*/  LDL.LU R35, [R1+0x6bc] ;  /* 0x0006bc0001237983 */ /* 0x000f280000300800 */
[----:B------:R-:W2:Y:S04]  /*2f110*/  LDL.LU.64 R36, [R1+0x50] ;  /* 0x0000500001247983 */ /* 0x000ea80000300a00 */
[----:B------:R-:W2:Y:S01]  /*2f120*/  LDL.LU.64 R38, [R1+0x58] ;  /* 0x0000580001267983 */ /* 0x000ea20000300a00 */
[----:B------:R-:W-:-:S02]  /*2f130*/  IMAD.MOV.U32 R60, RZ, RZ, R24 ;  /* 0x000000ffff3c7224 */ /* 0x000fc400078e0018 */
[----:B------:R-:W-:Y:S01]  /*2f140*/  IMAD.MOV.U32 R0, RZ, RZ, R25 ;  /* 0x000000ffff007224 */ /* 0x000fe200078e0019 */
[----:B----4-:R-:W-:Y:S04]  /*2f150*/  STL.64 [R1+0x2a58], R34 ;  /* 0x002a582201007387 */ /* 0x010fe80000100a00 */
[----:B---3--:R0:W-:Y:S04]  /*2f160*/  STL.64 [R1+0x2a50], R32 ;  /* 0x002a502001007387 */ /* 0x0081e80000100a00 */
[----:B------:R-:W3:Y:S04]  /*2f170*/  LDL.LU R24, [R1+0x6d0] ;  /* 0x0006d00001187983 */ /* 0x000ee80000300800 */
[----:B------:R-:W3:Y:S04]  /*2f180*/  LDL.LU R25, [R1+0x6d4] ;  /* 0x0006d40001197983 */ /* 0x000ee80000300800 */
[----:B------:R-:W4:Y:S04]  /*2f190*/  LDL.LU R26, [R1+0x6d8] ;  /* 0x0006d800011a7983 */ /* 0x000f280000300800 */
[----:B------:R-:W4:Y:S04]  /*2f1a0*/  LDL.LU R27, [R1+0x6dc] ;  /* 0x0006dc00011b7983 */ /* 0x000f280000300800 */
[----:B----4-:R1:W-:Y:S04]  /*2f1b0*/  STL.64 [R1+0x2a68], R26 ;  /* 0x002a681a01007387 */ /* 0x0103e80000100a00 */
[----:B---3--:R3:W-:Y:S04]  /*2f1c0*/  STL.64 [R1+0x2a60], R24 ;  /* 0x002a601801007387 */ /* 0x0087e80000100a00 */
[----:B0-----:R-:W4:Y:S04]  /*2f1d0*/  LDL.LU R32, [R1+0x6e0] ;  /* 0x0006e00001207983 */ /* 0x001f280000300800 */
[----:B------:R-:W4:Y:S04]  /*2f1e0*/  LDL.LU R33, [R1+0x6e4] ;  /* 0x0006e40001217983 */ /* 0x000f280000300800 */
[----:B------:R-:W2:Y:S04]  /*2f1f0*/  LDL.LU R34, [R1+0x6e8] ;  /* 0x0006e80001227983 */ /* 0x000ea80000300800 */
[----:B------:R-:W2:Y:S04]  /*2f200*/  LDL.LU R35, [R1+0x6ec] ;  /* 0x0006ec0001237983 */ /* 0x000ea80000300800 */
[----:B------:R-:W3:Y:S04]  /*2f210*/  LDL.64 R46, [R1+0x48] ;  /* 0x00004800012e7983 */ /* 0x000ee80000100a00 */
[----:B--2---:R-:W-:Y:S04]  /*2f220*/  STL.64 [R1+0x2a78], R34 ;  /* 0x002a782201007387 */ /* 0x004fe80000100a00 */
[----:B----4-:R-:W-:Y:S04]  /*2f230*/  STL.64 [R1+0x2a70], R32 ;  /* 0x002a702001007387 */ /* 0x010fe80000100a00 */
[----:B-1----:R-:W2:Y:S04]  /*2f240*/  LDL R26, [R1+0x38] ;  /* 0x00003800011a7983 */ /* 0x002ea80000100800 */
[----:B------:R-:W2:Y:S01]  /*2f250*/  LDL R27, [R1+0x3c] ;  /* 0x00003c00011b7983 */ /* 0x000ea20000100800 */
[----:B------:R-:W-:Y:S03]  /*2f260*/  HMMA.16816.F32 R36, R48, R12, R36 ;  /* 0x0000000c3024723c */ /* 0x000fe60000001824 */
[----:B--2---:R0:W-:Y:S04]  /*2f270*/  STL.64 [R1+0x2a80], R26 ;  /* 0x002a801a01007387 */ /* 0x0041e80000100a00 */
[----:B---3--:R-:W2:Y:S04]  /*2f280*/  LDL.LU R24, [R1+0x1040] ;  /* 0x0010400001187983 */ /* 0x008ea80000300800 */
[----:B------:R-:W2:Y:S04]  /*2f290*/  LDL.LU R25, [R1+0x1044] ;  /* 0x0010440001197983 */ /* 0x000ea80000300800 */
[----:B0-----:R-:W2:Y:S04]  /*2f2a0*/  LDL.LU R26, [R1+0x1048] ;  /* 0x00104800011a7983 */ /* 0x001ea80000300800 */
[----:B------:R-:W2:Y:S04]  /*2f2b0*/  LDL.LU R27, [R1+0x104c] ;  /* 0x00104c00011b7983 */ /* 0x000ea80000300800 */
[----:B------:R-:W3:Y:S04]  /*2f2c0*/  LDL.LU R32, [R1+0x6f0] ;  /* 0x0006f00001207983 */ /* 0x000ee80000300800 */
[----:B------:R-:W3:Y:S04]  /*2f2d0*/  LDL.LU R33, [R1+0x6f4] ;  /* 0x0006f40001217983 */ /* 0x000ee80000300800 */
[----:B------:R-:W3:Y:S04]  /*2f2e0*/  LDL.LU R34, [R1+0x6f8] ;  /* 0x0006f80001227983 */ /* 0x000ee80000300800 */
[----:B------:R-:W3:Y:S04]  /*2f2f0*/  LDL.LU R35, [R1+0x6fc] ;  /* 0x0006fc0001237983 */ /* 0x000ee80000300800 */
[----:B------:R-:W4:Y:S04]  /*2f300*/  LDL.64 R6, [R1+0x28] ;  /* 0x0000280001067983 */ /* 0x000f280000100a00 */
[----:B------:R-:W3:Y:S04]  /*2f310*/  LDL.64 R30, [R1+0x18] ;  /* 0x00001800011e7983 */ /* 0x000ee80000100a00 */
[----:B------:R-:W3:Y:S04]  /*2f320*/  LDL.LU R40, [R1+0x6c0] ;  /* 0x0006c00001287983 */ /* 0x000ee80000300800 */
[----:B------:R-:W3:Y:S04]  /*2f330*/  LDL.LU R41, [R1+0x6c4] ;  /* 0x0006c40001297983 */ /* 0x000ee80000300800 */
[----:B------:R-:W3:Y:S04]  /*2f340*/  LDL.LU R42, [R1+0x6c8] ;  /* 0x0006c800012a7983 */ /* 0x000ee80000300800 */
[----:B------:R-:W3:Y:S04]  /*2f350*/  LDL.LU R43, [R1+0x6cc] ;  /* 0x0006cc00012b7983 */ /* 0x000ee80000300800 */
[----:B------:R-:W-:Y:S04]  /*2f360*/  STL [R1+0x2044], R0 ;  /* 0x0020440001007387 */ /* 0x000fe80000100800 */
[----:B------:R-:W-:Y:S04]  /*2f370*/  STL [R1+0x2040], R60 ;  /* 0x0020403c01007387 */ /* 0x000fe80000100800 */
[----:B------:R-:W3:Y:S04]  /*2f380*/  LDL R50, [R1+0x8] ;  /* 0x0000080001327983 */ /* 0x000ee80000100800 */
[----:B------:R-:W3:Y:S04]  /*2f390*/  LDL R51, [R1+0xc] ;  /* 0x00000c0001337983 */ /* 0x000ee80000100800 */
[----:B------:R-:W3:Y:S04]  /*2f3a0*/  LDL.LU R56, [R1+0xfb0] ;  /* 0x000fb00001387983 */ /* 0x000ee80000300800 */
[----:B------:R-:W3:Y:S04]  /*2f3b0*/  LDL.LU R57, [R1+0xfb4] ;  /* 0x000fb40001397983 */ /* 0x000ee80000300800 */
[----:B------:R-:W3:Y:S01]  /*2f3c0*/  LDL.LU R58, [R1+0xfb8] ;  /* 0x000fb800013a7983 */ /* 0x000ee20000300800 */
[----:B------:R-:W-:-:S03]  /*2f3d0*/  IMAD.MOV.U32 R17, RZ, RZ, R36 ;  /* 0x000000ffff117224 */ /* 0x000fc600078e0024 */
[----:B------:R-:W3:Y:S01]  /*2f3e0*/  LDL.LU R59, [R1+0xfbc] ;  /* 0x000fbc00013b7983 */ /* 0x000ee20000300800 */
[----:B------:R-:W-:-:S03]  /*2f3f0*/  IMAD.MOV.U32 R16, RZ, RZ, R37 ;  /* 0x000000ffff107224 */ /* 0x000fc600078e0025 */
[----:B------:R-:W3:Y:S01]  /*2f400*/  LDL.LU R36, [R1+0xfd0] ;  /* 0x000fd00001247983 */ /* 0x000ee20000300800 */
[----:B------:R-:W-:-:S03]  /*2f410*/  IMAD.MOV.U32 R13, RZ, RZ, R38 ;  /* 0x000000ffff0d7224 */ /* 0x000fc600078e0026 */
[----:B------:R-:W3:Y:S01]  /*2f420*/  LDL.LU R37, [R1+0xfd4] ;  /* 0x000fd40001257983 */ /* 0x000ee20000300800 */
[----:B------:R-:W-:-:S03]  /*2f430*/  IMAD.MOV.U32 R12, RZ, RZ, R39 ;  /* 0x000000ffff0c7224 */ /* 0x000fc600078e0027 */
[----:B------:R-:W3:Y:S04]  /*2f440*/  LDL.LU R38, [R1+0xfd8] ;  /* 0x000fd80001267983 */ /* 0x000ee80000300800 */
[----:B------:R-:W3:Y:S04]  /*2f450*/  LDL.LU R39, [R1+0xfdc] ;  /* 0x000fdc0001277983 */ /* 0x000ee80000300800 */
[----:B------:R-:W-:Y:S01]  /*2f460*/  STL [R1+0x2450], R17 ;  /* 0x0024501101007387 */ /* 0x000fe20000100800 */
[----:B------:R-:W-:Y:S02]  /*2f470*/  IMAD.MOV.U32 R8, RZ, RZ, R46 ;  /* 0x000000ffff087224 */ /* 0x000fe400078e002e */
[----:B------:R-:W-:Y:S01]  /*2f480*/  IMAD.MOV.U32 R3, RZ, RZ, R47 ;  /* 0x000000ffff037224 */ /* 0x000fe200078e002f */
[----:B--2---:R-:W-:Y:S01]  /*2f490*/  HMMA.16816.F32 R24, R52, R46, R24 ;  /* 0x0000002e3418723c */ /* 0x004fe20000001818 */
[----:B------:R-:W2:-:S15]  /*2f4a0*/  LDL.LU.64 R46, [R1+0x2a88] ;  /* 0x002a8800012e7983 */ /* 0x000e9e0000300a00 */
[----:B------:R-:W-:-:S03]  /*2f4b0*/  NOP ;  /* 0x0000000000007918 */ /* 0x000fc60000000000 */
[----:B------:R-:W-:Y:S01]  /*2f4c0*/  STL.64 [R1+0x1040], R24 ;  /* 0x0010401801007387 */ /* 0x000fe20000100a00 */
[----:B------:R-:W-:Y:S02]  /*2f4d0*/  IMAD.MOV.U32 R21, RZ, RZ, R27 ;  /* 0x000000ffff157224 */ /* 0x000fe400078e001b */
[----:B------:R-:W-:Y:S01]  /*2f4e0*/  IMAD.MOV.U32 R45, RZ, RZ, R26 ;  /* 0x000000ffff2d7224 */ /* 0x000fe200078e001a */
[----:B------:R0:W-:Y:S04]  /*2f4f0*/  STL.64 [R1+0x1048], R26 ;  /* 0x0010481a01007387 */ /* 0x0001e80000100a00 */
[----:B0-----:R-:W3:Y:S01]  /*2f500*/  LDL.LU.64 R26, [R1+0x2a80] ;  /* 0x002a8000011a7983 */ /* 0x001ee20000300a00 */
[----:B------:R-:W-:Y:S02]  /*2f510*/  IMAD.MOV.U32 R20, RZ, RZ, R25 ;  /* 0x000000ffff147224 */ /* 0x000fe400078e0019 */
[----:B------:R-:W-:-:S02]  /*2f520*/  IMAD.MOV.U32 R44, RZ, RZ, R24 ;  /* 0x000000ffff2c7224 */ /* 0x000fc400078e0018 */
[----:B---3--:R-:W-:Y:S01]  /*2f530*/  HMMA.16816.F32 R24, R52, R26, R32 ;  /* 0x0000001a3418723c */ /* 0x008fe20000001820 */
[----:B------:R-:W3:Y:S04]  /*2f540*/  LDL.LU.64 R34, [R1+0x2a78] ;  /* 0x002a780001227983 */ /* 0x000ee80000300a00 */
[----:B------:R-:W3:-:S14]  /*2f550*/  LDL.LU.64 R32, [R1+0x2a70] ;  /* 0x002a700001207983 */ /* 0x000edc0000300a00 */
[----:B------:R-:W-:Y:S04]  /*2f560*/  STL.64 [R1+0x6f0], R24 ;  /* 0x0006f01801007387 */ /* 0x000fe80000100a00 */
[----:B------:R0:W-:Y:S04]  /*2f570*/  STL.64 [R1+0x6f8], R26 ;  /* 0x0006f81a01007387 */ /* 0x0001e80000100a00 */
[----:B0-----:R-:W2:Y:S04]  /*2f580*/  LDL.LU.64 R26, [R1+0x2a68] ;  /* 0x002a6800011a7983 */ /* 0x001ea80000300a00 */
[----:B------:R-:W2:Y:S01]  /*2f590*/  LDL.LU.64 R24, [R1+0x2a60] ;  /* 0x002a600001187983 */ /* 0x000ea20000300a00 */
[----:B----4-:R-:W-:-:S02]  /*2f5a0*/  IMAD.MOV.U32 R17, RZ, RZ, R6 ;  /* 0x000000ffff117224 */ /* 0x010fc400078e0006 */
[----:B------:R-:W-:Y:S02]  /*2f5b0*/  IMAD.MOV.U32 R9, RZ, RZ, R7 ;  /* 0x000000ffff097224 */ /* 0x000fe400078e0007 */
[----:B------:R-:W-:Y:S02]  /*2f5c0*/  IMAD.MOV.U32 R2, RZ, RZ, R30 ;  /* 0x000000ffff027224 */ /* 0x000fe400078e001e */
[----:B------:R-:W-:Y:S01]  /*2f5d0*/  IMAD.MOV.U32 R0, RZ, RZ, R31 ;  /* 0x000000ffff007224 */ /* 0x000fe200078e001f */
[C---:B------:R-:W-:Y:S08]  /*2f5e0*/  HMMA.16816.F32 R48, R52.reuse, R50, R40 ;  /* 0x000000323430723c */ /* 0x040ff00000001828 */
[----:B---3--:R-:W-:-:S15]  /*2f5f0*/  HMMA.16816.F32 R32, R52, R6, R32 ;  /* 0x000000063420723c */ /* 0x008fde0000001820 */
[----:B------:R-:W-:-:S04]  /*2f600*/  NOP ;  /* 0x0000000000007918 */ /* 0x000fc80000000000 */
[----:B------:R-:W-:Y:S04]  /*2f610*/  STL.64 [R1+0x6e0], R32 ;  /* 0x0006e02001007387 */ /* 0x000fe80000100a00 */
[----:B------:R0:W-:Y:S01]  /*2f620*/  STL.64 [R1+0x6e8], R34 ;  /* 0x0006e82201007387 */ /* 0x0001e20000100a00 */
[C---:B--2---:R-:W-:Y:S03]  /*2f630*/  HMMA.16816.F32 R24, R52.reuse, R30, R24 ;  /* 0x0000001e3418723c */ /* 0x044fe60000001818 */
[----:B0-----:R-:W2:Y:S04]  /*2f640*/  LDL.LU.64 R34, [R1+0x2a58] ;  /* 0x002a580001227983 */ /* 0x001ea80000300a00 */
[----:B------:R-:W2:Y:S04]  /*2f650*/  LDL.LU.64 R32, [R1+0x2a50] ;  /* 0x002a500001207983 */ /* 0x000ea80000300a00 */
[----:B------:R-:W3:Y:S04]  /*2f660*/  LDL.LU.64 R6, [R1+0x2a48] ;  /* 0x002a480001067983 */ /* 0x000ee80000300a00 */
[----:B------:R-:W4:Y:S04]  /*2f670*/  LDL.LU.64 R4, [R1+0x2a40] ;  /* 0x002a400001047983 */ /* 0x000f280000300a00 */
[----:B------:R-:W-:Y:S04]  /*2f680*/  STL.64 [R1+0x6d0], R24 ;  /* 0x0006d01801007387 */ /* 0x000fe80000100a00 */
[----:B------:R0:W-:Y:S04]  /*2f690*/  STL.64 [R1+0x6d8], R26 ;  /* 0x0006d81a01007387 */ /* 0x0001e80000100a00 */
[----:B0-----:R-:W3:Y:S04]  /*2f6a0*/  LDL.LU.64 R26, [R1+0x2a38] ;  /* 0x002a3800011a7983 */ /* 0x001ee80000300a00 */
[----:B------:R-:W3:Y:S04]  /*2f6b0*/  LDL.LU.64 R30, [R1+0x2a30] ;  /* 0x002a3000011e7983 */ /* 0x000ee80000300a00 */
[----:B------:R-:W3:Y:S04]  /*2f6c0*/  LDL.LU.64 R42, [R1+0x2a28] ;  /* 0x002a2800012a7983 */ /* 0x000ee80000300a00 */
[----:B------:R-:W-:Y:S04]  /*2f6d0*/  STL.64 [R1+0x6c0], R48 ;  /* 0x0006c03001007387 */ /* 0x000fe80000100a00 */
[----:B------:R2:W-:Y:S02]  /*2f6e0*/  STL.64 [R1+0x6c8], R50 ;  /* 0x0006c83201007387 */ /* 0x0005e40000100a00 */
[----:B--2---:R-:W-:Y:S01]  /*2f6f0*/  HMMA.16816.F32 R48, R52, R46, R32 ;  /* 0x0000002e3430723c */ /* 0x004fe20000001820 */
[----:B------:R-:W-:-:S02]  /*2f700*/  IMAD.MOV.U32 R32, RZ, RZ, R10 ;  /* 0x000000ffff207224 */ /* 0x000fc400078e000a */
[----:B------:R-:W2:-:S15]  /*2f710*/  LDL.LU R10, [R1+0x2a20] ;  /* 0x002a2000010a7983 */ /* 0x000e9e0000300800 */
[----:B------:R-:W-:Y:S01]  /*2f720*/  NOP ;  /* 0x0000000000007918 */ /* 0x000fe20000000000 */
[----:B------:R-:W-:Y:S04]  /*2f730*/  STL.64 [R1+0x6b0], R48 ;  /* 0x0006b03001007387 */ /* 0x000fe80000100a00 */
[----:B------:R-:W-:Y:S04]  /*2f740*/  STL.64 [R1+0x6b8], R50 ;  /* 0x0006b83201007387 */ /* 0x000fe80000100a00 */
[----:B------:R-:W0:Y:S01]  /*2f750*/  LDSM.16.MT88.4 R48, [R61+UR5+0x2100] ;  /* 0x002100053d30783b */ /* 0x000e220008004200 */
[----:B---3--:R-:W-:Y:S02]  /*2f760*/  IMAD.MOV.U32 R33, RZ, RZ, R42 ;  /* 0x000000ffff217224 */ /* 0x008fe400078e002a */
[----:B------:R-:W-:Y:S01]  /*2f770*/  IMAD.MOV.U32 R34, RZ, RZ, R43 ;  /* 0x000000ffff227224 */ /* 0x000fe200078e002b */
[----:B------:R-:W3:Y:S04]  /*2f780*/  LDL.LU R42, [R1+0x2a1c] ;  /* 0x002a1c00012a7983 */ /* 0x000ee80000300800 */
[----:B------:R-:W4:Y:S04]  /*2f790*/  LDL.LU R43, [R1+0x2a18] ;  /* 0x002a1800012b7983 */ /* 0x000f280000300800 */
[----:B------:R-:W4:Y:S04]  /*2f7a0*/  LDL.LU R35, [R1+0xfac] ;  /* 0x000fac0001237983 */ /* 0x000f280000300800 */
[----:B------:R-:W-:Y:S04]  /*2f7b0*/  STL.64 [R1+0x2968], R46 ;  /* 0x0029682e01007387 */ /* 0x000fe80000100a00 */
[----:B------:R1:W-:Y:S02]  /*2f7c0*/  STL.64 [R1+0x2960], R44 ;  /* 0x0029602c01007387 */ /* 0x0003e40000100a00 */
[----:B-1----:R-:W-:-:S02]  /*2f7d0*/  IMAD.MOV.U32 R44, RZ, RZ, R6 ;  /* 0x000000ffff2c7224 */ /* 0x002fc400078e0006 */
[----:B------:R-:W4:Y:S01]  /*2f7e0*/  LDL.LU R6, [R1+0x2a14] ;  /* 0x002a140001067983 */ /* 0x000f220000300800 */
[----:B--2---:R-:W-:-:S03]  /*2f7f0*/  IMAD.MOV.U32 R45, RZ, RZ, R10 ;  /* 0x000000ffff2d7224 */ /* 0x004fc600078e000a */
[----:B------:R-:W2:Y:S01]  /*2f800*/  LDL.LU R10, [R1+0x2a10] ;  /* 0x002a1000010a7983 */ /* 0x000ea20000300800 */
[----:B---3--:R-:W-:Y:S02]  /*2f810*/  IMAD.MOV.U32 R46, RZ, RZ, R42 ;  /* 0x000000ffff2e7224 */ /* 0x008fe400078e002a */
[----:B----4-:R-:W-:Y:S01]  /*2f820*/  IMAD.MOV.U32 R47, RZ, RZ, R43 ;  /* 0x000000ffff2f7224 */ /* 0x010fe200078e002b */
[----:B------:R-:W3:Y:S04]  /*2f830*/  LDL.LU R42, [R1+0x2a0c] ;  /* 0x002a0c00012a7983 */ /* 0x000ee80000300800 */
[----:B------:R-:W3:Y:S04]  /*2f840*/  LDL.LU R43, [R1+0x2a08] ;  /* 0x002a0800012b7983 */ /* 0x000ee80000300800 */
[----:B0-----:R-:W-:Y:S04]  /*2f850*/  STL.64 [R1+0x2938], R50 ;  /* 0x0029383201007387 */ /* 0x001fe80000100a00 */
[----:B------:R0:W-:Y:S02]  /*2f860*/  STL.64 [R1+0x2930], R48 ;  /* 0x0029303001007387 */ /* 0x0001e40000100a00 */
[----:B0-----:R-:W-:-:S02]  /*2f870*/  IMAD.MOV.U32 R48, RZ, RZ, R11 ;  /* 0x000000ffff307224 */ /* 0x001fc400078e000b */
[----:B------:R-:W2:Y:S01]  /*2f880*/  LDL.LU R11, [R1+0x2a04] ;  /* 0x002a0400010b7983 */ /* 0x000ea20000300800 */
[----:B------:R-:W-:-:S03]  /*2f890*/  IMAD.MOV.U32 R49, RZ, RZ, R7 ;  /* 0x000000ffff317224 */ /* 0x000fc600078e0007 */
[----:B------:R-:W4:Y:S04]  /*2f8a0*/  LDL.LU R7, [R1+0x2a00] ;  /* 0x002a000001077983 */ /* 0x000f280000300800 */
[----:B------:R-:W2:Y:S04]  /*2f8b0*/  LDL.LU R50, [R1+0xf88] ;  /* 0x000f880001327983 */ /* 0x000ea80000300800 */
[----:B------:R-:W2:Y:S01]  /*2f8c0*/  LDL.LU R51, [R1+0xf8c] ;  /* 0x000f8c0001337983 */ /* 0x000ea20000300800 */
[----:B---3--:R-:W-:-:S15]  /*2f8d0*/  HMMA.16816.F32 R36, R52, R42, R36 ;  /* 0x0000002a3424723c */ /* 0x008fde0000001824 */
[----:B------:R-:W-:-:S04]  /*2f8e0*/  NOP ;  /* 0x0000000000007918 */ /* 0x000fc80000000000 */
[----:B------:R-:W-:Y:S04]  /*2f8f0*/  STL.64 [R1+0xfd0], R36 ;  /* 0x000fd02401007387 */ /* 0x000fe80000100a00 */
[----:B------:R0:W-:Y:S04]  /*2f900*/  STL.64 [R1+0xfd8], R38 ;  /* 0x000fd82601007387 */ /* 0x0001e80000100a00 */
[----:B0-----:R-:W3:Y:S01]  /*2f910*/  LDL.LU.64 R38, [R1+0x29f8] ;  /* 0x0029f80001267983 */ /* 0x001ee20000300a00 */
[C---:B--2---:R-:W-:Y:S03]  /*2f920*/  HMMA.16816.F32 R44, R52.reuse, R10, R44 ;  /* 0x0000000a342c723c */ /* 0x044fe6000000182c */
[----:B------:R4:W-:Y:S05]  /*2f930*/  STL.64 [R1+0x2970], R42 ;  /* 0x0029702a01007387 */ /* 0x0009ea0000100a00 */
[----:B----4-:R-:W-:Y:S01]  /*2f940*/  HMMA.16816.F32 R40, R52, R6, R56 ;  /* 0x000000063428723c */ /* 0x010fe20000001838 */
[----:B------:R-:W-:Y:S10]  /*2f950*/  STL.64 [R1+0x2958], R10 ;  /* 0x0029580a01007387 */ /* 0x000ff40000100a00 */
[----:B------:R0:W-:Y:S04]  /*2f960*/  STL.64 [R1+0xfc0], R44 ;  /* 0x000fc02c01007387 */ /* 0x0001e80000100a00 */
[----:B------:R1:W-:Y:S04]  /*2f970*/  STL.64 [R1+0xfc8], R46 ;  /* 0x000fc82e01007387 */ /* 0x0003e80000100a00 */
[----:B------:R-:W2:Y:S04]  /*2f980*/  LDL.LU R56, [R1+0xf70] ;  /* 0x000f700001387983 */ /* 0x000ea80000300800 */
[----:B------:R4:W-:Y:S04]  /*2f990*/  STL.64 [R1+0xfb0], R40 ;  /* 0x000fb02801007387 */ /* 0x0009e80000100a00 */
[----:B------:R3:W-:Y:S04]  /*2f9a0*/  STL.64 [R1+0xfb8], R42 ;  /* 0x000fb82a01007387 */ /* 0x0007e80000100a00 */
[----:B------:R-:W2:Y:S04]  /*2f9b0*/  LDL.LU R57, [R1+0xf74] ;  /* 0x000f740001397983 */ /* 0x000ea80000300800 */
[----:B------:R-:W2:Y:S04]  /*2f9c0*/  LDL.LU R58, [R1+0xf78] ;  /* 0x000f7800013a7983 */ /* 0x000ea80000300800 */
[----:B------:R-:W2:Y:S04]  /*2f9d0*/  LDL.LU R59, [R1+0xf7c] ;  /* 0x000f7c00013b7983 */ /* 0x000ea80000300800 */
[----:B0-----:R-:W2:Y:S04]  /*2f9e0*/  LDL.LU R44, [R1+0x6a0] ;  /* 0x0006a000012c7983 */ /* 0x001ea80000300800 */
[----:B------:R-:W2:Y:S04]  /*2f9f0*/  LDL.LU R45, [R1+0x6a4] ;  /* 0x0006a400012d7983 */ /* 0x000ea80000300800 */
[----:B-1----:R-:W2:Y:S01]  /*2fa00*/  LDL.LU R46, [R1+0x6a8] ;  /* 0x0006a800012e7983 */ /* 0x002ea20000300800 */
[----:B------:R-:W-:-:S03]  /*2fa10*/  IMAD.MOV.U32 R47, RZ, RZ, R30 ;  /* 0x000000ffff2f7224 */ /* 0x000fc600078e001e */
[----:B------:R-:W2:Y:S01]  /*2fa20*/  LDL.LU R30, [R1+0x29f4] ;  /* 0x0029f400011e7983 */ /* 0x000ea20000300800 */
[----:B----4-:R-:W-:-:S03]  /*2fa30*/  IMAD.MOV.U32 R40, RZ, RZ, R31 ;  /* 0x000000ffff287224 */ /* 0x010fc600078e001f */
[----:B------:R-:W4:Y:S04]  /*2fa40*/  LDL.LU R31, [R1+0x29f0] ;  /* 0x0029f000011f7983 */ /* 0x000f280000300800 */
[----:B------:R-:W4:Y:S01]  /*2fa50*/  LDL.LU R41, [R1+0xf54] ;  /* 0x000f540001297983 */ /* 0x000f220000300800 */
[----:B---3--:R-:W-:Y:S02]  /*2fa60*/  IMAD.MOV.U32 R42, RZ, RZ, R38 ;  /* 0x000000ffff2a7224 */ /* 0x008fe400078e0026 */
[----:B------:R-:W-:Y:S01]  /*2fa70*/  IMAD.MOV.U32 R43, RZ, RZ, R39 ;  /* 0x000000ffff2b7224 */ /* 0x000fe200078e0027 */
[----:B------:R-:W3:Y:S04]  /*2fa80*/  LDL.LU R38, [R1+0x29ec] ;  /* 0x0029ec0001267983 */ /* 0x000ee80000300800 */
[----:B------:R-:W3:Y:S04]  /*2fa90*/  LDL.LU R39, [R1+0x29e8] ;  /* 0x0029e80001277983 */ /* 0x000ee80000300800 */
[----:B------:R-:W-:Y:S04]  /*2faa0*/  STL.64 [R1+0x2950], R6 ;  /* 0x0029500601007387 */ /* 0x000fe80000100a00 */
[----:B------:R2:W-:Y:S02]  /*2fab0*/  STL.64 [R1+0x2948], R4 ;  /* 0x0029480401007387 */ /* 0x0005e40000100a00 */
[----:B--2---:R-:W-:-:S02]  /*2fac0*/  IMAD.MOV.U32 R4, RZ, RZ, R30 ;  /* 0x000000ffff047224 */ /* 0x004fc400078e001e */
[----:B------:R-:W2:Y:S01]  /*2fad0*/  LDL.LU R30, [R1+0x29e4] ;  /* 0x0029e400011e7983 */ /* 0x000ea20000300800 */
[----:B----4-:R-:W-:-:S03]  /*2fae0*/  IMAD.MOV.U32 R5, RZ, RZ, R31 ;  /* 0x000000ffff057224 */ /* 0x010fc600078e001f */
[----:B------:R-:W2:Y:S04]  /*2faf0*/  LDL.LU R31, [R1+0x29e0] ;  /* 0x0029e000011f7983 */ /* 0x000ea80000300800 */
[----:B------:R-:W4:Y:S04]  /*2fb00*/  LDL.LU R6, [R1+0xf98] ;  /* 0x000f980001067983 */ /* 0x000f280000300800 */
[----:B------:R-:W4:Y:S01]  /*2fb10*/  LDL.LU R7, [R1+0xf9c] ;  /* 0x000f9c0001077983 */ /* 0x000f220000300800 */
[----:B---3--:R-:W-:-:S15]  /*2fb20*/  HMMA.16816.F32 R32, R52, R38, R32 ;  /* 0x000000263420723c */ /* 0x008fde0000001820 */
[----:B------:R-:W-:-:S04]  /*2fb30*/  NOP ;  /* 0x0000000000007918 */ /* 0x000fc80000000000 */
[----:B------:R-:W-:Y:S04]  /*2fb40*/  STL.64 [R1+0xfa0], R32 ;  /* 0x000fa02001007387 */ /* 0x000fe80000100a00 */
[----:B------:R0:W-:Y:S04]  /*2fb50*/  STL.64 [R1+0xfa8], R34 ;  /* 0x000fa82201007387 */ /* 0x0001e80000100a00 */
[----:B0-----:R-:W4:Y:S04]  /*2fb60*/  LDL.LU.64 R34, [R1+0x29d8] ;  /* 0x0029d80001227983 */ /* 0x001f280000300a00 */
[----:B------:R4:W-:Y:S02]  /*2fb70*/  STL.64 [R1+0x2990], R38 ;  /* 0x0029902601007387 */ /* 0x0009e40000100a00 */
[C---:B----4-:R-:W-:Y:S08]  /*2fb80*/  HMMA.16816.F32 R36, R52.reuse, R34, R4 ;  /* 0x000000223424723c */ /* 0x050ff00000001804 */
[----:B--2---:R-:W-:Y:S01]  /*2fb90*/  HMMA.16816.F32 R4, R52, R30, R48 ;  /* 0x0000001e3404723c */ /* 0x004fe20000001830 */
[----:B------:R0:W-:Y:S10]  /*2fba0*/  STL.64 [R1+0x2998], R34 ;  /* 0x0029982201007387 */ /* 0x0001f40000100a00 */
[----:B------:R-:W-:Y:S04]  /*2fbb0*/  STL.64 [R1+0xf90], R36 ;  /* 0x000f902401007387 */ /* 0x000fe80000100a00 */
[----:B------:R-:W-:Y:S04]  /*2fbc0*/  STL.64 [R1+0xf98], R38 ;  /* 0x000f982601007387 */ /* 0x000fe80000100a00 */
[----:B------:R1:W-:Y:S04]  /*2fbd0*/  STL.64 [R1+0xf80], R4 ;  /* 0x000f800401007387 */ /* 0x0003e80000100a00 */
[----:B------:R2:W-:Y:S04]  /*2fbe0*/  STL.64 [R1+0xf88], R6 ;  /* 0x000f880601007387 */ /* 0x0005e80000100a00 */
[----:B------:R-:W3:Y:S04]  /*2fbf0*/  LDL.LU R32, [R1+0x1000] ;  /* 0x0010000001207983 */ /* 0x000ee80000300800 */
[----:B------:R-:W3:Y:S04]  /*2fc00*/  LDL.LU R33, [R1+0x1004] ;  /* 0x0010040001217983 */ /* 0x000ee80000300800 */
[----:B0-----:R-:W3:Y:S04]  /*2fc10*/  LDL.LU R34, [R1+0x1008] ;  /* 0x0010080001227983 */ /* 0x001ee80000300800 */
[----:B------:R-:W3:Y:S01]  /*2fc20*/  LDL.LU R35, [R1+0x100c] ;  /* 0x00100c0001237983 */ /* 0x000ee20000300800 */
[----:B-1----:R-:W-:-:S02]  /*2fc30*/  IMAD.MOV.U32 R4, RZ, RZ, R15 ;  /* 0x000000ffff047224 */ /* 0x002fc400078e000f */
[----:B------:R-:W-:Y:S01]  /*2fc40*/  IMAD.MOV.U32 R5, RZ, RZ, R19 ;  /* 0x000000ffff057224 */ /* 0x000fe200078e0013 */
[----:B------:R-:W4:Y:S04]  /*2fc50*/  LDL.LU R15, [R1+0x29d4] ;  /* 0x0029d400010f7983 */ /* 0x000f280000300800 */
[----:B------:R-:W3:Y:S01]  /*2fc60*/  LDL.LU R19, [R1+0x29d0] ;  /* 0x0029d00001137983 */ /* 0x000ee20000300800 */
[----:B--2---:R-:W-:Y:S02]  /*2fc70*/  IMAD.MOV.U32 R6, RZ, RZ, R26 ;  /* 0x000000ffff067224 */ /* 0x004fe400078e001a */
[----:B------:R-:W-:Y:S01]  /*2fc80*/  IMAD.MOV.U32 R7, RZ, RZ, R27 ;  /* 0x000000ffff077224 */ /* 0x000fe200078e001b */
[----:B------:R-:W2:Y:S04]  /*2fc90*/  LDL.LU R26, [R1+0x29cc] ;  /* 0x0029cc00011a7983 */ /* 0x000ea80000300800 */
[----:B------:R-:W2:Y:S01]  /*2fca0*/  LDL.LU R27, [R1+0x29c8] ;  /* 0x0029c800011b7983 */ /* 0x000ea20000300800 */
[----:B------:R-:W-:-:S02]  /*2fcb0*/  IMAD.MOV.U32 R38, RZ, RZ, R8 ;  /* 0x000000ffff267224 */ /* 0x000fc400078e0008 */
[----:B------:R-:W-:Y:S02]  /*2fcc0*/  IMAD.MOV.U32 R51, RZ, RZ, R9 ;  /* 0x000000ffff337224 */ /* 0x000fe400078e0009 */
[----:B------:R-:W-:Y:S02]  /*2fcd0*/  IMAD.MOV.U32 R8, RZ, RZ, R14 ;  /* 0x000000ffff087224 */ /* 0x000fe400078e000e */
[----:B------:R-:W-:Y:S01]  /*2fce0*/  IMAD.MOV.U32 R9, RZ, RZ, R18 ;  /* 0x000000ffff097224 */ /* 0x000fe200078e0012 */
[----:B------:R-:W4:Y:S04]  /*2fcf0*/  LDL.LU R14, [R1+0x29c4] ;  /* 0x0029c400010e7983 */ /* 0x000f280000300800 */
[----:B------:R-:W4:Y:S01]  /*2fd00*/  LDL.LU R18, [R1+0x29c0] ;  /* 0x0029c00001127983 */ /* 0x000f220000300800 */
[----:B------:R-:W-:-:S02]  /*2fd10*/  IMAD.MOV.U32 R10, RZ, RZ, R22 ;  /* 0x000000ffff0a7224 */ /* 0x000fc400078e0016 */
[----:B------:R-:W-:Y:S01]  /*2fd20*/  IMAD.MOV.U32 R11, RZ, RZ, R23 ;  /* 0x000000ffff0b7224 */ /* 0x000fe200078e0017 */
[----:B------:R-:W4:Y:S04]  /*2fd30*/  LDL.LU R22, [R1+0x29bc] ;  /* 0x0029bc0001167983 */ /* 0x000f280000300800 */
[----:B------:R-:W4:Y:S04]  /*2fd40*/  LDL.LU R23, [R1+0x29b8] ;  /* 0x0029b80001177983 */ /* 0x000f280000300800 */
[----:B------:R0:W-:Y:S04]  /*2fd50*/  STL.64 [R1+0x2940], R30 ;  /* 0x0029401e01007387 */ /* 0x0001e80000100a00 */
[----:B0-----:R-:W4:Y:S01]  /*2fd60*/  LDL.64 R30, [R1+0x38] ;  /* 0x00003800011e7983 */ /* 0x001f220000100a00 */
[----:B--2---:R-:W-:Y:S01]  /*2fd70*/  HMMA.16816.F32 R56, R52, R26, R56 ;  /* 0x0000001a3438723c */ /* 0x004fe20000001838 */
[----:B---3--:R-:W-:-:S02]  /*2fd80*/  IMAD.MOV.U32 R24, RZ, RZ, R19 ;  /* 0x000000ffff187224 */ /* 0x008fc400078e0013 */
[----:B----4-:R-:W-:-:S15]  /*2fd90*/  IMAD.MOV.U32 R25, RZ, RZ, R15 ;  /* 0x000000ffff197224 */ /* 0x010fde00078e000f */
[----:B------:R-:W-:Y:S01]  /*2fda0*/  NOP ;  /* 0x0000000000007918 */ /* 0x000fe20000000000 */
[----:B------:R-:W-:Y:S04]  /*2fdb0*/  STL.64 [R1+0xf70], R56 ;  /* 0x000f703801007387 */ /* 0x000fe80000100a00 */
[----:B------:R0:W-:Y:S04]  /*2fdc0*/  STL.64 [R1+0xf78], R58 ;  /* 0x000f783a01007387 */ /* 0x0001e80000100a00 */
[----:B0-----:R-:W2:Y:S04]  /*2fdd0*/  LDL.LU.64 R58, [R1+0x29b0] ;  /* 0x0029b000013a7983 */ /* 0x001ea80000300a00 */
[----:B------:R-:W2:Y:S04]  /*2fde0*/  LDL.LU.64 R56, [R1+0x29a8] ;  /* 0x0029a80001387983 */ /* 0x000ea80000300a00 */
[----:B------:R0:W-:Y:S04]  /*2fdf0*/  STL.64 [R1+0x2978], R26 ;  /* 0x0029781a01007387 */ /* 0x0001e80000100a00 */
[----:B------:R-:W3:Y:S04]  /*2fe00*/  LDL.LU R19, [R1+0x29a4] ;  /* 0x0029a40001137983 */ /* 0x000ee80000300800 */
[----:B------:R-:W4:Y:S04]  /*2fe10*/  LDL.LU R15, [R1+0x29a0] ;  /* 0x0029a000010f7983 */ /* 0x000f280000300800 */
[----:B0-----:R-:W2:Y:S04]  /*2fe20*/  LDL.LU R26, [R1+0xf68] ;  /* 0x000f6800011a7983 */ /* 0x001ea80000300800 */
[----:B------:R-:W2:Y:S04]  /*2fe30*/  LDL.LU R27, [R1+0xf6c] ;  /* 0x000f6c00011b7983 */ /* 0x000ea80000300800 */
[----:B------:R-:W-:Y:S04]  /*2fe40*/  STL.64 [R1+0x2988], R22 ;  /* 0x0029881601007387 */ /* 0x000fe80000100a00 */
[----:B------:R4:W-:Y:S01]  /*2fe50*/  STL.64 [R1+0x2980], R20 ;  /* 0x0029801401007387 */ /* 0x0009e20000100a00 */
[C---:B--2---:R-:W-:Y:S08]  /*2fe60*/  HMMA.16816.F32 R24, R52.reuse, R22, R24 ;  /* 0x000000163418723c */ /* 0x044ff00000001818 */
[C---:B----4-:R-:W-:Y:S11]  /*2fe70*/  HMMA.16816.F32 R20, R52.reuse, R14, R44 ;  /* 0x0000000e3414723c */ /* 0x050ff6000000182c */
[----:B------:R-:W-:Y:S04]  /*2fe80*/  STL.64 [R1+0xf60], R24 ;  /* 0x000f601801007387 */ /* 0x000fe80000100a00 */
[----:B------:R3:W-:Y:S02]  /*2fe90*/  STL.64 [R1+0xf68], R26 ;  /* 0x000f681a01007387 */ /* 0x0007e40000100a00 */
[----:B---3--:R-:W-:Y:S02]  /*2fea0*/  HMMA.16816.F32 R24, R52, R18, R40 ;  /* 0x000000123418723c */ /* 0x008fe40000001828 */
[----:B------:R-:W2:-:S15]  /*2feb0*/  LDL.LU R40, [R1+0x540] ;  /* 0x0005400001287983 */ /* 0x000e9e0000300800 */
[----:B------:R-:W-:Y:S02]  /*2fec0*/  NOP ;  /* 0x0000000000007918 */ /* 0x000fe40000000000 */
[----:B------:R-:W-:Y:S04]  /*2fed0*/  STL.64 [R1+0xf50], R24 ;  /* 0x000f501801007387 */ /* 0x000fe80000100a00 */
[----:B------:R-:W-:Y:S04]  /*2fee0*/  STL.64 [R1+0xf58], R26 ;  /* 0x000f581a01007387 */ /* 0x000fe80000100a00 */
[----:B------:R0:W-:Y:S04]  /*2fef0*/  STL.64 [R1+0x6a0], R20 ;  /* 0x0006a01401007387 */ /* 0x0001e80000100a00 */
[----:B------:R1:W-:Y:S04]  /*2ff00*/  STL.64 [R1+0x6a8], R22 ;  /* 0x0006a81601007387 */ /* 0x0003e80000100a00 */
[----:B------:R-:W2:Y:S04]  /*2ff10*/  LDL.LU R41, [R1+0x544] ;  /* 0x0005440001297983 */ /* 0x000ea80000300800 */
[----:B------:R-:W2:Y:S04]  /*2ff20*/  LDL.LU R42, [R1+0x548] ;  /* 0x00054800012a7983 */ /* 0x000ea80000300800 */
[----:B------:R-:W2:Y:S04]  /*2ff30*/  LDL.LU R43, [R1+0x54c] ;  /* 0x00054c00012b7983 */ /* 0x000ea80000300800 */
[----:B0-----:R-:W3:Y:S04]  /*2ff40*/  LDL.LU R20, [R1+0x550] ;  /* 0x0005500001147983 */ /* 0x001ee80000300800 */
[----:B------:R-:W3:Y:S04]  /*2ff50*/  LDL.LU R21, [R1+0x554] ;  /* 0x0005540001157983 */ /* 0x000ee80000300800 */
[----:B-1----:R-:W3:Y:S04]  /*2ff60*/  LDL.LU R22, [R1+0x558] ;  /* 0x0005580001167983 */ /* 0x002ee80000300800 */
[----:B------:R-:W3:Y:S04]  /*2ff70*/  LDL.LU R23, [R1+0x55c] ;  /* 0x00055c0001177983 */ /* 0x000ee80000300800 */
[----:B------:R-:W2:Y:S01]  /*2ff80*/  LDL.64 R46, [R1+0x8] ;  /* 0x00000800012e7983 */ /* 0x000ea20000100a00 */
[----:B------:R-:W-:Y:S01]  /*2ff90*/  IMAD.MOV.U32 R39, RZ, RZ, R3 ;  /* 0x000000ffff277224 */ /* 0x000fe200078e0003 */
[C---:B------:R-:W-:Y:S08]  /*2ffa0*/  HMMA.16816.F32 R4, R56.reuse, R30, R4 ;  /* 0x0000001e3804723c */ /* 0x040ff00000001804 */
[----:B------:R-:W-:Y:S01]  /*2ffb0*/  HMMA.16816.F32 R36, R56, R38, R32 ;  /* 0x000000263824723c */ /* 0x000fe20000001820 */
[----:B------:R-:W4:Y:S04]  /*2ffc0*/  LDL.LU R52, [R1+0x530] ;  /* 0x0005300001347983 */ /* 0x000f280000300800 */
[----:B------:R-:W4:Y:S04]  /*2ffd0*/  LDL.LU R53, [R1+0x534] ;  /* 0x0005340001357983 */ /* 0x000f280000300800 */
[----:B------:R-:W4:Y:S01]  /*2ffe0*/  LDL.LU R54, [R1+0x538] ;  /* 0x0005380001367983 */ /* 0x000f220000300800 */
[----:B------:R-:W-:-:S03]  /*2fff0*/  IMAD.MOV.U32 R50, RZ, RZ, R17 ;  /* 0x000000ffff327224 */ /* 0x000fc600078e0011 */
[----:B------:R-:W4:Y:S04]  /*30000*/  LDL.LU R55, [R1+0x53c] ;  /* 0x00053c0001377983 */ /* 0x000f280000300800 */
[----:B------:R-:W4:Y:S04]  /*30010*/  LDL.LU.64 R34, [R1+0x2998] ;  /* 0x0029980001227983 */ /* 0x000f280000300a00 */
[----:B------:R0:W-:Y:S01]  /*30020*/  STL.64 [R1+0x1000], R36 ;  /* 0x0010002401007387 */ /* 0x0001e20000100a00 */
[----:B------:R-:W-:-:S03]  /*30030*/  IMAD.MOV.U32 R33, RZ, RZ, R38 ;  /* 0x000000ffff217224 */ /* 0x000fc600078e0026 */
[----:B------:R1:W-:Y:S01]  /*30040*/  STL.64 [R1+0x1008], R38 ;  /* 0x0010082601007387 */ /* 0x0003e20000100a00 */
[----:B------:R-:W-:Y:S02]  /*30050*/  IMAD.MOV.U32 R32, RZ, RZ, R36 ;  /* 0x000000ffff207224 */ /* 0x000fe400078e0024 */
[----:B0-----:R-:W-:Y:S01]  /*30060*/  IMAD.MOV.U32 R37, RZ, RZ, R6 ;  /* 0x000000ffff257224 */ /* 0x001fe200078e0006 */
[----:B-1----:R-:W4:Y:S04]  /*30070*/  LDL.LU.64 R38, [R1+0x2990] ;  /* 0x0029900001267983 */ /* 0x002f280000300a00 */
[----:B------:R-:W-:Y:S04]  /*30080*/  STL.64 [R1+0x570], R4 ;  /* 0x0005700401007387 */ /* 0x000fe80000100a00 */
[----:B------:R0:W-:Y:S01]  /*30090*/  STL.64 [R1+0x578], R6 ;  /* 0x0005780601007387 */ /* 0x0001e20000100a00 */
[----:B------:R-:W-:-:S02]  /*300a0*/  IMAD.MOV.U32 R36, RZ, RZ, R4 ;  /* 0x000000ffff247224 */ /* 0x000fc400078e0004 */
[----:B0-----:R-:W-:Y:S01]  /*300b0*/  HMMA.16816.F32 R4, R56, R50, R8 ;  /* 0x000000323804723c */ /* 0x001fe20000001808 */
[----:B------:R-:W-:Y:S02]  /*300c0*/  IMAD.MOV.U32 R26, RZ, RZ, R2 ;  /* 0x000000ffff1a7224 */ /* 0x000fe400078e0002 */
[----:B------:R-:W-:Y:S01]  /*300d0*/  IMAD.MOV.U32 R27, RZ, RZ, R0 ;  /* 0x000000ffff1b7224 */ /* 0x000fe200078e0000 */
[----:B------:R-:W4:Y:S01]  /*300e0*/  LDL.LU R8, [R1+0xd90] ;  /* 0x000d900001087983 */ /* 0x000f220000300800 */
[----:B------:R-:W-:-:S14]  /*300f0*/  IMAD.MOV.U32 R17, RZ, RZ, R30 ;  /* 0x000000ffff117224 */ /* 0x000fdc00078e001e */
[----:B------:R0:W-:Y:S04]  /*30100*/  STL.64 [R1+0x560], R4 ;  /* 0x0005600401007387 */ /* 0x0001e80000100a00 */
[----:B------:R1:W-:Y:S04]  /*30110*/  STL.64 [R1+0x568], R6 ;  /* 0x0005680601007387 */ /* 0x0003e80000100a00 */
[----:B------:R-:W4:Y:S04]  /*30120*/  LDL.LU R9, [R1+0xd94] ;  /* 0x000d940001097983 */ /* 0x000f280000300800 */
[----:B------:R-:W4:Y:S04]  /*30130*/  LDL.LU R10, [R1+0xd98] ;  /* 0x000d9800010a7983 */ /* 0x000f280000300800 */
[----:B------:R-:W4:Y:S04]  /*30140*/  LDL.LU R11, [R1+0xd9c] ;  /* 0x000d9c00010b7983 */ /* 0x000f280000300800 */
[----:B0-----:R-:W4:Y:S04]  /*30150*/  LDL.LU R4, [R1+0xd80] ;  /* 0x000d800001047983 */ /* 0x001f280000300800 */
[----:B------:R-:W4:Y:S04]  /*30160*/  LDL.LU R5, [R1+0xd84] ;  /* 0x000d840001057983 */ /* 0x000f280000300800 */
[----:B-1----:R-:W4:Y:S04]  /*30170*/  LDL.LU R6, [R1+0xd88] ;  /* 0x000d880001067983 */ /* 0x002f280000300800 */
[----:B------:R-:W4:Y:S04]  /*30180*/  LDL.LU R7, [R1+0xd8c] ;  /* 0x000d8c0001077983 */ /* 0x000f280000300800 */
[----:B------:R-:W4:Y:S04]  /*30190*/  LDL.LU R48, [R1+0xd10] ;  /* 0x000d100001307983 */ /* 0x000f280000300800 */
[----:B------:R-:W4:Y:S04]  /*301a0*/  LDL.LU R49, [R1+0xd14] ;  /* 0x000d140001317983 */ /* 0x000f280000300800 */
[----:B------:R-:W4:Y:S04]  /*301b0*/  LDL.LU R50, [R1+0xd18] ;  /* 0x000d180001327983 */ /* 0x000f280000300800 */
[----:B------:R-:W4:Y:S04]  /*301c0*/  LDL.LU R51, [R1+0xd1c] ;  /* 0x000d1c0001337983 */ /* 0x000f280000300800 */
[----:B------:R-:W4:Y:S04]  /*301d0*/  LDL.LU R28, [R1+0xd70] ;  /* 0x000d7000011c7983 */ /* 0x000f280000300800 */
[----:B------:R-:W4:Y:S01]  /*301e0*/  LDL.LU R29, [R1+0xd74] ;  /* 0x000d7400011d7983 */ /* 0x000f220000300800 */
[----:B------:R-:W-:-:S03]  /*301f0*/  IMAD.MOV.U32 R3, RZ, RZ, R31 ;  /* 0x000000ffff037224 */ /* 0x000fc600078e001f */
[----:B------:R-:W4:Y:S04]  /*30200*/  LDL.LU R30, [R1+0xd78] ;  /* 0x000d7800011e7983 */ /* 0x000f280000300800 */
[----:B------:R-:W4:Y:S01]  /*30210*/  LDL.LU R31, [R1+0xd7c] ;  /* 0x000d7c00011f7983 */ /* 0x000f220000300800 */
[C---:B---3--:R-:W-:Y:S08]  /*30220*/  HMMA.16816.F32 R24, R56.reuse, R26, R20 ;  /* 0x0000001a3818723c */ /* 0x048ff00000001814 */
[----:B--2---:R-:W-:Y:S01]  /*30230*/  HMMA.16816.F32 R40, R56, R46, R40 ;  /* 0x0000002e3828723c */ /* 0x004fe20000001828 */
[----:B------:R-:W2:Y:S04]  /*30240*/  LDL.LU.64 R22, [R1+0x2988] ;  /* 0x0029880001167983 */ /* 0x000ea80000300a00 */
[----:B------:R-:W3:Y:S01]  /*30250*/  LDL.LU.64 R20, [R1+0x2980] ;  /* 0x0029800001147983 */ /* 0x000ee20000300a00 */
[----:B------:R-:W-:-:S02]  /*30260*/  IMAD.MOV.U32 R2, RZ, RZ, R46 ;  /* 0x000000ffff027224 */ /* 0x000fc400078e002e */
[----:B------:R-:W-:-:S03]  /*30270*/  IMAD.MOV.U32 R0, RZ, RZ, R47 ;  /* 0x000000ffff007224 */ /* 0x000fc600078e002f */
[----:B------:R-:W-:Y:S04]  /*30280*/  STL.64 [R1+0x550], R24 ;  /* 0x0005501801007387 */ /* 0x000fe80000100a00 */
[----:B------:R0:W-:Y:S04]  /*30290*/  STL.64 [R1+0x558], R26 ;  /* 0x0005581a01007387 */ /* 0x0001e80000100a00 */
[----:B0-----:R-:W2:Y:S04]  /*302a0*/  LDL.LU.64 R26, [R1+0x2978] ;  /* 0x00297800011a7983 */ /* 0x001ea80000300a00 */
[----:B------:R-:W-:Y:S04]  /*302b0*/  STL.64 [R1+0x540], R40 ;  /* 0x0005402801007387 */ /* 0x000fe80000100a00 */
[----:B------:R0:W-:Y:S04]  /*302c0*/  STL.64 [R1+0x548], R42 ;  /* 0x0005482a01007387 */ /* 0x0001e80000100a00 */
[----:B0-----:R-:W2:Y:S04]  /*302d0*/  LDL.LU.64 R42, [R1+0x2970] ;  /* 0x00297000012a7983 */ /* 0x001ea80000300a00 */
[----:B------:R-:W4:Y:S04]  /*302e0*/  LDL.LU.64 R46, [R1+0x2968] ;  /* 0x00296800012e7983 */ /* 0x000f280000300a00 */
[----:B------:R-:W2:Y:S01]  /*302f0*/  LDL.LU.64 R44, [R1+0x2960] ;  /* 0x00296000012c7983 */ /* 0x000ea20000300a00 */
[----:B----4-:R-:W-:Y:S03]  /*30300*/  HMMA.16816.F32 R52, R56, R46, R52 ;  /* 0x0000002e3834723c */ /* 0x010fe60000001834 */
[----:B------:R-:W-:Y:S04]  /*30310*/  STL.64 [R1+0x28d0], R46 ;  /* 0x0028d02e01007387 */ /* 0x000fe80000100a00 */
[----:B--2---:R0:W-:-:S12]  /*30320*/  STL.64 [R1+0x28c8], R44 ;  /* 0x0028c82c01007387 */ /* 0x0041d80000100a00 */
[----:B------:R-:W-:Y:S04]  /*30330*/  STL.64 [R1+0x530], R52 ;  /* 0x0005303401007387 */ /* 0x000fe80000100a00 */
[----:B------:R-:W-:Y:S04]  /*30340*/  STL.64 [R1+0x538], R54 ;  /* 0x0005383601007387 */ /* 0x000fe80000100a00 */
[----:B------:R-:W1:Y:S01]  /*30350*/  LDSM.16.MT88.4 R52, [R61+UR5+0x2180] ;  /* 0x002180053d34783b */ /* 0x000e620008004200 */
[C---:B------:R-:W-:Y:S03]  /*30360*/  HMMA.16816.F32 R8, R56.reuse, R42, R8 ;  /* 0x0000002a3808723c */ /* 0x040fe60000001808 */
[----:B0-----:R-:W2:Y:S04]  /*30370*/  LDL.LU R44, [R1+0xd20] ;  /* 0x000d2000012c7983 */ /* 0x001ea80000300800 */
[----:B------:R-:W2:Y:S04]  /*30380*/  LDL.LU R45, [R1+0xd24] ;  /* 0x000d2400012d7983 */ /* 0x000ea80000300800 */
[----:B------:R-:W2:Y:S04]  /*30390*/  LDL.LU R46, [R1+0xd28] ;  /* 0x000d2800012e7983 */ /* 0x000ea80000300800 */
[----:B------:R-:W2:Y:S04]  /*303a0*/  LDL.LU R47, [R1+0xd2c] ;  /* 0x000d2c00012f7983 */ /* 0x000ea80000300800 */
[----:B-1----:R-:W-:Y:S04]  /*303b0*/  STL.64 [R1+0x2888], R54 ;  /* 0x0028883601007387 */ /* 0x002fe80000100a00 */
[----:B------:R0:W-:Y:S04]  /*303c0*/  STL.64 [R1+0x2880], R52 ;  /* 0x0028803401007387 */ /* 0x0001e80000100a00 */
[----:B0-----:R-:W4:Y:S04]  /*303d0*/  LDL.LU R52, [R1+0xd30] ;  /* 0x000d300001347983 */ /* 0x001f280000300800 */
[----:B------:R-:W4:Y:S04]  /*303e0*/  LDL.LU R53, [R1+0xd34] ;  /* 0x000d340001357983 */ /* 0x000f280000300800 */
[----:B------:R-:W4:Y:S04]  /*303f0*/  LDL.LU R54, [R1+0xd38] ;  /* 0x000d380001367983 */ /* 0x000f280000300800 */
[----:B------:R-:W4:Y:S04]  /*30400*/  LDL.LU R55, [R1+0xd3c] ;  /* 0x000d3c0001377983 */ /* 0x000f280000300800 */
[----:B------:R-:W-:Y:S04]  /*30410*/  STL.64 [R1+0xd90], R8 ;  /* 0x000d900801007387 */ /* 0x000fe80000100a00 */
[----:B------:R0:W-:Y:S04]  /*30420*/  STL.64 [R1+0xd98], R10 ;  /* 0x000d980a01007387 */ /* 0x0001e80000100a00 */
[----:B0-----:R-:W2:Y:S04]  /*30430*/  LDL.LU.64 R10, [R1+0x2958] ;  /* 0x00295800010a7983 */ /* 0x001ea80000300a00 */
[----:B------:R0:W-:Y:S04]  /*30440*/  STL.64 [R1+0x2910], R42 ;  /* 0x0029102a01007387 */ /* 0x0001e80000100a00 */
[----:B------:R-:W3:Y:S04]  /*30450*/  LDL.LU R40, [R1+0xd40] ;  /* 0x000d400001287983 */ /* 0x000ee80000300800 */
[----:B------:R-:W3:Y:S04]  /*30460*/  LDL.LU R41, [R1+0xd44] ;  /* 0x000d440001297983 */ /* 0x000ee80000300800 */
[----:B0-----:R-:W3:Y:S04]  /*30470*/  LDL.LU R42, [R1+0xd48] ;  /* 0x000d4800012a7983 */ /* 0x001ee80000300800 */
[----:B------:R-:W3:Y:S01]  /*30480*/  LDL.LU R43, [R1+0xd4c] ;  /* 0x000d4c00012b7983 */ /* 0x000ee20000300800 */
[----:B--2---:R-:W-:-:S15]  /*30490*/  HMMA.16816.F32 R4, R56, R10, R4 ;  /* 0x0000000a3804723c */ /* 0x004fde0000001804 */
[----:B------:R-:W-:-:S04]  /*304a0*/  NOP ;  /* 0x0000000000007918 */ /* 0x000fc80000000000 */
[----:B------:R-:W-:Y:S04]  /*304b0*/  STL.64 [R1+0xd80], R4 ;  /* 0x000d800401007387 */ /* 0x000fe80000100a00 */
[----:B------:R0:W-:Y:S04]  /*304c0*/  STL.64 [R1+0xd88], R6 ;  /* 0x000d880601007387 */ /* 0x0001e80000100a00 */
[----:B0-----:R-:W2:Y:S04]  /*304d0*/  LDL.LU.64 R6, [R1+0x2950] ;  /* 0x0029500001067983 */ /* 0x001ea80000300a00 */
[----:B------:R-:W3:Y:S04]  /*304e0*/  LDL.LU.64 R4, [R1+0x2948] ;  /* 0x0029480001047983 */ /* 0x000ee80000300a00 */
        /* <DEDUP_REMOVED lines=10> */
[----:B------:R-:W-:Y:S04]  /*30590*/  STL.64 [R1+0x28e0], R6 ;  /* 0x0028e00601007387 */ /* 0x000fe80000100a00 */
[----:B---3--:R0:W-:Y:S04]  /*305a0*/  STL.64 [R1+0x28d8], R4 ;  /* 0x0028d80401007387 */ /* 0x0081e80000100a00 */
[----:B0-----:R-:W3:Y:S04]  /*305b0*/  LDL.LU R4, [R1+0xd60] ;  /* 0x000d600001047983 */ /* 0x001ee80000300800 */
[----:B------:R-:W3:Y:S04]  /*305c0*/  LDL.LU R5, [R1+0xd64] ;  /* 0x000d640001057983 */ /* 0x000ee80000300800 */
[----:B------:R-:W3:Y:S04]  /*305d0*/  LDL.LU R6, [R1+0xd68] ;  /* 0x000d680001067983 */ /* 0x000ee80000300800 */
[----:B------:R-:W3:Y:S04]  /*305e0*/  LDL.LU R7, [R1+0xd6c] ;  /* 0x000d6c0001077983 */ /* 0x000ee80000300800 */
[----:B------:R-:W-:Y:S04]  /*305f0*/  STL.64 [R1+0x28f0], R38 ;  /* 0x0028f02601007387 */ /* 0x000fe80000100a00 */
[----:B------:R-:W-:Y:S01]  /*30600*/  STL.64 [R1+0x28e8], R36 ;  /* 0x0028e82401007387 */ /* 0x000fe20000100a00 */
[----:B---3--:R-:W-:-:S15]  /*30610*/  HMMA.16816.F32 R4, R56, R38, R4 ;  /* 0x000000263804723c */ /* 0x008fde0000001804 */
[----:B------:R-:W-:-:S04]  /*30620*/  NOP ;  /* 0x0000000000007918 */ /* 0x000fc80000000000 */
[----:B------:R-:W-:Y:S04]  /*30630*/  STL.64 [R1+0xd60], R4 ;  /* 0x000d600401007387 */ /* 0x000fe80000100a00 */
[----:B------:R0:W-:Y:S02]  /*30640*/  STL.64 [R1+0xd68], R6 ;  /* 0x000d680601007387 */ /* 0x0001e40000100a00 */
[----:B0-----:R-:W-:Y:S02]  /*30650*/  HMMA.16816.F32 R4, R56, R34, R8 ;  /* 0x000000223804723c */ /* 0x001fe40000001808 */
[----:B------:R-:W-:Y:S04]  /*30660*/  STL.64 [R1+0x28c0], R34 ;  /* 0x0028c02201007387 */ /* 0x000fe80000100a00 */
[----:B------:R-:W-:-:S13]  /*30670*/  STL.64 [R1+0x28b8], R32 ;  /* 0x0028b82001007387 */ /* 0x000fda0000100a00 */
[----:B------:R-:W-:Y:S04]  /*30680*/  STL.64 [R1+0xd50], R4 ;  /* 0x000d500401007387 */ /* 0x000fe80000100a00 */
[----:B------:R2:W-:Y:S02]  /*30690*/  STL.64 [R1+0xd58], R6 ;  /* 0x000d580601007387 */ /* 0x0005e40000100a00 */
[C---:B--2---:R-:W-:Y:S08]  /*306a0*/  HMMA.16816.F32 R4, R56.reuse, R30, R40 ;  /* 0x0000001e3804723c */ /* 0x044ff00000001828 */
[C---:B----4-:R-:W-:Y:S01]  /*306b0*/  HMMA.16816.F32 R8, R56.reuse, R26, R52 ;  /* 0x0000001a3808723c */ /* 0x050fe20000001834 */
[----:B------:R-:W-:Y:S10]  /*306c0*/  STL.64 [R1+0x2928], R30 ;  /* 0x0029281e01007387 */ /* 0x000ff40000100a00 */
[----:B------:R-:W-:Y:S04]  /*306d0*/  STL.64 [R1+0xd40], R4 ;  /* 0x000d400401007387 */ /* 0x000fe80000100a00 */
[----:B------:R0:W-:Y:S02]  /*306e0*/  STL.64 [R1+0xd48], R6 ;  /* 0x000d480601007387 */ /* 0x0001e40000100a00 */
[C---:B0-----:R-:W-:Y:S02]  /*306f0*/  HMMA.16816.F32 R4, R56.reuse, R22, R44 ;  /* 0x000000163804723c */ /* 0x041fe4000000182c */
[----:B------:R-:W-:Y:S04]  /*30700*/  STL.64 [R1+0x28a0], R26 ;  /* 0x0028a01a01007387 */ /* 0x000fe80000100a00 */
[----:B------:R-:W-:Y:S04]  /*30710*/  STL.64 [R1+0xd30], R8 ;  /* 0x000d300801007387 */ /* 0x000fe80000100a00 */
[----:B------:R-:W-:Y:S04]  /*30720*/  STL.64 [R1+0xd38], R10 ;  /* 0x000d380a01007387 */ /* 0x000fe80000100a00 */
[----:B------:R-:W-:Y:S04]  /*30730*/  STL.64 [R1+0x2898], R22 ;  /* 0x0028981601007387 */ /* 0x000fe80000100a00 */
[----:B------:R0:W-:Y:S04]  /*30740*/  STL.64 [R1+0x2890], R20 ;  /* 0x0028901401007387 */ /* 0x0001e80000100a00 */
[----:B------:R-:W-:Y:S04]  /*30750*/  STL.64 [R1+0xd20], R4 ;  /* 0x000d200401007387 */ /* 0x000fe80000100a00 */
[----:B------:R1:W-:Y:S04]  /*30760*/  STL.64 [R1+0xd28], R6 ;  /* 0x000d280601007387 */ /* 0x0003e80000100a00 */
[----:B0-----:R-:W2:Y:S01]  /*30770*/  LDL.LU R20, [R1+0x390] ;  /* 0x0003900001147983 */ /* 0x001ea20000300800 */
[----:B-1----:R-:W-:-:S15]  /*30780*/  HMMA.16816.F32 R4, R56, R18, R48 ;  /* 0x000000123804723c */ /* 0x002fde0000001830 */
[----:B------:R-:W-:-:S04]  /*30790*/  NOP ;  /* 0x0000000000007918 */ /* 0x000fc80000000000 */
[----:B------:R-:W-:Y:S04]  /*307a0*/  STL.64 [R1+0xd10], R4 ;  /* 0x000d100401007387 */ /* 0x000fe80000100a00 */
[----:B------:R-:W-:Y:S04]  /*307b0*/  STL.64 [R1+0xd18], R6 ;  /* 0x000d180601007387 */ /* 0x000fe80000100a00 */
[----:B------:R-:W2:Y:S04]  /*307c0*/  LDL.LU R21, [R1+0x394] ;  /* 0x0003940001157983 */ /* 0x000ea80000300800 */
[----:B------:R-:W3:Y:S04]  /*307d0*/  LDL.LU R22, [R1+0x398] ;  /* 0x0003980001167983 */ /* 0x000ee80000300800 */
[----:B------:R-:W3:Y:S04]  /*307e0*/  LDL.LU R23, [R1+0x39c] ;  /* 0x00039c0001177983 */ /* 0x000ee80000300800 */
[----:B---3--:R-:W-:Y:S04]  /*307f0*/  STL.64 [R1+0x2908], R22 ;  /* 0x0029081601007387 */ /* 0x008fe80000100a00 */
[----:B--2---:R-:W-:Y:S04]  /*30800*/  STL.64 [R1+0x2900], R20 ;  /* 0x0029001401007387 */ /* 0x004fe80000100a00 */
[----:B------:R-:W2:Y:S04]  /*30810*/  LDL.LU R8, [R1+0x3c0] ;  /* 0x0003c00001087983 */ /* 0x000ea80000300800 */
[----:B------:R-:W2:Y:S04]  /*30820*/  LDL.LU R9, [R1+0x3c4] ;  /* 0x0003c40001097983 */ /* 0x000ea80000300800 */
[----:B------:R-:W3:Y:S04]  /*30830*/  LDL.LU R10, [R1+0x3c8] ;  /* 0x0003c800010a7983 */ /* 0x000ee80000300800 */
[----:B------:R-:W3:Y:S04]  /*30840*/  LDL.LU R11, [R1+0x3cc] ;  /* 0x0003cc00010b7983 */ /* 0x000ee80000300800 */
[----:B---3--:R-:W-:Y:S04]  /*30850*/  STL.64 [R1+0x2920], R10 ;  /* 0x0029200a01007387 */ /* 0x008fe80000100a00 */
[----:B--2---:R0:W-:Y:S04]  /*30860*/  STL.64 [R1+0x2918], R8 ;  /* 0x0029180801007387 */ /* 0x0041e80000100a00 */
[----:B------:R-:W2:Y:S04]  /*30870*/  LDL.LU R48, [R1+0x520] ;  /* 0x0005200001307983 */ /* 0x000ea80000300800 */
[----:B------:R-:W2:Y:S04]  /*30880*/  LDL.LU R49, [R1+0x524] ;  /* 0x0005240001317983 */ /* 0x000ea80000300800 */
[----:B------:R-:W2:Y:S04]  /*30890*/  LDL.LU R50, [R1+0x528] ;  /* 0x0005280001327983 */ /* 0x000ea80000300800 */
[----:B------:R-:W2:Y:S04]  /*308a0*/  LDL.LU R51, [R1+0x52c] ;  /* 0x00052c0001337983 */ /* 0x000ea80000300800 */
[----:B0-----:R-:W3:Y:S04]  /*308b0*/  LDL.LU R8, [R1+0x3e0] ;  /* 0x0003e00001087983 */ /* 0x001ee80000300800 */
[----:B------:R-:W3:Y:S04]  /*308c0*/  LDL.LU R9, [R1+0x3e4] ;  /* 0x0003e40001097983 */ /* 0x000ee80000300800 */
[----:B------:R-:W3:Y:S04]  /*308d0*/  LDL.LU R10, [R1+0x3e8] ;  /* 0x0003e800010a7983 */ /* 0x000ee80000300800 */
[----:B------:R-:W3:Y:S04]  /*308e0*/  LDL.LU R11, [R1+0x3ec] ;  /* 0x0003ec00010b7983 */ /* 0x000ee80000300800 */
[----:B------:R-:W4:Y:S04]  /*308f0*/  LDL.64 R30, [R1+0x48] ;  /* 0x00004800011e7983 */ /* 0x000f280000100a00 */
[----:B------:R-:W3:Y:S04]  /*30900*/  LDL.LU R40, [R1+0x3d0] ;  /* 0x0003d00001287983 */ /* 0x000ee80000300800 */
[----:B------:R-:W3:Y:S04]  /*30910*/  LDL.LU R41, [R1+0x3d4] ;  /* 0x0003d40001297983 */ /* 0x000ee80000300800 */
[----:B------:R-:W3:Y:S04]  /*30920*/  LDL.LU R42, [R1+0x3d8] ;  /* 0x0003d800012a7983 */ /* 0x000ee80000300800 */
[----:B------:R-:W3:Y:S04]  /*30930*/  LDL.LU R43, [R1+0x3dc] ;  /* 0x0003dc00012b7983 */ /* 0x000ee80000300800 */
[----:B------:R-:W3:Y:S04]  /*30940*/  LDL.64 R38, [R1+0x28] ;  /* 0x0000280001267983 */ /* 0x000ee80000100a00 */
[----:B------:R-:W3:Y:S04]  /*30950*/  LDL.64 R6, [R1+0x18] ;  /* 0x0000180001067983 */ /* 0x000ee80000100a00 */
        /* <DEDUP_REMOVED lines=16> */
[----:B------:R-:W-:Y:S04]  /*30a60*/  STL.64 [R1+0x28b0], R18 ;  /* 0x0028b01201007387 */ /* 0x000fe80000100a00 */
[----:B------:R0:W-:Y:S01]  /*30a70*/  STL [R1+0x28a8], R16 ;  /* 0x0028a81001007387 */ /* 0x0001e20000100800 */
[----:B------:R-:W-:-:S03]  /*30a80*/  IMAD.MOV.U32 R22, RZ, RZ, R17 ;  /* 0x000000ffff167224 */ /* 0x000fc600078e0011 */
[----:B0-----:R-:W3:Y:S04]  /*30a90*/  LDL.LU R16, [R1+0x3b0] ;  /* 0x0003b00001107983 */ /* 0x001ee80000300800 */
[----:B------:R-:W3:Y:S04]  /*30aa0*/  LDL.LU R17, [R1+0x3b4] ;  /* 0x0003b40001117983 */ /* 0x000ee80000300800 */
[----:B------:R-:W3:Y:S04]  /*30ab0*/  LDL.LU R18, [R1+0x3b8] ;  /* 0x0003b80001127983 */ /* 0x000ee80000300800 */
[----:B------:R-:W3:Y:S01]  /*30ac0*/  LDL.LU R19, [R1+0x3bc] ;  /* 0x0003bc0001137983 */ /* 0x000ee20000300800 */
[----:B--2---:R-:W-:Y:S03]  /*30ad0*/  HMMA.16816.F32 R56, R56, R14, R48 ;  /* 0x0000000e3838723c */ /* 0x004fe60000001830 */
[----:B------:R-:W3:Y:S04]  /*30ae0*/  LDL.LU.64 R50, [R1+0x2938] ;  /* 0x0029380001327983 */ /* 0x000ee80000300a00 */
[----:B------:R-:W3:-:S12]  /*30af0*/  LDL.LU.64 R48, [R1+0x2930] ;  /* 0x0029300001307983 */ /* 0x000ed80000300a00 */
[----:B------:R-:W-:Y:S04]  /*30b00*/  STL.64 [R1+0x520], R56 ;  /* 0x0005203801007387 */ /* 0x000fe80000100a00 */
[----:B------:R0:W-:Y:S02]  /*30b10*/  STL.64 [R1+0x528], R58 ;  /* 0x0005283a01007387 */ /* 0x0001e40000100a00 */
[----:B0-----:R-:W-:Y:S02]  /*30b20*/  IMAD.MOV.U32 R58, RZ, RZ, R2 ;  /* 0x000000ffff3a7224 */ /* 0x001fe400078e0002 */
[----:B------:R-:W-:Y:S02]  /*30b30*/  IMAD.MOV.U32 R59, RZ, RZ, R0 ;  /* 0x000000ffff3b7224 */ /* 0x000fe400078e0000 */
[----:B----4-:R-:W-:-:S02]  /*30b40*/  IMAD.MOV.U32 R2, RZ, RZ, R30 ;  /* 0x000000ffff027224 */ /* 0x010fc400078e001e */
[----:B------:R-:W-:Y:S01]  /*30b50*/  IMAD.MOV.U32 R0, RZ, RZ, R31 ;  /* 0x000000ffff007224 */ /* 0x000fe200078e001f */
[----:B---3--:R-:W-:Y:S01]  /*30b60*/  HMMA.16816.F32 R8, R48, R30, R8 ;  /* 0x0000001e3008723c */ /* 0x008fe20000001808 */
[----:B------:R-:W2:-:S15]  /*30b70*/  LDL.LU.64 R30, [R1+0x2928] ;  /* 0x00292800011e7983 */ /* 0x000e9e0000300a00 */
[----:B------:R-:W-:-:S03]  /*30b80*/  NOP ;  /* 0x0000000000007918 */ /* 0x000fc60000000000 */
[----:B------:R-:W-:Y:S01]  /*30b90*/  STL.64 [R1+0x3e0], R8 ;  /* 0x0003e00801007387 */ /* 0x000fe20000100a00 */
[----:B------:R-:W-:-:S03]  /*30ba0*/  IMAD.MOV.U32 R29, RZ, RZ, R10 ;  /* 0x000000ffff1d7224 */ /* 0x000fc600078e000a */
[----:B------:R0:W-:Y:S01]  /*30bb0*/  STL.64 [R1+0x3e8], R10 ;  /* 0x0003e80a01007387 */ /* 0x0001e20000100a00 */
[----:B------:R-:W-:-:S03]  /*30bc0*/  IMAD.MOV.U32 R28, RZ, RZ, R8 ;  /* 0x000000ffff1c7224 */ /* 0x000fc600078e0008 */
[----:B0-----:R-:W3:Y:S04]  /*30bd0*/  LDL.LU.64 R10, [R1+0x2920] ;  /* 0x00292000010a7983 */ /* 0x001ee80000300a00 */
[----:B------:R-:W3:Y:S01]  /*30be0*/  LDL.LU.64 R8, [R1+0x2918] ;  /* 0x0029180001087983 */ /* 0x000ee20000300a00 */
[----:B------:R-:W-:-:S07]  /*30bf0*/  IMAD.MOV.U32 R23, RZ, RZ, R3 ;  /* 0x000000ffff177224 */ /* 0x000fce00078e0003 */
[C---:B------:R-:W-:Y:S08]  /*30c00*/  HMMA.16816.F32 R20, R48.reuse, R22, R40 ;  /* 0x000000163014723c */ /* 0x040ff00000001828 */
[----:B------:R-:W-:Y:S01]  /*30c10*/  HMMA.16816.F32 R16, R48, R6, R16 ;  /* 0x000000063010723c */ /* 0x000fe20000001810 */
[----:B------:R-:W4:Y:S01]  /*30c20*/  LDL.LU.64 R42, [R1+0x2910] ;  /* 0x00291000012a7983 */ /* 0x000f220000300a00 */
[----:B------:R-:W-:-:S06]  /*30c30*/  IMAD.MOV.U32 R3, RZ, RZ, R39 ;  /* 0x000000ffff037224 */ /* 0x000fcc00078e0027 */
[----:B------:R-:W-:Y:S03]  /*30c40*/  HMMA.16816.F32 R56, R48, R58, R44 ;  /* 0x0000003a3038723c */ /* 0x000fe6000000182c */
[----:B------:R-:W-:Y:S01]  /*30c50*/  STL.64 [R1+0x3d0], R20 ;  /* 0x0003d01401007387 */ /* 0x000fe20000100a00 */
[----:B------:R-:W-:-:S03]  /*30c60*/  IMAD.MOV.U32 R41, RZ, RZ, R22 ;  /* 0x000000ffff297224 */ /* 0x000fc600078e0016 */
[----:B------:R0:W-:Y:S01]  /*30c70*/  STL.64 [R1+0x3d8], R22 ;  /* 0x0003d81601007387 */ /* 0x0001e20000100a00 */
[----:B------:R-:W-:-:S03]  /*30c80*/  IMAD.MOV.U32 R40, RZ, RZ, R20 ;  /* 0x000000ffff287224 */ /* 0x000fc600078e0014 */
[----:B0-----:R-:W2:Y:S04]  /*30c90*/  LDL.LU.64 R22, [R1+0x2908] ;  /* 0x0029080001167983 */ /* 0x001ea80000300a00 */
[----:B------:R-:W2:Y:S01]  /*30ca0*/  LDL.LU.64 R20, [R1+0x2900] ;  /* 0x0029000001147983 */ /* 0x000ea20000300a00 */
[----:B---3--:R-:W-:-:S15]  /*30cb0*/  HMMA.16816.F32 R8, R48, R38, R8 ;  /* 0x000000263008723c */ /* 0x008fde0000001808 */
[----:B------:R-:W-:-:S04]  /*30cc0*/  NOP ;  /* 0x0000000000007918 */ /* 0x000fc80000000000 */
[----:B------:R0:W-:Y:S04]  /*30cd0*/  STL.64 [R1+0x3c0], R8 ;  /* 0x0003c00801007387 */ /* 0x0001e80000100a00 */
[----:B------:R1:W-:Y:S01]  /*30ce0*/  STL.64 [R1+0x3c8], R10 ;  /* 0x0003c80a01007387 */ /* 0x0003e20000100a00 */
[----:B0-----:R-:W-:-:S03]  /*30cf0*/  IMAD.MOV.U32 R8, RZ, RZ, R38 ;  /* 0x000000ffff087224 */ /* 0x001fc600078e0026 */
[----:B-1----:R-:W3:Y:S04]  /*30d00*/  LDL.LU.64 R10, [R1+0x28f8] ;  /* 0x0028f800010a7983 */ /* 0x002ee80000300a00 */
[----:B------:R-:W2:Y:S04]  /*30d10*/  LDL.LU.64 R38, [R1+0x28f0] ;  /* 0x0028f00001267983 */ /* 0x000ea80000300a00 */
[----:B------:R-:W2:Y:S04]  /*30d20*/  LDL.LU.64 R36, [R1+0x28e8] ;  /* 0x0028e80001247983 */ /* 0x000ea80000300a00 */
[----:B------:R0:W-:Y:S04]  /*30d30*/  STL.64 [R1+0x3b0], R16 ;  /* 0x0003b01001007387 */ /* 0x0001e80000100a00 */
[----:B------:R-:W-:Y:S01]  /*30d40*/  STL.64 [R1+0x3b8], R18 ;  /* 0x0003b81201007387 */ /* 0x000fe20000100a00 */
[----:B0-----:R-:W-:-:S02]  /*30d50*/  IMAD.MOV.U32 R17, RZ, RZ, R6 ;  /* 0x000000ffff117224 */ /* 0x001fc400078e0006 */
[----:B------:R-:W-:Y:S02]  /*30d60*/  IMAD.MOV.U32 R16, RZ, RZ, R7 ;  /* 0x000000ffff107224 */ /* 0x000fe400078e0007 */
[----:B------:R-:W2:Y:S04]  /*30d70*/  LDL.LU.64 R6, [R1+0x28e0] ;  /* 0x0028e00001067983 */ /* 0x000ea80000300a00 */
[----:B------:R-:W2:Y:S04]  /*30d80*/  LDL.LU.64 R4, [R1+0x28d8] ;  /* 0x0028d80001047983 */ /* 0x000ea80000300a00 */
[----:B------:R-:W2:Y:S04]  /*30d90*/  LDL.LU.64 R46, [R1+0x28d0] ;  /* 0x0028d000012e7983 */ /* 0x000ea80000300a00 */
[----:B------:R-:W3:Y:S01]  /*30da0*/  LDL.LU.64 R44, [R1+0x28c8] ;  /* 0x0028c800012c7983 */ /* 0x000ee20000300a00 */
[----:B------:R-:W-:-:S03]  /*30db0*/  LOP3.LUT R9, R61, 0x20, RZ, 0x3c, !PT ;  /* 0x000000203d097812 */ /* 0x000fc600078e3cff */
[----:B--2---:R-:W-:Y:S04]  /*30dc0*/  STL.64 [R1+0x2810], R46 ;  /* 0x0028102e01007387 */ /* 0x004fe80000100a00 */
[----:B------:R-:W-:Y:S04]  /*30dd0*/  STL.64 [R1+0x3a0], R56 ;  /* 0x0003a03801007387 */ /* 0x000fe80000100a00 */
[----:B------:R-:W-:Y:S04]  /*30de0*/  STL.64 [R1+0x3a8], R58 ;  /* 0x0003a83a01007387 */ /* 0x000fe80000100a00 */
[----:B------:R-:W0:Y:S01]  /*30df0*/  LDSM.16.MT88.4 R56, [R9+UR5+0x2000] ;  /* 0x002000050938783b */ /* 0x000e220008004200 */
[----:B------:R-:W-:Y:S03]  /*30e00*/  HMMA.16816.F32 R20, R48, R46, R20 ;  /* 0x0000002e3014723c */ /* 0x000fe60000001814 */
[----:B---3--:R-:W-:-:S15]  /*30e10*/  STL.64 [R1+0x2808], R44 ;  /* 0x0028082c01007387 */ /* 0x008fde0000100a00 */
[----:B------:R-:W-:Y:S01]  /*30e20*/  NOP ;  /* 0x0000000000007918 */ /* 0x000fe20000000000 */
[----:B------:R-:W-:Y:S04]  /*30e30*/  STL.64 [R1+0x390], R20 ;  /* 0x0003901401007387 */ /* 0x000fe80000100a00 */
[----:B------:R4:W-:Y:S02]  /*30e40*/  STL.64 [R1+0x398], R22 ;  /* 0x0003981601007387 */ /* 0x0009e40000100a00 */
[C---:B----4-:R-:W-:Y:S02]  /*30e50*/  HMMA.16816.F32 R20, R48.reuse, R42, R24 ;  /* 0x0000002a3014723c */ /* 0x050fe40000001818 */
[----:B0-----:R-:W-:Y:S04]  /*30e60*/  STL.64 [R1+0x27e0], R58 ;  /* 0x0027e03a01007387 */ /* 0x001fe80000100a00 */
[----:B------:R-:W-:Y:S04]  /*30e70*/  STL.64 [R1+0x27d8], R56 ;  /* 0x0027d83801007387 */ /* 0x000fe80000100a00 */
[----:B------:R-:W-:Y:S04]  /*30e80*/  STL.64 [R1+0x2820], R42 ;  /* 0x0028202a01007387 */ /* 0x000fe80000100a00 */
[----:B------:R-:W-:Y:S05]  /*30e90*/  STL.64 [R1+0x2818], R40 ;  /* 0x0028182801007387 */ /* 0x000fea0000100a00 */
[----:B------:R-:W-:Y:S04]  /*30ea0*/  STL.64 [R1+0xb50], R20 ;  /* 0x000b501401007387 */ /* 0x000fe80000100a00 */
[----:B------:R0:W-:Y:S02]  /*30eb0*/  STL.64 [R1+0xb58], R22 ;  /* 0x000b581601007387 */ /* 0x0001e40000100a00 */
[----:B0-----:R-:W-:Y:S02]  /*30ec0*/  HMMA.16816.F32 R20, R48, R10, R32 ;  /* 0x0000000a3014723c */ /* 0x001fe40000001820 */
[----:B------:R-:W-:Y:S04]  /*30ed0*/  STL.64 [R1+0x2860], R10 ;  /* 0x0028600a01007387 */ /* 0x000fe80000100a00 */
[----:B------:R-:W-:-:S13]  /*30ee0*/  STL [R1+0x2858], R9 ;  /* 0x0028580901007387 */ /* 0x000fda0000100800 */
[----:B------:R-:W-:Y:S04]  /*30ef0*/  STL.64 [R1+0xb40], R20 ;  /* 0x000b401401007387 */ /* 0x000fe80000100a00 */
[----:B------:R0:W-:Y:S04]  /*30f00*/  STL.64 [R1+0xb48], R22 ;  /* 0x000b481601007387 */ /* 0x0001e80000100a00 */
[----:B------:R-:W2:Y:S01]  /*30f10*/  LDL.LU R44, [R1+0x1d0] ;  /* 0x0001d000012c7983 */ /* 0x000ea20000300800 */
[----:B0-----:R-:W-:-:S15]  /*30f20*/  HMMA.16816.F32 R20, R48, R6, R52 ;  /* 0x000000063014723c */ /* 0x001fde0000001834 */
[----:B------:R-:W-:-:S04]  /*30f30*/  NOP ;  /* 0x0000000000007918 */ /* 0x000fc80000000000 */
[----:B------:R-:W-:Y:S04]  /*30f40*/  STL.64 [R1+0xb30], R20 ;  /* 0x000b301401007387 */ /* 0x000fe80000100a00 */
[----:B------:R-:W-:Y:S04]  /*30f50*/  STL.64 [R1+0xb38], R22 ;  /* 0x000b381601007387 */ /* 0x000fe80000100a00 */
[----:B------:R-:W2:Y:S04]  /*30f60*/  LDL.LU R45, [R1+0x1d4] ;  /* 0x0001d400012d7983 */ /* 0x000ea80000300800 */
[----:B------:R-:W3:Y:S04]  /*30f70*/  LDL.LU R46, [R1+0x1d8] ;  /* 0x0001d800012e7983 */ /* 0x000ee80000300800 */
[----:B------:R-:W3:Y:S01]  /*30f80*/  LDL.LU R47, [R1+0x1dc] ;  /* 0x0001dc00012f7983 */ /* 0x000ee20000300800 */
[----:B------:R-:W-:-:S02]  /*30f90*/  IMAD.MOV.U32 R42, RZ, RZ, R17 ;  /* 0x000000ffff2a7224 */ /* 0x000fc400078e0011 */
[----:B------:R-:W-:Y:S01]  /*30fa0*/  IMAD.MOV.U32 R43, RZ, RZ, R16 ;  /* 0x000000ffff2b7224 */ /* 0x000fe200078e0010 */
[----:B---3--:R-:W-:Y:S04]  /*30fb0*/  STL.64 [R1+0x2830], R46 ;  /* 0x0028302e01007387 */ /* 0x008fe80000100a00 */
[----:B--2---:R0:W-:Y:S04]  /*30fc0*/  STL.64 [R1+0x2828], R44 ;  /* 0x0028282c01007387 */ /* 0x0041e80000100a00 */
[----:B------:R1:W-:Y:S04]  /*30fd0*/  STL.64 [R1+0x2838], R42 ;  /* 0x0028382a01007387 */ /* 0x0003e80000100a00 */
[----:B0-----:R-:W2:Y:S04]  /*30fe0*/  LDL.LU R44, [R1+0x1e0] ;  /* 0x0001e000012c7983 */ /* 0x001ea80000300800 */
[----:B------:R-:W2:Y:S04]  /*30ff0*/  LDL.LU R45, [R1+0x1e4] ;  /* 0x0001e400012d7983 */ /* 0x000ea80000300800 */
[----:B------:R-:W3:Y:S04]  /*31000*/  LDL.LU R46, [R1+0x1e8] ;  /* 0x0001e800012e7983 */ /* 0x000ee80000300800 */
[----:B------:R-:W3:Y:S01]  /*31010*/  LDL.LU R47, [R1+0x1ec] ;  /* 0x0001ec00012f7983 */ /* 0x000ee20000300800 */
[----:B-1----:R-:W-:-:S03]  /*31020*/  IMAD.MOV.U32 R42, RZ, RZ, R8 ;  /* 0x000000ffff2a7224 */ /* 0x002fc600078e0008 */
[----:B---3--:R-:W-:Y:S04]  /*31030*/  STL.64 [R1+0x2848], R46 ;  /* 0x0028482e01007387 */ /* 0x008fe80000100a00 */
[----:B--2---:R-:W-:Y:S04]  /*31040*/  STL.64 [R1+0x2840], R44 ;  /* 0x0028402c01007387 */ /* 0x004fe80000100a00 */
[----:B------:R-:W2:Y:S04]  /*31050*/  LDL.LU R52, [R1+0xae0] ;  /* 0x000ae00001347983 */ /* 0x000ea80000300800 */
[----:B------:R-:W2:Y:S04]  /*31060*/  LDL.LU R53, [R1+0xae4] ;  /* 0x000ae40001357983 */ /* 0x000ea80000300800 */
[----:B------:R-:W2:Y:S04]  /*31070*/  LDL.LU R54, [R1+0xae8] ;  /* 0x000ae80001367983 */ /* 0x000ea80000300800 */
[----:B------:R-:W2:Y:S04]  /*31080*/  LDL.LU R55, [R1+0xaec] ;  /* 0x000aec0001377983 */ /* 0x000ea80000300800 */
[----:B------:R-:W3:Y:S04]  /*31090*/  LDL.LU R20, [R1+0xaf0] ;  /* 0x000af00001147983 */ /* 0x000ee80000300800 */
[----:B------:R-:W3:Y:S04]  /*310a0*/  LDL.LU R21, [R1+0xaf4] ;  /* 0x000af40001157983 */ /* 0x000ee80000300800 */
[----:B------:R-:W3:Y:S04]  /*310b0*/  LDL.LU R22, [R1+0xaf8] ;  /* 0x000af80001167983 */ /* 0x000ee80000300800 */
[----:B------:R-:W3:Y:S04]  /*310c0*/  LDL.LU R23, [R1+0xafc] ;  /* 0x000afc0001177983 */ /* 0x000ee80000300800 */
[----:B------:R-:W4:Y:S04]  /*310d0*/  LDL.LU R24, [R1+0xb00] ;  /* 0x000b000001187983 */ /* 0x000f280000300800 */
[----:B------:R-:W4:Y:S04]  /*310e0*/  LDL.LU R25, [R1+0xb04] ;  /* 0x000b040001197983 */ /* 0x000f280000300800 */
[----:B------:R-:W4:Y:S04]  /*310f0*/  LDL.LU R26, [R1+0xb08] ;  /* 0x000b0800011a7983 */ /* 0x000f280000300800 */
        /* <DEDUP_REMOVED lines=12> */
[----:B------:R-:W2:Y:S01]  /*311c0*/  LDL.LU R11, [R1+0x20c] ;  /* 0x00020c00010b7983 */ /* 0x000ea20000300800 */
[----:B------:R-:W-:-:S03]  /*311d0*/  IMAD.MOV.U32 R43, RZ, RZ, R3 ;  /* 0x000000ffff2b7224 */ /* 0x000fc600078e0003 */
[----:B--2---:R-:W-:Y:S04]  /*311e0*/  STL.64 [R1+0x2870], R10 ;  /* 0x0028700a01007387 */ /* 0x004fe80000100a00 */
[----:B------:R-:W-:Y:S04]  /*311f0*/  STL.64 [R1+0x2868], R8 ;  /* 0x0028680801007387 */ /* 0x000fe80000100a00 */
[----:B------:R0:W-:Y:S04]  /*31200*/  STL.64 [R1+0x2850], R42 ;  /* 0x0028502a01007387 */ /* 0x0001e80000100a00 */
[----:B0-----:R-:W2:Y:S01]  /*31210*/  LDL.64 R42, [R1+0x38] ;  /* 0x00003800012a7983 */ /* 0x001ea20000100a00 */
[C---:B------:R-:W-:Y:S03]  /*31220*/  HMMA.16816.F32 R32, R48.reuse, R38, R32 ;  /* 0x000000263020723c */ /* 0x040fe60000001820 */
[----:B--2---:R0:W-:Y:S04]  /*31230*/  STL.64 [R1+0x2878], R42 ;  /* 0x0028782a01007387 */ /* 0x0041e80000100a00 */
[----:B------:R-:W2:Y:S04]  /*31240*/  LDL.LU R40, [R1+0x210] ;  /* 0x0002100001287983 */ /* 0x000ea80000300800 */
[----:B------:R-:W2:Y:S04]  /*31250*/  LDL.LU R41, [R1+0x214] ;  /* 0x0002140001297983 */ /* 0x000ea80000300800 */
        /* <DEDUP_REMOVED lines=10> */
[----:B------:R-:W-:Y:S04]  /*31300*/  STL.64 [R1+0x2800], R6 ;  /* 0x0028000601007387 */ /* 0x000fe80000100a00 */
[----:B------:R0:W-:Y:S04]  /*31310*/  STL.64 [R1+0x27f8], R4 ;  /* 0x0027f80401007387 */ /* 0x0001e80000100a00 */
[----:B0-----:R-:W2:Y:S04]  /*31320*/  LDL.LU R4, [R1+0x380] ;  /* 0x0003800001047983 */ /* 0x001ea80000300800 */
[----:B------:R-:W2:Y:S04]  /*31330*/  LDL.LU R5, [R1+0x384] ;  /* 0x0003840001057983 */ /* 0x000ea80000300800 */
[----:B------:R-:W2:Y:S04]  /*31340*/  LDL.LU R6, [R1+0x388] ;  /* 0x0003880001067983 */ /* 0x000ea80000300800 */
[----:B------:R-:W2:Y:S04]  /*31350*/  LDL.LU R7, [R1+0x38c] ;  /* 0x00038c0001077983 */ /* 0x000ea80000300800 */
[----:B------:R-:W-:Y:S04]  /*31360*/  STL.64 [R1+0xb20], R32 ;  /* 0x000b202001007387 */ /* 0x000fe80000100a00 */
[----:B------:R0:W-:Y:S04]  /*31370*/  STL.64 [R1+0xb28], R34 ;  /* 0x000b282201007387 */ /* 0x0001e80000100a00 */
[----:B0-----:R-:W2:Y:S01]  /*31380*/  LDL.LU.64 R34, [R1+0x28c0] ;  /* 0x0028c00001227983 */ /* 0x001ea20000300a00 */
[C---:B----4-:R-:W-:Y:S03]  /*31390*/  HMMA.16816.F32 R24, R48.reuse, R30, R24 ;  /* 0x0000001e3018723c */ /* 0x050fe60000001818 */
[----:B------:R-:W4:Y:S05]  /*313a0*/  LDL.LU.64 R32, [R1+0x28b8] ;  /* 0x0028b80001207983 */ /* 0x000f2a0000300a00 */
[----:B--2---:R-:W-:-:S15]  /*313b0*/  HMMA.16816.F32 R16, R48, R34, R16 ;  /* 0x000000223010723c */ /* 0x004fde0000001810 */
[----:B------:R-:W-:-:S04]  /*313c0*/  NOP ;  /* 0x0000000000007918 */ /* 0x000fc80000000000 */
[----:B------:R-:W-:Y:S04]  /*313d0*/  STL.64 [R1+0xb10], R16 ;  /* 0x000b101001007387 */ /* 0x000fe80000100a00 */
[----:B------:R0:W-:Y:S04]  /*313e0*/  STL.64 [R1+0xb18], R18 ;  /* 0x000b181201007387 */ /* 0x0001e80000100a00 */
[----:B0-----:R-:W2:Y:S04]  /*313f0*/  LDL.LU.64 R18, [R1+0x28b0] ;  /* 0x0028b00001127983 */ /* 0x001ea80000300a00 */
[----:B------:R-:W2:Y:S04]  /*31400*/  LDL.LU R16, [R1+0x28a8] ;  /* 0x0028a80001107983 */ /* 0x000ea80000300800 */
[----:B------:R-:W-:Y:S04]  /*31410*/  STL.64 [R1+0xb00], R24 ;  /* 0x000b001801007387 */ /* 0x000fe80000100a00 */
[----:B------:R0:W-:Y:S04]  /*31420*/  STL.64 [R1+0xb08], R26 ;  /* 0x000b081a01007387 */ /* 0x0001e80000100a00 */
[----:B0-----:R-:W3:Y:S02]  /*31430*/  LDL.LU.64 R26, [R1+0x28a0] ;  /* 0x0028a000011a7983 */ /* 0x001ee40000300a00 */
[----:B---3--:R-:W-:-:S15]  /*31440*/  HMMA.16816.F32 R20, R48, R26, R20 ;  /* 0x0000001a3014723c */ /* 0x008fde0000001814 */
[----:B------:R-:W-:-:S04]  /*31450*/  NOP ;  /* 0x0000000000007918 */ /* 0x000fc80000000000 */
[----:B------:R-:W-:Y:S04]  /*31460*/  STL.64 [R1+0xaf0], R20 ;  /* 0x000af01401007387 */ /* 0x000fe80000100a00 */
[----:B------:R0:W-:Y:S04]  /*31470*/  STL.64 [R1+0xaf8], R22 ;  /* 0x000af81601007387 */ /* 0x0001e80000100a00 */
[----:B0-----:R-:W3:Y:S04]  /*31480*/  LDL.LU.64 R22, [R1+0x2898] ;  /* 0x0028980001167983 */ /* 0x001ee80000300a00 */
[----:B------:R-:W2:Y:S01]  /*31490*/  LDL.LU.64 R20, [R1+0x2890] ;  /* 0x0028900001147983 */ /* 0x000ea20000300a00 */
[----:B---3--:R-:W-:-:S15]  /*314a0*/  HMMA.16816.F32 R52, R48, R22, R52 ;  /* 0x000000163034723c */ /* 0x008fde0000001834 */
[----:B------:R-:W-:-:S04]  /*314b0*/  NOP ;  /* 0x0000000000007918 */ /* 0x000fc80000000000 */
[----:B------:R-:W-:Y:S04]  /*314c0*/  STL.64 [R1+0xae0], R52 ;  /* 0x000ae03401007387 */ /* 0x000fe80000100a00 */
[----:B------:R0:W-:Y:S04]  /*314d0*/  STL.64 [R1+0xae8], R54 ;  /* 0x000ae83601007387 */ /* 0x0001e80000100a00 */
[----:B0-----:R-:W3:Y:S04]  /*314e0*/  LDL.LU.64 R54, [R1+0x2888] ;  /* 0x0028880001367983 */ /* 0x001ee80000300a00 */
[----:B------:R-:W3:Y:S04]  /*314f0*/  LDL.LU.64 R52, [R1+0x2880] ;  /* 0x0028800001347983 */ /* 0x000ee80000300a00 */
[----:B------:R-:W-:Y:S04]  /*31500*/  STL.64 [R1+0x27f0], R22 ;  /* 0x0027f01601007387 */ /* 0x000fe80000100a00 */
[----:B--2---:R0:W-:Y:S04]  /*31510*/  STL.64 [R1+0x27e8], R20 ;  /* 0x0027e81401007387 */ /* 0x0041e80000100a00 */
[----:B0-----:R-:W2:Y:S04]  /*31520*/  LDL.LU R20, [R1+0xad0] ;  /* 0x000ad00001147983 */ /* 0x001ea80000300800 */
[----:B------:R-:W2:Y:S04]  /*31530*/  LDL.LU R21, [R1+0xad4] ;  /* 0x000ad40001157983 */ /* 0x000ea80000300800 */
[----:B------:R-:W2:Y:S04]  /*31540*/  LDL.LU R22, [R1+0xad8] ;  /* 0x000ad80001167983 */ /* 0x000ea80000300800 */
[----:B------:R-:W2:Y:S01]  /*31550*/  LDL.LU R23, [R1+0xadc] ;  /* 0x000adc0001177983 */ /* 0x000ea20000300800 */
[----:B------:R-:W-:-:S02]  /*31560*/  IMAD.MOV.U32 R10, RZ, RZ, R2 ;  /* 0x000000ffff0a7224 */ /* 0x000fc400078e0002 */
[----:B------:R-:W-:Y:S01]  /*31570*/  IMAD.MOV.U32 R11, RZ, RZ, R0 ;  /* 0x000000ffff0b7224 */ /* 0x000fe200078e0000 */
[----:B--2---:R-:W-:Y:S08]  /*31580*/  HMMA.16816.F32 R20, R48, R18, R20 ;  /* 0x000000123014723c */ /* 0x004ff00000001814 */
[----:B---3--:R-:W-:Y:S11]  /*31590*/  HMMA.16816.F32 R8, R52, R10, R40 ;  /* 0x0000000a3408723c */ /* 0x008ff60000001828 */
[----:B------:R-:W-:Y:S04]  /*315a0*/  STL.64 [R1+0xad0], R20 ;  /* 0x000ad01401007387 */ /* 0x000fe80000100a00 */
[----:B------:R0:W-:Y:S02]  /*315b0*/  STL.64 [R1+0xad8], R22 ;  /* 0x000ad81601007387 */ /* 0x0001e40000100a00 */
[----:B0-----:R-:W-:Y:S02]  /*315c0*/  HMMA.16816.F32 R20, R48, R14, R4 ;  /* 0x0000000e3014723c */ /* 0x001fe40000001804 */
[----:B------:R-:W2:Y:S04]  /*315d0*/  LDL.64 R50, [R1+0x8] ;  /* 0x0000080001327983 */ /* 0x000ea80000100a00 */
[----:B------:R-:W3:Y:S01]  /*315e0*/  LDL.LU R4, [R1+0x920] ;  /* 0x0009200001047983 */ /* 0x000ee20000300800 */
[----:B------:R-:W-:-:S02]  /*315f0*/  IMAD.MOV.U32 R25, RZ, RZ, R10 ;  /* 0x000000ffff197224 */ /* 0x000fc400078e000a */
[----:B------:R-:W-:-:S10]  /*31600*/  IMAD.MOV.U32 R24, RZ, RZ, R8 ;  /* 0x000000ffff187224 */ /* 0x000fd400078e0008 */
[----:B------:R0:W-:Y:S04]  /*31610*/  STL.64 [R1+0x380], R20 ;  /* 0x0003801401007387 */ /* 0x0001e80000100a00 */
[----:B------:R1:W-:Y:S04]  /*31620*/  STL.64 [R1+0x388], R22 ;  /* 0x0003881601007387 */ /* 0x0003e80000100a00 */
[----:B------:R-:W3:Y:S04]  /*31630*/  LDL.LU R5, [R1+0x924] ;  /* 0x0009240001057983 */ /* 0x000ee80000300800 */
[----:B------:R-:W3:Y:S04]  /*31640*/  LDL.LU R6, [R1+0x928] ;  /* 0x0009280001067983 */ /* 0x000ee80000300800 */
[----:B------:R-:W3:Y:S04]  /*31650*/  LDL.LU R7, [R1+0x92c] ;  /* 0x00092c0001077983 */ /* 0x000ee80000300800 */
[----:B0-----:R-:W2:Y:S04]  /*31660*/  LDL.LU R20, [R1+0x900] ;  /* 0x0009000001147983 */ /* 0x001ea80000300800 */
[----:B------:R-:W2:Y:S04]  /*31670*/  LDL.LU R21, [R1+0x904] ;  /* 0x0009040001157983 */ /* 0x000ea80000300800 */
[----:B-1----:R-:W2:Y:S04]  /*31680*/  LDL.LU R22, [R1+0x908] ;  /* 0x0009080001167983 */ /* 0x002ea80000300800 */
[----:B------:R-:W2:Y:S04]  /*31690*/  LDL.LU R23, [R1+0x90c] ;  /* 0x00090c0001177983 */ /* 0x000ea80000300800 */
[----:B------:R-:W2:Y:S04]  /*316a0*/  LDL.LU.64 R42, [R1+0x2878] ;  /* 0x00287800012a7983 */ /* 0x000ea80000300a00 */
[----:B------:R-:W-:Y:S04]  /*316b0*/  STL.64 [R1+0x210], R8 ;  /* 0x0002100801007387 */ /* 0x000fe80000100a00 */
[----:B------:R0:W-:Y:S04]  /*316c0*/  STL.64 [R1+0x218], R10 ;  /* 0x0002180a01007387 */ /* 0x0001e80000100a00 */
[----:B0-----:R-:W2:Y:S04]  /*316d0*/  LDL.LU.64 R10, [R1+0x2870] ;  /* 0x00287000010a7983 */ /* 0x001ea80000300a00 */
[----:B------:R-:W2:Y:S02]  /*316e0*/  LDL.LU.64 R8, [R1+0x2868] ;  /* 0x0028680001087983 */ /* 0x000ea40000300a00 */
[----:B--2---:R-:W-:Y:S01]  /*316f0*/  HMMA.16816.F32 R8, R52, R42, R8 ;  /* 0x0000002a3408723c */ /* 0x004fe20000001808 */
[----:B------:R-:W-:-:S15]  /*31700*/  IMAD.MOV.U32 R3, RZ, RZ, R43 ;  /* 0x000000ffff037224 */ /* 0x000fde00078e002b */
[----:B------:R-:W-:-:S03]  /*31710*/  NOP ;  /* 0x0000000000007918 */ /* 0x000fc60000000000 */
[----:B------:R0:W-:Y:S04]  /*31720*/  STL.64 [R1+0x200], R8 ;  /* 0x0002000801007387 */ /* 0x0001e80000100a00 */
[----:B------:R1:W-:Y:S01]  /*31730*/  STL.64 [R1+0x208], R10 ;  /* 0x0002080a01007387 */ /* 0x0003e20000100a00 */
[----:B0-----:R-:W-:-:S03]  /*31740*/  IMAD.MOV.U32 R8, RZ, RZ, R42 ;  /* 0x000000ffff087224 */ /* 0x001fc600078e002a */
[----:B-1----:R-:W2:Y:S04]  /*31750*/  LDL.LU.64 R10, [R1+0x2860] ;  /* 0x00286000010a7983 */ /* 0x002ea80000300a00 */
[----:B------:R-:W2:Y:S04]  /*31760*/  LDL.LU R9, [R1+0x2858] ;  /* 0x0028580001097983 */ /* 0x000ea80000300800 */
[----:B------:R-:W2:Y:S02]  /*31770*/  LDL.LU.64 R42, [R1+0x2850] ;  /* 0x00285000012a7983 */ /* 0x000ea40000300a00 */
[----:B--2---:R-:W-:Y:S02]  /*31780*/  HMMA.16816.F32 R40, R52, R42, R44 ;  /* 0x0000002a3428723c */ /* 0x004fe4000000182c */
[----:B------:R-:W2:Y:S04]  /*31790*/  LDL.LU.64 R46, [R1+0x2848] ;  /* 0x00284800012e7983 */ /* 0x000ea80000300a00 */
[----:B------:R-:W2:-:S13]  /*317a0*/  LDL.LU.64 R44, [R1+0x2840] ;  /* 0x00284000012c7983 */ /* 0x000e9a0000300a00 */
[----:B------:R-:W-:Y:S04]  /*317b0*/  STL.64 [R1+0x1f0], R40 ;  /* 0x0001f02801007387 */ /* 0x000fe80000100a00 */
[----:B------:R0:W-:Y:S04]  /*317c0*/  STL.64 [R1+0x1f8], R42 ;  /* 0x0001f82a01007387 */ /* 0x0001e80000100a00 */
[----:B0-----:R-:W2:Y:S02]  /*317d0*/  LDL.LU.64 R42, [R1+0x2838] ;  /* 0x00283800012a7983 */ /* 0x001ea40000300a00 */
[----:B--2---:R-:W-:Y:S02]  /*317e0*/  HMMA.16816.F32 R40, R52, R42, R44 ;  /* 0x0000002a3428723c */ /* 0x004fe4000000182c */
[----:B------:R-:W2:Y:S04]  /*317f0*/  LDL.LU.64 R46, [R1+0x2830] ;  /* 0x00283000012e7983 */ /* 0x000ea80000300a00 */
[----:B------:R-:W2:-:S13]  /*31800*/  LDL.LU.64 R44, [R1+0x2828] ;  /* 0x00282800012c7983 */ /* 0x000e9a0000300a00 */
        /* <DEDUP_REMOVED lines=9> */
[----:B------:R-:W4:Y:S01]  /*318a0*/  LDL.LU.64 R44, [R1+0x2808] ;  /* 0x00280800012c7983 */ /* 0x000f220000300a00 */
[----:B------:R-:W-:-:S02]  /*318b0*/  IMAD.MOV.U32 R2, RZ, RZ, R50 ;  /* 0x000000ffff027224 */ /* 0x000fc400078e0032 */
[----:B------:R-:W-:Y:S01]  /*318c0*/  IMAD.MOV.U32 R0, RZ, RZ, R51 ;  /* 0x000000ffff007224 */ /* 0x000fe200078e0033 */
[C---:B---3--:R-:W-:Y:S08]  /*318d0*/  HMMA.16816.F32 R4, R52.reuse, R42, R4 ;  /* 0x0000002a3404723c */ /* 0x048ff00000001804 */
[----:B--2---:R-:W-:Y:S01]  /*318e0*/  HMMA.16816.F32 R48, R52, R46, R56 ;  /* 0x0000002e3430723c */ /* 0x004fe20000001838 */
[----:B------:R-:W2:-:S15]  /*318f0*/  LDL.LU R56, [R1+0x8f0] ;  /* 0x0008f00001387983 */ /* 0x000e9e0000300800 */
[----:B------:R-:W-:-:S03]  /*31900*/  NOP ;  /* 0x0000000000007918 */ /* 0x000fc60000000000 */
[----:B------:R-:W-:Y:S04]  /*31910*/  STL.64 [R1+0x1c0], R48 ;  /* 0x0001c03001007387 */ /* 0x000fe80000100a00 */
[----:B------:R-:W-:Y:S04]  /*31920*/  STL.64 [R1+0x1c8], R50 ;  /* 0x0001c83201007387 */ /* 0x000fe80000100a00 */
[----:B------:R-:W0:Y:S04]  /*31930*/  LDSM.16.MT88.4 R48, [R9+UR5+0x2080] ;  /* 0x002080050930783b */ /* 0x000e280008004200 */
[----:B------:R-:W2:Y:S04]  /*31940*/  LDL.LU R57, [R1+0x8f4] ;  /* 0x0008f40001397983 */ /* 0x000ea80000300800 */
[----:B------:R-:W2:Y:S04]  /*31950*/  LDL.LU R58, [R1+0x8f8] ;  /* 0x0008f800013a7983 */ /* 0x000ea80000300800 */
[----:B------:R-:W2:Y:S04]  /*31960*/  LDL.LU R59, [R1+0x8fc] ;  /* 0x0008fc00013b7983 */ /* 0x000ea80000300800 */
[----:B------:R-:W-:Y:S04]  /*31970*/  STL.64 [R1+0x2790], R46 ;  /* 0x0027902e01007387 */ /* 0x000fe80000100a00 */
[----:B----4-:R1:W-:Y:S04]  /*31980*/  STL.64 [R1+0x2788], R44 ;  /* 0x0027882c01007387 */ /* 0x0103e80000100a00 */
[----:B-1----:R-:W3:Y:S04]  /*31990*/  LDL.LU R44, [R1+0x910] ;  /* 0x00091000012c7983 */ /* 0x002ee80000300800 */
[----:B------:R-:W3:Y:S04]  /*319a0*/  LDL.LU R45, [R1+0x914] ;  /* 0x00091400012d7983 */ /* 0x000ee80000300800 */
[----:B------:R-:W3:Y:S04]  /*319b0*/  LDL.LU R46, [R1+0x918] ;  /* 0x00091800012e7983 */ /* 0x000ee80000300800 */
[----:B------:R-:W3:Y:S04]  /*319c0*/  LDL.LU R47, [R1+0x91c] ;  /* 0x00091c00012f7983 */ /* 0x000ee80000300800 */
[----:B0-----:R-:W-:Y:S04]  /*319d0*/  STL.64 [R1+0x2740], R50 ;  /* 0x0027403201007387 */ /* 0x001fe80000100a00 */
        /* <DEDUP_REMOVED lines=8> */
[----:B------:R-:W4:Y:S04]  /*31a60*/  LDL.LU.64 R4, [R1+0x27f8] ;  /* 0x0027f80001047983 */ /* 0x000f280000300a00 */
[----:B------:R-:W-:Y:S04]  /*31a70*/  STL.64 [R1+0x27a0], R42 ;  /* 0x0027a02a01007387 */ /* 0x000fe80000100a00 */
[----:B------:R3:W-:Y:S04]  /*31a80*/  STL.64 [R1+0x2798], R40 ;  /* 0x0027982801007387 */ /* 0x0007e80000100a00 */
[----:B------:R-:W-:Y:S04]  /*31a90*/  STL.64 [R1+0x27c0], R10 ;  /* 0x0027c00a01007387 */ /* 0x000fe80000100a00 */
[----:B------:R-:W-:Y:S01]  /*31aa0*/  STL [R1+0x27b8], R9 ;  /* 0x0027b80901007387 */ /* 0x000fe20000100800 */
[----:B---3--:R-:W-:-:S15]  /*31ab0*/  HMMA.16816.F32 R40, R52, R10, R44 ;  /* 0x0000000a3428723c */ /* 0x008fde000000182c */
[----:B------:R-:W-:-:S04]  /*31ac0*/  NOP ;  /* 0x0000000000007918 */ /* 0x000fc80000000000 */
[----:B------:R0:W-:Y:S04]  /*31ad0*/  STL.64 [R1+0x910], R40 ;  /* 0x0009102801007387 */ /* 0x0001e80000100a00 */
[----:B------:R1:W-:Y:S04]  /*31ae0*/  STL.64 [R1+0x918], R42 ;  /* 0x0009182a01007387 */ /* 0x0003e80000100a00 */
[----:B------:R-:W3:Y:S01]  /*31af0*/  LDL.LU R44, [R1+0x1b0] ;  /* 0x0001b000012c7983 */ /* 0x000ee20000300800 */
[----:B--2---:R-:W-:-:S15]  /*31b00*/  HMMA.16816.F32 R20, R52, R6, R20 ;  /* 0x000000063414723c */ /* 0x004fde0000001814 */
[----:B------:R-:W-:-:S04]  /*31b10*/  NOP ;  /* 0x0000000000007918 */ /* 0x000fc80000000000 */
[----:B------:R2:W-:Y:S04]  /*31b20*/  STL.64 [R1+0x900], R20 ;  /* 0x0009001401007387 */ /* 0x0005e80000100a00 */
[----:B------:R0:W-:Y:S04]  /*31b30*/  STL.64 [R1+0x908], R22 ;  /* 0x0009081601007387 */ /* 0x0001e80000100a00 */
[----:B------:R-:W3:Y:S04]  /*31b40*/  LDL.LU R45, [R1+0x1b4] ;  /* 0x0001b400012d7983 */ /* 0x000ee80000300800 */
[----:B------:R-:W3:Y:S04]  /*31b50*/  LDL.LU R46, [R1+0x1b8] ;  /* 0x0001b800012e7983 */ /* 0x000ee80000300800 */
[----:B------:R-:W3:Y:S04]  /*31b60*/  LDL.LU R47, [R1+0x1bc] ;  /* 0x0001bc00012f7983 */ /* 0x000ee80000300800 */
[----:B0-----:R-:W3:Y:S04]  /*31b70*/  LDL.LU R40, [R1+0x8a0] ;  /* 0x0008a00001287983 */ /* 0x001ee80000300800 */
[----:B------:R-:W3:Y:S04]  /*31b80*/  LDL.LU R41, [R1+0x8a4] ;  /* 0x0008a40001297983 */ /* 0x000ee80000300800 */
[----:B-1----:R-:W3:Y:S04]  /*31b90*/  LDL.LU R42, [R1+0x8a8] ;  /* 0x0008a800012a7983 */ /* 0x002ee80000300800 */
[----:B------:R-:W3:Y:S04]  /*31ba0*/  LDL.LU R43, [R1+0x8ac] ;  /* 0x0008ac00012b7983 */ /* 0x000ee80000300800 */
[----:B--2---:R-:W2:Y:S04]  /*31bb0*/  LDL.LU R20, [R1+0x8d0] ;  /* 0x0008d00001147983 */ /* 0x004ea80000300800 */
[----:B------:R-:W2:Y:S04]  /*31bc0*/  LDL.LU R21, [R1+0x8d4] ;  /* 0x0008d40001157983 */ /* 0x000ea80000300800 */
[----:B------:R-:W2:Y:S04]  /*31bd0*/  LDL.LU R22, [R1+0x8d8] ;  /* 0x0008d80001167983 */ /* 0x000ea80000300800 */
[----:B------:R-:W2:Y:S04]  /*31be0*/  LDL.LU R23, [R1+0x8dc] ;  /* 0x0008dc0001177983 */ /* 0x000ea80000300800 */
[----:B------:R-:W-:Y:S04]  /*31bf0*/  STL.64 [R1+0x2770], R6 ;  /* 0x0027700601007387 */ /* 0x000fe80000100a00 */
[----:B----4-:R0:W-:Y:S02]  /*31c00*/  STL.64 [R1+0x2768], R4 ;  /* 0x0027680401007387 */ /* 0x0101e40000100a00 */
[----:B0-----:R-:W-:Y:S02]  /*31c10*/  HMMA.16816.F32 R4, R52, R38, R56 ;  /* 0x000000263404723c */ /* 0x001fe40000001838 */
[----:B------:R-:W4:-:S15]  /*31c20*/  LDL.LU R56, [R1+0x8c0] ;  /* 0x0008c00001387983 */ /* 0x000f1e0000300800 */
[----:B------:R-:W-:Y:S02]  /*31c30*/  NOP ;  /* 0x0000000000007918 */ /* 0x000fe40000000000 */
[----:B------:R0:W-:Y:S04]  /*31c40*/  STL.64 [R1+0x8f0], R4 ;  /* 0x0008f00401007387 */ /* 0x0001e80000100a00 */
[----:B------:R-:W-:Y:S04]  /*31c50*/  STL.64 [R1+0x8f8], R6 ;  /* 0x0008f80601007387 */ /* 0x000fe80000100a00 */
[----:B------:R-:W4:Y:S04]  /*31c60*/  LDL.LU R57, [R1+0x8c4] ;  /* 0x0008c40001397983 */ /* 0x000f280000300800 */
[----:B------:R-:W4:Y:S04]  /*31c70*/  LDL.LU R58, [R1+0x8c8] ;  /* 0x0008c800013a7983 */ /* 0x000f280000300800 */
[----:B------:R-:W4:Y:S04]  /*31c80*/  LDL.LU R59, [R1+0x8cc] ;  /* 0x0008cc00013b7983 */ /* 0x000f280000300800 */
[----:B------:R-:W-:Y:S04]  /*31c90*/  STL.64 [R1+0x2760], R38 ;  /* 0x0027602601007387 */ /* 0x000fe80000100a00 */
[----:B------:R1:W-:Y:S04]  /*31ca0*/  STL.64 [R1+0x2758], R36 ;  /* 0x0027582401007387 */ /* 0x0003e80000100a00 */
[----:B0-----:R-:W3:Y:S01]  /*31cb0*/  LDL.LU R4, [R1+0x680] ;  /* 0x0006800001047983 */ /* 0x001ee20000300800 */
[----:B-1----:R-:W-:-:S15]  /*31cc0*/  HMMA.16816.F32 R36, R52, R34, R48 ;  /* 0x000000223424723c */ /* 0x002fde0000001830 */
[----:B------:R-:W-:-:S04]  /*31cd0*/  NOP ;  /* 0x0000000000007918 */ /* 0x000fc80000000000 */
[----:B------:R-:W-:Y:S04]  /*31ce0*/  STL.64 [R1+0x8e0], R36 ;  /* 0x0008e02401007387 */ /* 0x000fe80000100a00 */
[----:B------:R-:W-:Y:S04]  /*31cf0*/  STL.64 [R1+0x8e8], R38 ;  /* 0x0008e82601007387 */ /* 0x000fe80000100a00 */
[----:B------:R-:W3:Y:S04]  /*31d00*/  LDL.LU R5, [R1+0x684] ;  /* 0x0006840001057983 */ /* 0x000ee80000300800 */
[----:B------:R-:W3:Y:S04]  /*31d10*/  LDL.LU R6, [R1+0x688] ;  /* 0x0006880001067983 */ /* 0x000ee80000300800 */
[----:B------:R-:W3:Y:S01]  /*31d20*/  LDL.LU R7, [R1+0x68c] ;  /* 0x00068c0001077983 */ /* 0x000ee20000300800 */
[C---:B--2---:R-:W-:Y:S03]  /*31d30*/  HMMA.16816.F32 R20, R52.reuse, R30, R20 ;  /* 0x0000001e3414723c */ /* 0x044fe60000001814 */
[----:B---3--:R-:W-:Y:S04]  /*31d40*/  STL.64 [R1+0x27d0], R6 ;  /* 0x0027d00601007387 */ /* 0x008fe80000100a00 */
[----:B------:R0:W-:Y:S04]  /*31d50*/  STL.64 [R1+0x27c8], R4 ;  /* 0x0027c80401007387 */ /* 0x0001e80000100a00 */
[----:B0-----:R-:W2:Y:S04]  /*31d60*/  LDL.LU R4, [R1+0x1030] ;  /* 0x0010300001047983 */ /* 0x001ea80000300800 */
[----:B------:R-:W2:Y:S04]  /*31d70*/  LDL.LU R5, [R1+0x1034] ;  /* 0x0010340001057983 */ /* 0x000ea80000300800 */
[----:B------:R-:W2:Y:S04]  /*31d80*/  LDL.LU R6, [R1+0x1038] ;  /* 0x0010380001067983 */ /* 0x000ea80000300800 */
[----:B------:R-:W2:Y:S04]  /*31d90*/  LDL.LU R7, [R1+0x103c] ;  /* 0x00103c0001077983 */ /* 0x000ea80000300800 */
[----:B------:R-:W2:Y:S04]  /*31da0*/  LDL.64 R10, [R1+0x48] ;  /* 0x00004800010a7983 */ /* 0x000ea80000100a00 */
[----:B------:R-:W3:Y:S04]  /*31db0*/  LDL.64 R50, [R1+0x28] ;  /* 0x0000280001327983 */ /* 0x000ee80000100a00 */
        /* <DEDUP_REMOVED lines=8> */
[----:B0-----:R-:W2:Y:S04]  /*31e40*/  LDL.LU.64 R22, [R1+0x27f0] ;  /* 0x0027f00001167983 */ /* 0x001ea80000300a00 */
[----:B------:R-:W2:Y:S04]  /*31e50*/  LDL.LU.64 R20, [R1+0x27e8] ;  /* 0x0027e80001147983 */ /* 0x000ea80000300a00 */
[----:B------:R-:W-:Y:S04]  /*31e60*/  STL.64 [R1+0x27b0], R30 ;  /* 0x0027b01e01007387 */ /* 0x000fe80000100a00 */
[----:B------:R0:W-:Y:S04]  /*31e70*/  STL.64 [R1+0x27a8], R28 ;  /* 0x0027a81c01007387 */ /* 0x0001e80000100a00 */
[----:B0-----:R-:W2:Y:S04]  /*31e80*/  LDL.LU R28, [R1+0x8b0] ;  /* 0x0008b000011c7983 */ /* 0x001ea80000300800 */
[----:B------:R-:W2:Y:S04]  /*31e90*/  LDL.LU R29, [R1+0x8b4] ;  /* 0x0008b400011d7983 */ /* 0x000ea80000300800 */
[----:B------:R-:W2:Y:S04]  /*31ea0*/  LDL.LU R30, [R1+0x8b8] ;  /* 0x0008b800011e7983 */ /* 0x000ea80000300800 */
[----:B------:R-:W2:Y:S01]  /*31eb0*/  LDL.LU R31, [R1+0x8bc] ;  /* 0x0008bc00011f7983 */ /* 0x000ea20000300800 */
[----:B----4-:R-:W-:-:S15]  /*31ec0*/  HMMA.16816.F32 R56, R52, R26, R56 ;  /* 0x0000001a3438723c */ /* 0x010fde0000001838 */
[----:B------:R-:W-:-:S04]  /*31ed0*/  NOP ;  /* 0x0000000000007918 */ /* 0x000fc80000000000 */
[----:B------:R-:W-:Y:S04]  /*31ee0*/  STL.64 [R1+0x8c0], R56 ;  /* 0x0008c03801007387 */ /* 0x000fe80000100a00 */
[----:B------:R0:W-:Y:S04]  /*31ef0*/  STL.64 [R1+0x8c8], R58 ;  /* 0x0008c83a01007387 */ /* 0x0001e80000100a00 */
[----:B0-----:R-:W4:Y:S04]  /*31f00*/  LDL.LU.64 R58, [R1+0x27e0] ;  /* 0x0027e000013a7983 */ /* 0x001f280000300a00 */
[----:B------:R-:W4:Y:S01]  /*31f10*/  LDL.LU.64 R56, [R1+0x27d8] ;  /* 0x0027d80001387983 */ /* 0x000f220000300a00 */
[C---:B------:R-:W-:Y:S08]  /*31f20*/  HMMA.16816.F32 R40, R52.reuse, R18, R40 ;  /* 0x000000123428723c */ /* 0x040ff00000001828 */
[----:B--2---:R-:W-:-:S15]  /*31f30*/  HMMA.16816.F32 R28, R52, R22, R28 ;  /* 0x00000016341c723c */ /* 0x004fde000000181c */
[----:B------:R-:W-:-:S04]  /*31f40*/  NOP ;  /* 0x0000000000007918 */ /* 0x000fc80000000000 */
[----:B------:R-:W-:Y:S04]  /*31f50*/  STL.64 [R1+0x8b0], R28 ;  /* 0x0008b01c01007387 */ /* 0x000fe80000100a00 */
[----:B------:R0:W-:Y:S02]  /*31f60*/  STL.64 [R1+0x8b8], R30 ;  /* 0x0008b81e01007387 */ /* 0x0001e40000100a00 */
[----:B0-----:R-:W-:Y:S02]  /*31f70*/  HMMA.16816.F32 R28, R52, R14, R44 ;  /* 0x0000000e341c723c */ /* 0x001fe4000000182c */
[----:B------:R-:W-:Y:S06]  /*31f80*/  STL.64 [R1+0x8a0], R40 ;  /* 0x0008a02801007387 */ /* 0x000fec0000100a00 */
[----:B----4-:R-:W-:Y:S01]  /*31f90*/  HMMA.16816.F32 R4, R56, R10, R4 ;  /* 0x0000000a3804723c */ /* 0x010fe20000001804 */
[----:B------:R-:W-:Y:S10]  /*31fa0*/  STL.64 [R1+0x8a8], R42 ;  /* 0x0008a82a01007387 */ /* 0x000ff40000100a00 */
[----:B------:R-:W-:Y:S04]  /*31fb0*/  STL.64 [R1+0x1b0], R28 ;  /* 0x0001b01c01007387 */ /* 0x000fe80000100a00 */
[----:B------:R0:W-:Y:S04]  /*31fc0*/  STL.64 [R1+0x1b8], R30 ;  /* 0x0001b81e01007387 */ /* 0x0001e80000100a00 */
[----:B0-----:R-:W2:Y:S04]  /*31fd0*/  LDL.64 R30, [R1+0x18] ;  /* 0x00001800011e7983 */ /* 0x001ea80000100a00 */
        /* <DEDUP_REMOVED lines=17> */
[----:B------:R-:W2:Y:S01]  /*320f0*/  LDL.LU.64 R4, [R1+0x27c8] ;  /* 0x0027c80001047983 */ /* 0x000ea20000300a00 */
[----:B------:R-:W-:-:S02]  /*32100*/  IMAD.MOV.U32 R38, RZ, RZ, R8 ;  /* 0x000000ffff267224 */ /* 0x000fc400078e0008 */
[----:B------:R-:W-:-:S07]  /*32110*/  IMAD.MOV.U32 R39, RZ, RZ, R3 ;  /* 0x000000ffff277224 */ /* 0x000fce00078e0003 */
[----:B------:R-:W-:Y:S01]  /*32120*/  HMMA.16816.F32 R32, R56, R38, R32 ;  /* 0x000000263820723c */ /* 0x000fe20000001820 */
[----:B------:R-:W-:Y:S02]  /*32130*/  IMAD.MOV.U32 R46, RZ, RZ, R2 ;  /* 0x000000ffff2e7224 */ /* 0x000fe400078e0002 */
[----:B------:R-:W-:Y:S02]  /*32140*/  IMAD.MOV.U32 R47, RZ, RZ, R0 ;  /* 0x000000ffff2f7224 */ /* 0x000fe400078e0000 */
[----:B------:R-:W-:Y:S02]  /*32150*/  IMAD.MOV.U32 R2, RZ, RZ, R10 ;  /* 0x000000ffff027224 */ /* 0x000fe400078e000a */
[----:B------:R-:W-:Y:S02]  /*32160*/  IMAD.MOV.U32 R0, RZ, RZ, R11 ;  /* 0x000000ffff007224 */ /* 0x000fe400078e000b */
[----:B------:R-:W2:Y:S04]  /*32170*/  LDL.LU.64 R10, [R1+0x27c0] ;  /* 0x0027c000010a7983 */ /* 0x000ea80000300a00 */
[----:B------:R-:W2:Y:S06]  /*32180*/  LDL.LU R9, [R1+0x27b8] ;  /* 0x0027b80001097983 */ /* 0x000eac0000300800 */
[----:B------:R0:W-:Y:S04]  /*32190*/  STL.64 [R1+0x690], R32 ;  /* 0x0006902001007387 */ /* 0x0001e80000100a00 */
[----:B------:R1:W-:Y:S01]  /*321a0*/  STL.64 [R1+0x698], R34 ;  /* 0x0006982201007387 */ /* 0x0003e20000100a00 */
[----:B---3--:R-:W-:-:S02]  /*321b0*/  IMAD.MOV.U32 R8, RZ, RZ, R50 ;  /* 0x000000ffff087224 */ /* 0x008fc400078e0032 */
[----:B------:R-:W-:Y:S01]  /*321c0*/  IMAD.MOV.U32 R3, RZ, RZ, R51 ;  /* 0x000000ffff037224 */ /* 0x000fe200078e0033 */
[C---:B----4-:R-:W-:Y:S08]  /*321d0*/  HMMA.16816.F32 R44, R56.reuse, R46, R40 ;  /* 0x0000002e382c723c */ /* 0x050ff00000001828 */
[C---:B--2---:R-:W-:Y:S08]  /*321e0*/  HMMA.16816.F32 R4, R56.reuse, R50, R4 ;  /* 0x000000323804723c */ /* 0x044ff00000001804 */
[----:B------:R-:W-:Y:S11]  /*321f0*/  HMMA.16816.F32 R12, R56, R30, R12 ;  /* 0x0000001e380c723c */ /* 0x000ff6000000180c */
[----:B------:R2:W-:Y:S04]  /*32200*/  STL.64 [R1+0x680], R4 ;  /* 0x0006800401007387 */ /* 0x0005e80000100a00 */
[----:B------:R3:W-:Y:S04]  /*32210*/  STL.64 [R1+0x688], R6 ;  /* 0x0006880601007387 */ /* 0x0007e80000100a00 */
[----:B0-----:R-:W4:Y:S04]  /*32220*/  LDL.LU R32, [R1+0xf40] ;  /* 0x000f400001207983 */ /* 0x001f280000300800 */
[----:B------:R-:W4:Y:S04]  /*32230*/  LDL.LU R33, [R1+0xf44] ;  /* 0x000f440001217983 */ /* 0x000f280000300800 */
[----:B-1----:R-:W4:Y:S04]  /*32240*/  LDL.LU R34, [R1+0xf48] ;  /* 0x000f480001227983 */ /* 0x002f280000300800 */
[----:B------:R-:W4:Y:S04]  /*32250*/  LDL.LU R35, [R1+0xf4c] ;  /* 0x000f4c0001237983 */ /* 0x000f280000300800 */
[----:B--2---:R-:W2:Y:S04]  /*32260*/  LDL.LU R4, [R1+0xf30] ;  /* 0x000f300001047983 */ /* 0x004ea80000300800 */
[----:B------:R-:W2:Y:S04]  /*32270*/  LDL.LU R5, [R1+0xf34] ;  /* 0x000f340001057983 */ /* 0x000ea80000300800 */
[----:B---3--:R-:W2:Y:S04]  /*32280*/  LDL.LU R6, [R1+0xf38] ;  /* 0x000f380001067983 */ /* 0x008ea80000300800 */
[----:B------:R-:W2:Y:S04]  /*32290*/  LDL.LU R7, [R1+0xf3c] ;  /* 0x000f3c0001077983 */ /* 0x000ea80000300800 */
[----:B------:R-:W3:Y:S04]  /*322a0*/  LDL.LU R36, [R1+0xf20] ;  /* 0x000f200001247983 */ /* 0x000ee80000300800 */
[----:B------:R-:W3:Y:S04]  /*322b0*/  LDL.LU R37, [R1+0xf24] ;  /* 0x000f240001257983 */ /* 0x000ee80000300800 */
[----:B------:R-:W3:Y:S04]  /*322c0*/  LDL.LU R38, [R1+0xf28] ;  /* 0x000f280001267983 */ /* 0x000ee80000300800 */
[----:B------:R-:W3:Y:S04]  /*322d0*/  LDL.LU R39, [R1+0xf2c] ;  /* 0x000f2c0001277983 */ /* 0x000ee80000300800 */
[----:B------:R-:W2:Y:S04]  /*322e0*/  LDL.LU R48, [R1+0xed0] ;  /* 0x000ed00001307983 */ /* 0x000ea80000300800 */
[----:B------:R-:W2:Y:S04]  /*322f0*/  LDL.LU R49, [R1+0xed4] ;  /* 0x000ed40001317983 */ /* 0x000ea80000300800 */
[----:B------:R-:W2:Y:S04]  /*32300*/  LDL.LU R50, [R1+0xed8] ;  /* 0x000ed80001327983 */ /* 0x000ea80000300800 */
[----:B------:R-:W2:Y:S04]  /*32310*/  LDL.LU R51, [R1+0xedc] ;  /* 0x000edc0001337983 */ /* 0x000ea80000300800 */
[----:B------:R0:W-:Y:S04]  /*32320*/  STL.64 [R1+0x670], R12 ;  /* 0x0006700c01007387 */ /* 0x0001e80000100a00 */
[----:B------:R-:W-:Y:S01]  /*32330*/  STL.64 [R1+0x678], R14 ;  /* 0x0006780e01007387 */ /* 0x000fe20000100a00 */
[----:B0-----:R-:W-:-:S02]  /*32340*/  IMAD.MOV.U32 R13, RZ, RZ, R30 ;  /* 0x000000ffff0d7224 */ /* 0x001fc400078e001e */
[----:B------:R-:W-:Y:S02]  /*32350*/  IMAD.MOV.U32 R12, RZ, RZ, R31 ;  /* 0x000000ffff0c7224 */ /* 0x000fe400078e001f */
[----:B------:R-:W2:Y:S04]  /*32360*/  LDL.LU.64 R30, [R1+0x27b0] ;  /* 0x0027b000011e7983 */ /* 0x000ea80000300a00 */
[----:B------:R-:W2:Y:S04]  /*32370*/  LDL.LU.64 R28, [R1+0x27a8] ;  /* 0x0027a800011c7983 */ /* 0x000ea80000300a00 */
[----:B------:R-:W4:Y:S04]  /*32380*/  LDL.LU.64 R42, [R1+0x27a0] ;  /* 0x0027a000012a7983 */ /* 0x000f280000300a00 */
[----:B------:R-:W2:Y:S04]  /*32390*/  LDL.LU.64 R40, [R1+0x2798] ;  /* 0x0027980001287983 */ /* 0x000ea80000300a00 */
[----:B------:R-:W-:Y:S04]  /*323a0*/  STL.64 [R1+0x660], R44 ;  /* 0x0006602c01007387 */ /* 0x000fe80000100a00 */
[----:B------:R0:W-:Y:S04]  /*323b0*/  STL.64 [R1+0x668], R46 ;  /* 0x0006682e01007387 */ /* 0x0001e80000100a00 */
[----:B0-----:R-:W2:Y:S04]  /*323c0*/  LDL.LU.64 R46, [R1+0x2790] ;  /* 0x00279000012e7983 */ /* 0x001ea80000300a00 */
[----:B------:R-:W3:Y:S01]  /*323d0*/  LDL.LU.64 R44, [R1+0x2788] ;  /* 0x00278800012c7983 */ /* 0x000ee20000300a00 */
[----:B--2---:R-:W-:Y:S03]  /*323e0*/  HMMA.16816.F32 R52, R56, R46, R52 ;  /* 0x0000002e3834723c */ /* 0x004fe60000001834 */
[----:B------:R-:W-:Y:S04]  /*323f0*/  STL.64 [R1+0x26a0], R46 ;  /* 0x0026a02e01007387 */ /* 0x000fe80000100a00 */
[----:B---3--:R0:W-:-:S12]  /*32400*/  STL.64 [R1+0x2698], R44 ;  /* 0x0026982c01007387 */ /* 0x0081d80000100a00 */
[----:B------:R-:W-:Y:S04]  /*32410*/  STL.64 [R1+0x650], R52 ;  /* 0x0006503401007387 */ /* 0x000fe80000100a00 */
[----:B------:R-:W-:Y:S04]  /*32420*/  STL.64 [R1+0x658], R54 ;  /* 0x0006583601007387 */ /* 0x000fe80000100a00 */
[----:B------:R-:W1:Y:S01]  /*32430*/  LDSM.16.MT88.4 R52, [R9+UR5+0x2100] ;  /* 0x002100050934783b */ /* 0x000e620008004200 */
[C---:B----4-:R-:W-:Y:S03]  /*32440*/  HMMA.16816.F32 R32, R56.reuse, R42, R32 ;  /* 0x0000002a3820723c */ /* 0x050fe60000001820 */
[----:B0-----:R-:W2:Y:S04]  /*32450*/  LDL.LU R44, [R1+0xee0] ;  /* 0x000ee000012c7983 */ /* 0x001ea80000300800 */
[----:B------:R-:W2:Y:S01]  /*32460*/  LDL.LU R45, [R1+0xee4] ;  /* 0x000ee400012d7983 */ /* 0x000ea20000300800 */
[C---:B------:R-:W-:Y:S03]  /*32470*/  HMMA.16816.F32 R4, R56.reuse, R10, R4 ;  /* 0x0000000a3804723c */ /* 0x040fe60000001804 */
[----:B------:R-:W2:Y:S04]  /*32480*/  LDL.LU R46, [R1+0xee8] ;  /* 0x000ee800012e7983 */ /* 0x000ea80000300800 */
[----:B------:R-:W2:Y:S04]  /*32490*/  LDL.LU R47, [R1+0xeec] ;  /* 0x000eec00012f7983 */ /* 0x000ea80000300800 */
[----:B-1----:R-:W-:Y:S04]  /*324a0*/  STL.64 [R1+0x2660], R54 ;  /* 0x0026603601007387 */ /* 0x002fe80000100a00 */
[----:B------:R0:W-:Y:S04]  /*324b0*/  STL.64 [R1+0x2658], R52 ;  /* 0x0026583401007387 */ /* 0x0001e80000100a00 */
[----:B0-----:R-:W3:Y:S04]  /*324c0*/  LDL.LU R52, [R1+0xef0] ;  /* 0x000ef00001347983 */ /* 0x001ee80000300800 */
[----:B------:R-:W3:Y:S04]  /*324d0*/  LDL.LU R53, [R1+0xef4] ;  /* 0x000ef40001357983 */ /* 0x000ee80000300800 */
[----:B------:R-:W3:Y:S04]  /*324e0*/  LDL.LU R54, [R1+0xef8] ;  /* 0x000ef80001367983 */ /* 0x000ee80000300800 */
[----:B------:R-:W3:Y:S04]  /*324f0*/  LDL.LU R55, [R1+0xefc] ;  /* 0x000efc0001377983 */ /* 0x000ee80000300800 */
[----:B------:R-:W-:Y:S04]  /*32500*/  STL.64 [R1+0xf40], R32 ;  /* 0x000f402001007387 */ /* 0x000fe80000100a00 */
[----:B------:R0:W-:Y:S04]  /*32510*/  STL.64 [R1+0xf48], R34 ;  /* 0x000f482201007387 */ /* 0x0001e80000100a00 */
[----:B0-----:R-:W4:Y:S04]  /*32520*/  LDL.LU.64 R34, [R1+0x2780] ;  /* 0x0027800001227983 */ /* 0x001f280000300a00 */
[----:B------:R-:W2:Y:S04]  /*32530*/  LDL.LU.64 R32, [R1+0x2778] ;  /* 0x0027780001207983 */ /* 0x000ea80000300a00 */
[----:B------:R-:W-:Y:S04]  /*32540*/  STL.64 [R1+0x26b0], R42 ;  /* 0x0026b02a01007387 */ /* 0x000fe80000100a00 */
        /* <DEDUP_REMOVED lines=8> */
[----:B------:R-:W3:Y:S04]  /*325d0*/  LDL.LU.64 R4, [R1+0x2768] ;  /* 0x0027680001047983 */ /* 0x000ee80000300a00 */
[----:B------:R-:W-:Y:S04]  /*325e0*/  STL.64 [R1+0x26c0], R10 ;  /* 0x0026c00a01007387 */ /* 0x000fe80000100a00 */
[----:B------:R-:W-:Y:S01]  /*325f0*/  STL [R1+0x26b8], R9 ;  /* 0x0026b80901007387 */ /* 0x000fe20000100800 */
[----:B--2---:R-:W-:-:S15]  /*32600*/  HMMA.16816.F32 R36, R56, R6, R36 ;  /* 0x000000063824723c */ /* 0x004fde0000001824 */
[----:B------:R-:W-:-:S04]  /*32610*/  NOP ;  /* 0x0000000000007918 */ /* 0x000fc80000000000 */
[----:B------:R-:W-:Y:S04]  /*32620*/  STL.64 [R1+0xf20], R36 ;  /* 0x000f202401007387 */ /* 0x000fe80000100a00 */
[----:B------:R0:W-:Y:S04]  /*32630*/  STL.64 [R1+0xf28], R38 ;  /* 0x000f282601007387 */ /* 0x0001e80000100a00 */
[----:B0-----:R-:W2:Y:S04]  /*32640*/  LDL.LU.64 R38, [R1+0x2760] ;  /* 0x0027600001267983 */ /* 0x001ea80000300a00 */
[----:B------:R-:W4:Y:S04]  /*32650*/  LDL.LU.64 R36, [R1+0x2758] ;  /* 0x0027580001247983 */ /* 0x000f280000300a00 */
[----:B------:R-:W-:Y:S04]  /*32660*/  STL.64 [R1+0x26d0], R6 ;  /* 0x0026d00601007387 */ /* 0x000fe80000100a00 */
[----:B---3--:R0:W-:Y:S04]  /*32670*/  STL.64 [R1+0x26c8], R4 ;  /* 0x0026c80401007387 */ /* 0x0081e80000100a00 */
[----:B0-----:R-:W3:Y:S04]  /*32680*/  LDL.LU R4, [R1+0xf10] ;  /* 0x000f100001047983 */ /* 0x001ee80000300800 */
[----:B------:R-:W3:Y:S04]  /*32690*/  LDL.LU R5, [R1+0xf14] ;  /* 0x000f140001057983 */ /* 0x000ee80000300800 */
[----:B------:R-:W3:Y:S04]  /*326a0*/  LDL.LU R6, [R1+0xf18] ;  /* 0x000f180001067983 */ /* 0x000ee80000300800 */
[----:B------:R-:W3:Y:S04]  /*326b0*/  LDL.LU R7, [R1+0xf1c] ;  /* 0x000f1c0001077983 */ /* 0x000ee80000300800 */
[----:B--2---:R-:W-:Y:S01]  /*326c0*/  STL.64 [R1+0x26e0], R38 ;  /* 0x0026e02601007387 */ /* 0x004fe20000100a00 */
[----:B---3--:R-:W-:Y:S03]  /*326d0*/  HMMA.16816.F32 R4, R56, R38, R4 ;  /* 0x000000263804723c */ /* 0x008fe60000001804 */
[----:B----4-:R-:W-:-:S15]  /*326e0*/  STL.64 [R1+0x26d8], R36 ;  /* 0x0026d82401007387 */ /* 0x010fde0000100a00 */
[----:B------:R-:W-:Y:S01]  /*326f0*/  NOP ;  /* 0x0000000000007918 */ /* 0x000fe20000000000 */
[----:B------:R-:W-:Y:S04]  /*32700*/  STL.64 [R1+0xf10], R4 ;  /* 0x000f100401007387 */ /* 0x000fe80000100a00 */
[----:B------:R0:W-:Y:S02]  /*32710*/  STL.64 [R1+0xf18], R6 ;  /* 0x000f180601007387 */ /* 0x0001e40000100a00 */
[----:B0-----:R-:W-:Y:S02]  /*32720*/  HMMA.16816.F32 R4, R56, R34, R40 ;  /* 0x000000223804723c */ /* 0x001fe40000001828 */
[----:B------:R-:W-:Y:S04]  /*32730*/  STL.64 [R1+0x26f0], R34 ;  /* 0x0026f02201007387 */ /* 0x000fe80000100a00 */
[----:B------:R-:W-:-:S13]  /*32740*/  STL.64 [R1+0x26e8], R32 ;  /* 0x0026e82001007387 */ /* 0x000fda0000100a00 */
        /* <DEDUP_REMOVED lines=25> */
[----:B------:R-:W3:Y:S01]  /*328e0*/  LDL.LU R43, [R1+0x4ec] ;  /* 0x0004ec00012b7983 */ /* 0x000ee20000300800 */
[----:B------:R-:W-:-:S02]  /*328f0*/  IMAD.MOV.U32 R11, RZ, RZ, R12 ;  /* 0x000000ffff0b7224 */ /* 0x000fc400078e000c */
[----:B------:R-:W-:Y:S01]  /*32900*/  IMAD.MOV.U32 R10, RZ, RZ, R13 ;  /* 0x000000ffff0a7224 */ /* 0x000fe200078e000d */
[----:B---3--:R-:W-:Y:S04]  /*32910*/  STL.64 [R1+0x2730], R42 ;  /* 0x0027302a01007387 */ /* 0x008fe80000100a00 */
[----:B--2---:R0:W-:Y:S04]  /*32920*/  STL.64 [R1+0x2728], R40 ;  /* 0x0027282801007387 */ /* 0x0041e80000100a00 */
        /* <DEDUP_REMOVED lines=12> */
[----:B------:R-:W3:Y:S04]  /*329f0*/  LDL.LU R24, [R1+0x510] ;  /* 0x0005100001187983 */ /* 0x000ee80000300800 */
[----:B------:R-:W3:Y:S04]  /*32a00*/  LDL.LU R25, [R1+0x514] ;  /* 0x0005140001197983 */ /* 0x000ee80000300800 */
[----:B------:R-:W3:Y:S04]  /*32a10*/  LDL.LU R26, [R1+0x518] ;  /* 0x00051800011a7983 */ /* 0x000ee80000300800 */
[----:B------:R-:W3:Y:S04]  /*32a20*/  LDL.LU R27, [R1+0x51c] ;  /* 0x00051c00011b7983 */ /* 0x000ee80000300800 */
[----:B0-----:R-:W3:Y:S04]  /*32a30*/  LDL.LU R40, [R1+0xff0] ;  /* 0x000ff00001287983 */ /* 0x001ee80000300800 */
[----:B------:R-:W3:Y:S04]  /*32a40*/  LDL.LU R41, [R1+0xff4] ;  /* 0x000ff40001297983 */ /* 0x000ee80000300800 */
[----:B------:R-:W3:Y:S04]  /*32a50*/  LDL.LU R42, [R1+0xff8] ;  /* 0x000ff800012a7983 */ /* 0x000ee80000300800 */
[----:B------:R-:W3:Y:S04]  /*32a60*/  LDL.LU R43, [R1+0xffc] ;  /* 0x000ffc00012b7983 */ /* 0x000ee80000300800 */
[----:B------:R-:W3:Y:S04]  /*32a70*/  LDL.64 R30, [R1+0x38] ;  /* 0x00003800011e7983 */ /* 0x000ee80000100a00 */
[----:B------:R-:W3:Y:S04]  /*32a80*/  LDL.LU R4, [R1+0x4f0] ;  /* 0x0004f00001047983 */ /* 0x000ee80000300800 */
[----:B------:R-:W3:Y:S04]  /*32a90*/  LDL.LU R5, [R1+0x4f4] ;  /* 0x0004f40001057983 */ /* 0x000ee80000300800 */
[----:B------:R-:W3:Y:S04]  /*32aa0*/  LDL.LU R6, [R1+0x4f8] ;  /* 0x0004f80001067983 */ /* 0x000ee80000300800 */
[----:B------:R-:W3:Y:S04]  /*32ab0*/  LDL.LU R7, [R1+0x4fc] ;  /* 0x0004fc0001077983 */ /* 0x000ee80000300800 */
[----:B------:R-:W3:Y:S04]  /*32ac0*/  LDL.64 R46, [R1+0x8] ;  /* 0x00000800012e7983 */ /* 0x000ee80000100a00 */
[----:B------:R-:W-:Y:S04]  /*32ad0*/  STL.64 [R1+0x2690], R22 ;  /* 0x0026901601007387 */ /* 0x000fe80000100a00 */
[----:B------:R0:W-:Y:S04]  /*32ae0*/  STL.64 [R1+0x2688], R20 ;  /* 0x0026881401007387 */ /* 0x0001e80000100a00 */
[----:B0-----:R-:W3:Y:S04]  /*32af0*/  LDL.LU R20, [R1+0xce0] ;  /* 0x000ce00001147983 */ /* 0x001ee80000300800 */
[----:B------:R-:W3:Y:S04]  /*32b00*/  LDL.LU R21, [R1+0xce4] ;  /* 0x000ce40001157983 */ /* 0x000ee80000300800 */
[----:B------:R-:W3:Y:S04]  /*32b10*/  LDL.LU R22, [R1+0xce8] ;  /* 0x000ce80001167983 */ /* 0x000ee80000300800 */
[----:B------:R-:W3:Y:S01]  /*32b20*/  LDL.LU R23, [R1+0xcec] ;  /* 0x000cec0001177983 */ /* 0x000ee20000300800 */
[----:B--2---:R-:W-:-:S15]  /*32b30*/  HMMA.16816.F32 R12, R56, R18, R12 ;  /* 0x00000012380c723c */ /* 0x004fde000000180c */
[----:B------:R-:W-:-:S04]  /*32b40*/  NOP ;  /* 0x0000000000007918 */ /* 0x000fc80000000000 */
[----:B------:R-:W-:Y:S04]  /*32b50*/  STL.64 [R1+0xec0], R12 ;  /* 0x000ec00c01007387 */ /* 0x000fe80000100a00 */
[----:B------:R0:W-:Y:S04]  /*32b60*/  STL.64 [R1+0xec8], R14 ;  /* 0x000ec80e01007387 */ /* 0x0001e80000100a00 */
[----:B0-----:R-:W3:Y:S04]  /*32b70*/  LDL.LU.64 R14, [R1+0x2750] ;  /* 0x00275000010e7983 */ /* 0x001ee80000300a00 */
[----:B------:R-:W2:Y:S04]  /*32b80*/  LDL.LU.64 R12, [R1+0x2748] ;  /* 0x00274800010c7983 */ /* 0x000ea80000300a00 */
[----:B------:R-:W-:Y:S04]  /*32b90*/  STL.64 [R1+0x2680], R18 ;  /* 0x0026801201007387 */ /* 0x000fe80000100a00 */
[----:B------:R0:W-:Y:S04]  /*32ba0*/  STL [R1+0x2678], R16 ;  /* 0x0026781001007387 */ /* 0x0001e80000100800 */
[----:B0-----:R-:W2:Y:S04]  /*32bb0*/  LDL.LU R16, [R1+0xcf0] ;  /* 0x000cf00001107983 */ /* 0x001ea80000300800 */
[----:B------:R-:W2:Y:S04]  /*32bc0*/  LDL.LU R17, [R1+0xcf4] ;  /* 0x000cf40001117983 */ /* 0x000ea80000300800 */
[----:B------:R-:W2:Y:S04]  /*32bd0*/  LDL.LU R18, [R1+0xcf8] ;  /* 0x000cf80001127983 */ /* 0x000ea80000300800 */
[----:B------:R-:W2:Y:S01]  /*32be0*/  LDL.LU R19, [R1+0xcfc] ;  /* 0x000cfc0001137983 */ /* 0x000ea20000300800 */
[----:B---3--:R-:W-:Y:S03]  /*32bf0*/  HMMA.16816.F32 R56, R56, R14, R48 ;  /* 0x0000000e3838723c */ /* 0x008fe60000001830 */
[----:B------:R-:W3:Y:S04]  /*32c00*/  LDL.LU.64 R50, [R1+0x2740] ;  /* 0x0027400001327983 */ /* 0x000ee80000300a00 */
[----:B------:R-:W3:Y:S01]  /*32c10*/  LDL.LU.64 R48, [R1+0x2738] ;  /* 0x0027380001307983 */ /* 0x000ee20000300a00 */
[----:B------:R-:W-:-:S02]  /*32c20*/  IMAD.MOV.U32 R54, RZ, RZ, R2 ;  /* 0x000000ffff367224 */ /* 0x000fc400078e0002 */
[----:B------:R-:W-:-:S09]  /*32c30*/  IMAD.MOV.U32 R55, RZ, RZ, R0 ;  /* 0x000000ffff377224 */ /* 0x000fd200078e0000 */
[----:B------:R0:W-:Y:S04]  /*32c40*/  STL.64 [R1+0x640], R56 ;  /* 0x0006403801007387 */ /* 0x0001e80000100a00 */
[----:B------:R1:W-:Y:S04]  /*32c50*/  STL.64 [R1+0x648], R58 ;  /* 0x0006483a01007387 */ /* 0x0003e80000100a00 */
[----:B0-----:R-:W4:Y:S04]  /*32c60*/  LDL.LU R56, [R1+0x4d0] ;  /* 0x0004d00001387983 */ /* 0x001f280000300800 */
[----:B------:R-:W4:Y:S04]  /*32c70*/  LDL.LU R57, [R1+0x4d4] ;  /* 0x0004d40001397983 */ /* 0x000f280000300800 */
[----:B-1----:R-:W4:Y:S04]  /*32c80*/  LDL.LU R58, [R1+0x4d8] ;  /* 0x0004d800013a7983 */ /* 0x002f280000300800 */
[----:B------:R-:W4:Y:S04]  /*32c90*/  LDL.LU R59, [R1+0x4dc] ;  /* 0x0004dc00013b7983 */ /* 0x000f280000300800 */
[----:B------:R-:W-:Y:S04]  /*32ca0*/  STL.64 [R1+0x2670], R14 ;  /* 0x0026700e01007387 */ /* 0x000fe80000100a00 */
[----:B--2---:R0:W-:Y:S04]  /*32cb0*/  STL.64 [R1+0x2668], R12 ;  /* 0x0026680c01007387 */ /* 0x0041e80000100a00 */
[----:B0-----:R-:W2:Y:S04]  /*32cc0*/  LDL.LU R12, [R1+0xd00] ;  /* 0x000d0000010c7983 */ /* 0x001ea80000300800 */
[----:B------:R-:W2:Y:S04]  /*32cd0*/  LDL.LU R13, [R1+0xd04] ;  /* 0x000d0400010d7983 */ /* 0x000ea80000300800 */
[----:B------:R-:W2:Y:S04]  /*32ce0*/  LDL.LU R14, [R1+0xd08] ;  /* 0x000d0800010e7983 */ /* 0x000ea80000300800 */
[----:B------:R-:W2:Y:S01]  /*32cf0*/  LDL.LU R15, [R1+0xd0c] ;  /* 0x000d0c00010f7983 */ /* 0x000ea20000300800 */
[C---:B---3--:R-:W-:Y:S03]  /*32d00*/  HMMA.16816.F32 R52, R48.reuse, R54, R40 ;  /* 0x000000363034723c */ /* 0x048fe60000001828 */
[----:B------:R-:W3:Y:S04]  /*32d10*/  LDL.LU.64 R42, [R1+0x2730] ;  /* 0x00273000012a7983 */ /* 0x000ee80000300a00 */
[----:B------:R-:W3:Y:S01]  /*32d20*/  LDL.LU.64 R40, [R1+0x2728] ;  /* 0x0027280001287983 */ /* 0x000ee20000300a00 */
[----:B------:R-:W-:Y:S01]  /*32d30*/  HMMA.16816.F32 R24, R48, R30, R24 ;  /* 0x0000001e3018723c */ /* 0x000fe20000001818 */
[----:B------:R-:W-:-:S02]  /*32d40*/  IMAD.MOV.U32 R38, RZ, RZ, R8 ;  /* 0x000000ffff267224 */ /* 0x000fc400078e0008 */
[----:B------:R-:W-:-:S05]  /*32d50*/  IMAD.MOV.U32 R39, RZ, RZ, R3 ;  /* 0x000000ffff277224 */ /* 0x000fca00078e0003 */
[C---:B------:R-:W-:Y:S08]  /*32d60*/  HMMA.16816.F32 R8, R48.reuse, R10, R4 ;  /* 0x0000000a3008723c */ /* 0x040ff00000001804 */
[----:B----4-:R-:W-:Y:S01]  /*32d70*/  HMMA.16816.F32 R36, R48, R38, R32 ;  /* 0x000000263024723c */ /* 0x010fe20000001820 */
[----:B------:R-:W-:Y:S02]  /*32d80*/  IMAD.MOV.U32 R60, RZ, RZ, R30 ;  /* 0x000000ffff3c7224 */ /* 0x000fe400078e001e */
[----:B------:R-:W-:Y:S01]  /*32d90*/  IMAD.MOV.U32 R3, RZ, RZ, R31 ;  /* 0x000000ffff037224 */ /* 0x000fe200078e001f */
[----:B------:R-:W-:Y:S04]  /*32da0*/  STL.64 [R1+0xff0], R52 ;  /* 0x000ff03401007387 */ /* 0x000fe80000100a00 */
[----:B------:R0:W-:Y:S04]  /*32db0*/  STL.64 [R1+0xff8], R54 ;  /* 0x000ff83601007387 */ /* 0x0001e80000100a00 */
[----:B0-----:R-:W4:Y:S04]  /*32dc0*/  LDL.LU.64 R54, [R1+0x2720] ;  /* 0x0027200001367983 */ /* 0x001f280000300a00 */
[----:B------:R-:W4:Y:S04]  /*32dd0*/  LDL.LU.64 R52, [R1+0x2718] ;  /* 0x0027180001347983 */ /* 0x000f280000300a00 */
[----:B------:R-:W-:Y:S04]  /*32de0*/  STL.64 [R1+0x510], R24 ;  /* 0x0005101801007387 */ /* 0x000fe80000100a00 */
[----:B------:R0:W-:Y:S04]  /*32df0*/  STL.64 [R1+0x518], R26 ;  /* 0x0005181a01007387 */ /* 0x0001e80000100a00 */
[----:B0-----:R-:W2:Y:S04]  /*32e00*/  LDL.LU.64 R26, [R1+0x2710] ;  /* 0x00271000011a7983 */ /* 0x001ea80000300a00 */
[----:B------:R-:W2:Y:S04]  /*32e10*/  LDL.LU.64 R24, [R1+0x2708] ;  /* 0x0027080001187983 */ /* 0x000ea80000300a00 */
[----:B------:R-:W2:Y:S04]  /*32e20*/  LDL.LU.64 R30, [R1+0x2700] ;  /* 0x00270000011e7983 */ /* 0x000ea80000300a00 */
[----:B------:R-:W2:Y:S04]  /*32e30*/  LDL.LU.64 R28, [R1+0x26f8] ;  /* 0x0026f800011c7983 */ /* 0x000ea80000300a00 */
[----:B------:R-:W2:Y:S04]  /*32e40*/  LDL.LU.64 R34, [R1+0x26f0] ;  /* 0x0026f00001227983 */ /* 0x000ea80000300a00 */
[----:B------:R-:W2:Y:S04]  /*32e50*/  LDL.LU.64 R32, [R1+0x26e8] ;  /* 0x0026e80001207983 */ /* 0x000ea80000300a00 */
[----:B------:R-:W-:Y:S04]  /*32e60*/  STL.64 [R1+0x500], R36 ;  /* 0x0005002401007387 */ /* 0x000fe80000100a00 */
[----:B------:R0:W-:Y:S01]  /*32e70*/  STL.64 [R1+0x508], R38 ;  /* 0x0005082601007387 */ /* 0x0001e20000100a00 */
[----:B------:R-:W-:-:S03]  /*32e80*/  IMAD.MOV.U32 R2, RZ, RZ, R46 ;  /* 0x000000ffff027224 */ /* 0x000fc600078e002e */
[----:B0-----:R-:W4:Y:S04]  /*32e90*/  LDL.LU.64 R38, [R1+0x26e0] ;  /* 0x0026e00001267983 */ /* 0x001f280000300a00 */
[----:B------:R-:W2:Y:S04]  /*32ea0*/  LDL.LU.64 R36, [R1+0x26d8] ;  /* 0x0026d80001247983 */ /* 0x000ea80000300a00 */
[----:B------:R-:W2:Y:S04]  /*32eb0*/  LDL.LU.64 R6, [R1+0x26d0] ;  /* 0x0026d00001067983 */ /* 0x000ea80000300a00 */
[----:B------:R-:W2:Y:S04]  /*32ec0*/  LDL.LU.64 R4, [R1+0x26c8] ;  /* 0x0026c80001047983 */ /* 0x000ea80000300a00 */
[----:B------:R-:W-:Y:S04]  /*32ed0*/  STL.64 [R1+0x4f0], R8 ;  /* 0x0004f00801007387 */ /* 0x000fe80000100a00 */
[----:B------:R0:W-:Y:S01]  /*32ee0*/  STL.64 [R1+0x4f8], R10 ;  /* 0x0004f80a01007387 */ /* 0x0001e20000100a00 */
[----:B------:R-:W-:-:S03]  /*32ef0*/  IMAD.MOV.U32 R0, RZ, RZ, R47 ;  /* 0x000000ffff007224 */ /* 0x000fc600078e002f */
[----:B0-----:R-:W2:Y:S04]  /*32f00*/  LDL.LU.64 R10, [R1+0x26c0] ;  /* 0x0026c000010a7983 */ /* 0x001ea80000300a00 */
[----:B------:R-:W2:Y:S01]  /*32f10*/  LDL.LU R9, [R1+0x26b8] ;  /* 0x0026b80001097983 */ /* 0x000ea20000300800 */
[----:B---3--:R-:W-:-:S15]  /*32f20*/  HMMA.16816.F32 R40, R48, R46, R40 ;  /* 0x0000002e3028723c */ /* 0x008fde0000001828 */
[----:B------:R-:W-:-:S04]  /*32f30*/  NOP ;  /* 0x0000000000007918 */ /* 0x000fc80000000000 */
[----:B------:R-:W-:Y:S04]  /*32f40*/  STL.64 [R1+0x4e0], R40 ;  /* 0x0004e02801007387 */ /* 0x000fe80000100a00 */
[----:B------:R0:W-:Y:S04]  /*32f50*/  STL.64 [R1+0x4e8], R42 ;  /* 0x0004e82a01007387 */ /* 0x0001e80000100a00 */
[----:B0-----:R-:W3:Y:S04]  /*32f60*/  LDL.LU.64 R42, [R1+0x26b0] ;  /* 0x0026b000012a7983 */ /* 0x001ee80000300a00 */
[----:B------:R-:W2:Y:S04]  /*32f70*/  LDL.LU.64 R40, [R1+0x26a8] ;  /* 0x0026a80001287983 */ /* 0x000ea80000300a00 */
[----:B------:R-:W2:Y:S04]  /*32f80*/  LDL.LU.64 R46, [R1+0x26a0] ;  /* 0x0026a000012e7983 */ /* 0x000ea80000300a00 */
[----:B------:R-:W3:Y:S01]  /*32f90*/  LDL.LU.64 R44, [R1+0x2698] ;  /* 0x00269800012c7983 */ /* 0x000ee20000300a00 */
[----:B--2---:R-:W-:Y:S03]  /*32fa0*/  HMMA.16816.F32 R56, R48, R46, R56 ;  /* 0x0000002e3038723c */ /* 0x004fe60000001838 */
[----:B------:R-:W-:Y:S04]  /*32fb0*/  STL.64 [R1+0x2620], R46 ;  /* 0x0026202e01007387 */ /* 0x000fe80000100a00 */
[----:B---3--:R-:W-:-:S12]  /*32fc0*/  STL.64 [R1+0x2618], R44 ;  /* 0x0026182c01007387 */ /* 0x008fd80000100a00 */
[----:B------:R-:W-:Y:S04]  /*32fd0*/  STL.64 [R1+0x4d0], R56 ;  /* 0x0004d03801007387 */ /* 0x000fe80000100a00 */
[----:B------:R-:W-:Y:S04]  /*32fe0*/  STL.64 [R1+0x4d8], R58 ;  /* 0x0004d83a01007387 */ /* 0x000fe80000100a00 */
[----:B------:R-:W0:Y:S01]  /*32ff0*/  LDSM.16.MT88.4 R56, [R9+UR5+0x2180] ;  /* 0x002180050938783b */ /* 0x000e220008004200 */
[C---:B------:R-:W-:Y:S03]  /*33000*/  HMMA.16816.F32 R12, R48.reuse, R42, R12 ;  /* 0x0000002a300c723c */ /* 0x040fe6000000180c */
[----:B0-----:R-:W-:Y:S04]  /*33010*/  STL.64 [R1+0x25d0], R58 ;  /* 0x0025d03a01007387 */ /* 0x001fe80000100a00 */
[----:B------:R-:W-:Y:S04]  /*33020*/  STL.64 [R1+0x25c8], R56 ;  /* 0x0025c83801007387 */ /* 0x000fe80000100a00 */
[----:B------:R-:W-:Y:S04]  /*33030*/  STL.64 [R1+0x2630], R42 ;  /* 0x0026302a01007387 */ /* 0x000fe80000100a00 */
[----:B------:R-:W-:Y:S04]  /*33040*/  STL.64 [R1+0x2628], R40 ;  /* 0x0026282801007387 */ /* 0x000fe80000100a00 */
[----:B------:R-:W-:Y:S04]  /*33050*/  STL.64 [R1+0xd00], R12 ;  /* 0x000d000c01007387 */ /* 0x000fe80000100a00 */
[----:B------:R0:W-:Y:S04]  /*33060*/  STL.64 [R1+0xd08], R14 ;  /* 0x000d080e01007387 */ /* 0x0001e80000100a00 */
[----:B------:R1:W-:Y:S01]  /*33070*/  STL.64 [R1+0x2638], R10 ;  /* 0x0026380a01007387 */ /* 0x0003e20000100a00 */
[C---:B0-----:R-:W-:Y:S08]  /*33080*/  HMMA.16816.F32 R12, R48.reuse, R10, R16 ;  /* 0x0000000a300c723c */ /* 0x041ff00000001810 */
[C---:B-1----:R-:W-:Y:S11]  /*33090*/  HMMA.16816.F32 R8, R48.reuse, R6, R20 ;  /* 0x000000063008723c */ /* 0x042ff60000001814 */
[----:B------:R-:W-:Y:S04]  /*330a0*/  STL.64 [R1+0xcf0], R12 ;  /* 0x000cf00c01007387 */ /* 0x000fe80000100a00 */
[----:B------:R-:W-:Y:S04]  /*330b0*/  STL.64 [R1+0xcf8], R14 ;  /* 0x000cf80e01007387 */ /* 0x000fe80000100a00 */
[----:B------:R0:W-:Y:S04]  /*330c0*/  STL.64 [R1+0x2600], R6 ;  /* 0x0026000601007387 */ /* 0x0001e80000100a00 */
[----:B------:R-:W-:Y:S04]  /*330d0*/  STL.64 [R1+0x25f8], R4 ;  /* 0x0025f80401007387 */ /* 0x000fe80000100a00 */
[----:B------:R-:W-:Y:S04]  /*330e0*/  STL.64 [R1+0xce0], R8 ;  /* 0x000ce00801007387 */ /* 0x000fe80000100a00 */
[----:B------:R4:W-:Y:S04]  /*330f0*/  STL.64 [R1+0xce8], R10 ;  /* 0x000ce80a01007387 */ /* 0x0009e80000100a00 */
[----:B0-----:R-:W2:Y:S01]  /*33100*/  LDL.64 R6, [R1+0x28] ;  /* 0x0000280001067983 */ /* 0x001ea20000100a00 */
[----:B----4-:R-:W-:Y:S03]  /*33110*/  HMMA.16816.F32 R8, R48, R38, R52 ;  /* 0x000000263008723c */ /* 0x010fe60000001834 */
[----:B--2---:R-:W-:-:S15]  /*33120*/  STL.64 [R1+0x2640], R6 ;  /* 0x0026400601007387 */ /* 0x004fde0000100a00 */
[----:B------:R-:W-:Y:S01]  /*33130*/  NOP ;  /* 0x0000000000007918 */ /* 0x000fe20000000000 */
[----:B------:R-:W-:Y:S04]  /*33140*/  STL.64 [R1+0xcd0], R8 ;  /* 0x000cd00801007387 */ /* 0x000fe80000100a00 */
[----:B------:R-:W-:Y:S04]  /*33150*/  STL.64 [R1+0xcd8], R10 ;  /* 0x000cd80a01007387 */ /* 0x000fe80000100a00 */
[----:B------:R-:W-:Y:S04]  /*33160*/  STL.64 [R1+0x25f0], R38 ;  /* 0x0025f02601007387 */ /* 0x000fe80000100a00 */
[----:B------:R0:W-:Y:S04]  /*33170*/  STL.64 [R1+0x25e8], R36 ;  /* 0x0025e82401007387 */ /* 0x0001e80000100a00 */
[----:B0-----:R-:W2:Y:S04]  /*33180*/  LDL.LU R36, [R1+0x350] ;  /* 0x0003500001247983 */ /* 0x001ea80000300800 */
[----:B------:R-:W2:Y:S04]  /*33190*/  LDL.LU R37, [R1+0x354] ;  /* 0x0003540001257983 */ /* 0x000ea80000300800 */
        /* <DEDUP_REMOVED lines=26> */
[C---:B----4-:R-:W-:Y:S03]  /*33340*/  HMMA.16816.F32 R40, R48.reuse, R34, R56 ;  /* 0x000000223028723c */ /* 0x050fe60000001838 */
[----:B---3--:R-:W-:Y:S04]  /*33350*/  STL.64 [R1+0x2650], R38 ;  /* 0x0026502601007387 */ /* 0x008fe80000100a00 */
[----:B--2---:R0:W-:Y:S04]  /*33360*/  STL.64 [R1+0x2648], R36 ;  /* 0x0026482401007387 */ /* 0x0041e80000100a00 */
[----:B0-----:R-:W2:Y:S04]  /*33370*/  LDL.LU R36, [R1+0x370] ;  /* 0x0003700001247983 */ /* 0x001ea80000300800 */
[----:B------:R-:W2:Y:S04]  /*33380*/  LDL.LU R37, [R1+0x374] ;  /* 0x0003740001257983 */ /* 0x000ea80000300800 */
[----:B------:R-:W2:Y:S04]  /*33390*/  LDL.LU R38, [R1+0x378] ;  /* 0x0003780001267983 */ /* 0x000ea80000300800 */
[----:B------:R-:W2:Y:S04]  /*333a0*/  LDL.LU R39, [R1+0x37c] ;  /* 0x00037c0001277983 */ /* 0x000ea80000300800 */
[----:B------:R-:W3:Y:S04]  /*333b0*/  LDL.64 R6, [R1+0x48] ;  /* 0x0000480001067983 */ /* 0x000ee80000100a00 */
[----:B------:R-:W4:Y:S04]  /*333c0*/  LDL.LU R8, [R1+0x360] ;  /* 0x0003600001087983 */ /* 0x000f280000300800 */
[----:B------:R-:W4:Y:S04]  /*333d0*/  LDL.LU R9, [R1+0x364] ;  /* 0x0003640001097983 */ /* 0x000f280000300800 */
[----:B------:R-:W4:Y:S04]  /*333e0*/  LDL.LU R10, [R1+0x368] ;  /* 0x00036800010a7983 */ /* 0x000f280000300800 */
[----:B------:R-:W4:Y:S04]  /*333f0*/  LDL.LU R11, [R1+0x36c] ;  /* 0x00036c00010b7983 */ /* 0x000f280000300800 */
[----:B------:R-:W-:Y:S04]  /*33400*/  STL.64 [R1+0x25e0], R34 ;  /* 0x0025e02201007387 */ /* 0x000fe80000100a00 */
[----:B------:R0:W-:Y:S04]  /*33410*/  STL.64 [R1+0x25d8], R32 ;  /* 0x0025d82001007387 */ /* 0x0001e80000100a00 */
[----:B------:R-:W-:Y:S04]  /*33420*/  STL.64 [R1+0xcc0], R40 ;  /* 0x000cc02801007387 */ /* 0x000fe80000100a00 */
[----:B------:R1:W-:Y:S01]  /*33430*/  STL.64 [R1+0xcc8], R42 ;  /* 0x000cc82a01007387 */ /* 0x0003e20000100a00 */
[C---:B------:R-:W-:Y:S03]  /*33440*/  HMMA.16816.F32 R20, R48.reuse, R26, R20 ;  /* 0x0000001a3014723c */ /* 0x040fe60000001814 */
[----:B0-----:R-:W2:Y:S05]  /*33450*/  LDL.LU R32, [R1+0x320] ;  /* 0x0003200001207983 */ /* 0x001eaa0000300800 */
[----:B-1----:R-:W-:-:S15]  /*33460*/  HMMA.16816.F32 R40, R48, R30, R44 ;  /* 0x0000001e3028723c */ /* 0x002fde000000182c */
[----:B------:R-:W-:-:S04]  /*33470*/  NOP ;  /* 0x0000000000007918 */ /* 0x000fc80000000000 */
[----:B------:R-:W-:Y:S04]  /*33480*/  STL.64 [R1+0xcb0], R40 ;  /* 0x000cb02801007387 */ /* 0x000fe80000100a00 */
[----:B------:R0:W-:Y:S04]  /*33490*/  STL.64 [R1+0xcb8], R42 ;  /* 0x000cb82a01007387 */ /* 0x0001e80000100a00 */
[----:B------:R-:W2:Y:S04]  /*334a0*/  LDL.LU R33, [R1+0x324] ;  /* 0x0003240001217983 */ /* 0x000ea80000300800 */
[----:B------:R-:W2:Y:S04]  /*334b0*/  LDL.LU R34, [R1+0x328] ;  /* 0x0003280001227983 */ /* 0x000ea80000300800 */
[----:B------:R-:W2:Y:S04]  /*334c0*/  LDL.LU R35, [R1+0x32c] ;  /* 0x00032c0001237983 */ /* 0x000ea80000300800 */
[----:B------:R-:W2:Y:S04]  /*334d0*/  LDL.LU R56, [R1+0x340] ;  /* 0x0003400001387983 */ /* 0x000ea80000300800 */
[----:B------:R-:W2:Y:S04]  /*334e0*/  LDL.LU R57, [R1+0x344] ;  /* 0x0003440001397983 */ /* 0x000ea80000300800 */
[----:B------:R-:W2:Y:S04]  /*334f0*/  LDL.LU R58, [R1+0x348] ;  /* 0x00034800013a7983 */ /* 0x000ea80000300800 */
[----:B------:R-:W2:Y:S04]  /*33500*/  LDL.LU R59, [R1+0x34c] ;  /* 0x00034c00013b7983 */ /* 0x000ea80000300800 */
[----:B0-----:R-:W2:Y:S04]  /*33510*/  LDL.64 R42, [R1+0x18] ;  /* 0x00001800012a7983 */ /* 0x001ea80000100a00 */
[----:B------:R-:W2:Y:S04]  /*33520*/  LDL.LU R44, [R1+0x330] ;  /* 0x00033000012c7983 */ /* 0x000ea80000300800 */
[----:B------:R-:W2:Y:S04]  /*33530*/  LDL.LU R45, [R1+0x334] ;  /* 0x00033400012d7983 */ /* 0x000ea80000300800 */
[----:B------:R-:W2:Y:S04]  /*33540*/  LDL.LU R46, [R1+0x338] ;  /* 0x00033800012e7983 */ /* 0x000ea80000300800 */
[----:B------:R-:W2:Y:S04]  /*33550*/  LDL.LU R47, [R1+0x33c] ;  /* 0x00033c00012f7983 */ /* 0x000ea80000300800 */
[----:B------:R-:W-:Y:S04]  /*33560*/  STL.64 [R1+0x2610], R30 ;  /* 0x0026101e01007387 */ /* 0x000fe80000100a00 */
[----:B------:R-:W-:Y:S04]  /*33570*/  STL.64 [R1+0x2608], R28 ;  /* 0x0026081c01007387 */ /* 0x000fe80000100a00 */
[----:B------:R-:W-:Y:S04]  /*33580*/  STL.64 [R1+0xca0], R20 ;  /* 0x000ca01401007387 */ /* 0x000fe80000100a00 */
[----:B------:R0:W-:Y:S04]  /*33590*/  STL.64 [R1+0xca8], R22 ;  /* 0x000ca81601007387 */ /* 0x0001e80000100a00 */
[----:B0-----:R-:W2:Y:S04]  /*335a0*/  LDL.LU.64 R22, [R1+0x2690] ;  /* 0x0026900001167983 */ /* 0x001ea80000300a00 */
[----:B------:R-:W3:Y:S01]  /*335b0*/  LDL.LU.64 R20, [R1+0x2688] ;  /* 0x0026880001147983 */ /* 0x000ee20000300a00 */
[----:B--2---:R-:W-:-:S15]  /*335c0*/  HMMA.16816.F32 R16, R48, R22, R16 ;  /* 0x000000163010723c */ /* 0x004fde0000001810 */
[----:B------:R-:W-:-:S04]  /*335d0*/  NOP ;  /* 0x0000000000007918 */ /* 0x000fc80000000000 */
[----:B------:R-:W-:Y:S04]  /*335e0*/  STL.64 [R1+0xc90], R16 ;  /* 0x000c901001007387 */ /* 0x000fe80000100a00 */
[----:B------:R0:W-:Y:S04]  /*335f0*/  STL.64 [R1+0xc98], R18 ;  /* 0x000c981201007387 */ /* 0x0001e80000100a00 */
[----:B0-----:R-:W2:Y:S04]  /*33600*/  LDL.LU.64 R18, [R1+0x2680] ;  /* 0x0026800001127983 */ /* 0x001ea80000300a00 */
[----:B------:R-:W3:Y:S01]  /*33610*/  LDL.LU R16, [R1+0x2678] ;  /* 0x0026780001107983 */ /* 0x000ee20000300800 */
[----:B--2---:R-:W-:-:S15]  /*33620*/  HMMA.16816.F32 R12, R48, R18, R12 ;  /* 0x00000012300c723c */ /* 0x004fde000000180c */
[----:B------:R-:W-:-:S04]  /*33630*/  NOP ;  /* 0x0000000000007918 */ /* 0x000fc80000000000 */
[----:B------:R-:W-:Y:S04]  /*33640*/  STL.64 [R1+0xc80], R12 ;  /* 0x000c800c01007387 */ /* 0x000fe80000100a00 */
[----:B------:R0:W-:Y:S04]  /*33650*/  STL.64 [R1+0xc88], R14 ;  /* 0x000c880e01007387 */ /* 0x0001e80000100a00 */
[----:B0-----:R-:W2:Y:S04]  /*33660*/  LDL.LU.64 R14, [R1+0x2670] ;  /* 0x00267000010e7983 */ /* 0x001ea80000300a00 */
[----:B------:R-:W3:Y:S01]  /*33670*/  LDL.LU.64 R12, [R1+0x2668] ;  /* 0x00266800010c7983 */ /* 0x000ee20000300a00 */
[----:B--2---:R-:W-:Y:S03]  /*33680*/  HMMA.16816.F32 R48, R48, R14, R52 ;  /* 0x0000000e3030723c */ /* 0x004fe60000001834 */
[----:B------:R-:W2:Y:S04]  /*33690*/  LDL.LU.64 R54, [R1+0x2660] ;  /* 0x0026600001367983 */ /* 0x000ea80000300a00 */
[----:B------:R-:W2:-:S12]  /*336a0*/  LDL.LU.64 R52, [R1+0x2658] ;  /* 0x0026580001347983 */ /* 0x000e980000300a00 */
[----:B------:R-:W-:Y:S04]  /*336b0*/  STL.64 [R1+0x4c0], R48 ;  /* 0x0004c03001007387 */ /* 0x000fe80000100a00 */
[----:B------:R0:W-:Y:S02]  /*336c0*/  STL.64 [R1+0x4c8], R50 ;  /* 0x0004c83201007387 */ /* 0x0001e40000100a00 */
[----:B0-----:R-:W-:Y:S02]  /*336d0*/  IMAD.MOV.U32 R50, RZ, RZ, R2 ;  /* 0x000000ffff327224 */ /* 0x001fe400078e0002 */
[----:B------:R-:W-:Y:S02]  /*336e0*/  IMAD.MOV.U32 R51, RZ, RZ, R0 ;  /* 0x000000ffff337224 */ /* 0x000fe400078e0000 */
[----:B---3--:R-:W-:-:S02]  /*336f0*/  IMAD.MOV.U32 R2, RZ, RZ, R6 ;  /* 0x000000ffff027224 */ /* 0x008fc400078e0006 */
[----:B------:R-:W-:Y:S01]  /*33700*/  IMAD.MOV.U32 R0, RZ, RZ, R7 ;  /* 0x000000ffff007224 */ /* 0x000fe200078e0007 */
[----:B--2---:R-:W-:-:S15]  /*33710*/  HMMA.16816.F32 R36, R52, R6, R36 ;  /* 0x000000063424723c */ /* 0x004fde0000001824 */
[----:B------:R-:W-:-:S04]  /*33720*/  NOP ;  /* 0x0000000000007918 */ /* 0x000fc80000000000 */
[----:B------:R-:W-:Y:S04]  /*33730*/  STL.64 [R1+0x370], R36 ;  /* 0x0003702401007387 */ /* 0x000fe80000100a00 */
[----:B------:R0:W-:Y:S04]  /*33740*/  STL.64 [R1+0x378], R38 ;  /* 0x0003782601007387 */ /* 0x0001e80000100a00 */
[----:B0-----:R-:W2:Y:S04]  /*33750*/  LDL.LU.64 R38, [R1+0x2650] ;  /* 0x0026500001267983 */ /* 0x001ea80000300a00 */
[----:B------:R-:W2:Y:S04]  /*33760*/  LDL.LU.64 R36, [R1+0x2648] ;  /* 0x0026480001247983 */ /* 0x000ea80000300a00 */
[----:B------:R-:W2:Y:S01]  /*33770*/  LDL.LU.64 R6, [R1+0x2640] ;  /* 0x0026400001067983 */ /* 0x000ea20000300a00 */
[----:B------:R-:W-:-:S02]  /*33780*/  IMAD.MOV.U32 R30, RZ, RZ, R60 ;  /* 0x000000ffff1e7224 */ /* 0x000fc400078e003c */
[----:B------:R-:W-:-:S07]  /*33790*/  IMAD.MOV.U32 R31, RZ, RZ, R3 ;  /* 0x000000ffff1f7224 */ /* 0x000fce00078e0003 */
[C---:B----4-:R-:W-:Y:S01]  /*337a0*/  HMMA.16816.F32 R28, R52.reuse, R30, R8 ;  /* 0x0000001e341c723c */ /* 0x050fe20000001808 */
[----:B------:R-:W3:Y:S07]  /*337b0*/  LDL.LU.64 R10, [R1+0x2638] ;  /* 0x00263800010a7983 */ /* 0x000eee0000300a00 */
[C---:B------:R-:W-:Y:S11]  /*337c0*/  HMMA.16816.F32 R56, R52.reuse, R42, R56 ;  /* 0x0000002a3438723c */ /* 0x040ff60000001838 */
[----:B------:R-:W-:Y:S04]  /*337d0*/  STL.64 [R1+0x360], R28 ;  /* 0x0003601c01007387 */ /* 0x000fe80000100a00 */
[----:B------:R2:W-:Y:S01]  /*337e0*/  STL.64 [R1+0x368], R30 ;  /* 0x0003681e01007387 */ /* 0x0005e20000100a00 */
[----:B------:R-:W-:Y:S01]  /*337f0*/  IMAD.MOV.U32 R8, RZ, RZ, R43 ;  /* 0x000000ffff087224 */ /* 0x000fe200078e002b */
[C---:B------:R-:W-:Y:S08]  /*33800*/  HMMA.16816.F32 R48, R52.reuse, R50, R44 ;  /* 0x000000323430723c */ /* 0x040ff0000000182c */
[----:B--2---:R-:W-:Y:S01]  /*33810*/  HMMA.16816.F32 R28, R52, R6, R36 ;  /* 0x00000006341c723c */ /* 0x004fe20000001824 */
[----:B------:R-:W-:-:S02]  /*33820*/  IMAD.MOV.U32 R17, RZ, RZ, R6 ;  /* 0x000000ffff117224 */ /* 0x000fc400078e0006 */
[----:B------:R-:W-:-:S15]  /*33830*/  IMAD.MOV.U32 R3, RZ, RZ, R7 ;  /* 0x000000ffff037224 */ /* 0x000fde00078e0007 */
[----:B------:R-:W-:Y:S01]  /*33840*/  NOP ;  /* 0x0000000000007918 */ /* 0x000fe20000000000 */
[----:B------:R0:W-:Y:S04]  /*33850*/  STL.64 [R1+0x350], R28 ;  /* 0x0003501c01007387 */ /* 0x0001e80000100a00 */
[----:B------:R1:W-:Y:S04]  /*33860*/  STL.64 [R1+0x358], R30 ;  /* 0x0003581e01007387 */ /* 0x0003e80000100a00 */
[----:B0-----:R-:W2:Y:S04]  /*33870*/  LDL.LU R28, [R1+0xac0] ;  /* 0x000ac000011c7983 */ /* 0x001ea80000300800 */
[----:B------:R-:W2:Y:S04]  /*33880*/  LDL.LU R29, [R1+0xac4] ;  /* 0x000ac400011d7983 */ /* 0x000ea80000300800 */
[----:B-1----:R-:W2:Y:S04]  /*33890*/  LDL.LU R30, [R1+0xac8] ;  /* 0x000ac800011e7983 */ /* 0x002ea80000300800 */
[----:B------:R-:W2:Y:S04]  /*338a0*/  LDL.LU R31, [R1+0xacc] ;  /* 0x000acc00011f7983 */ /* 0x000ea80000300800 */
        /* <DEDUP_REMOVED lines=8> */
[----:B------:R0:W-:Y:S04]  /*33930*/  STL.64 [R1+0x340], R56 ;  /* 0x0003403801007387 */ /* 0x0001e80000100a00 */
[----:B------:R-:W-:Y:S01]  /*33940*/  STL.64 [R1+0x348], R58 ;  /* 0x0003483a01007387 */ /* 0x000fe20000100a00 */
[----:B0-----:R-:W-:-:S03]  /*33950*/  IMAD.MOV.U32 R56, RZ, RZ, R42 ;  /* 0x000000ffff387224 */ /* 0x001fc600078e002a */
[----:B------:R-:W2:Y:S04]  /*33960*/  LDL.LU.64 R42, [R1+0x2630] ;  /* 0x00263000012a7983 */ /* 0x000ea80000300a00 */
[----:B------:R-:W2:Y:S04]  /*33970*/  LDL.LU.64 R40, [R1+0x2628] ;  /* 0x0026280001287983 */ /* 0x000ea80000300a00 */
[----:B------:R-:W2:Y:S04]  /*33980*/  LDL.LU.64 R46, [R1+0x2620] ;  /* 0x00262000012e7983 */ /* 0x000ea80000300a00 */
[----:B------:R-:W3:Y:S04]  /*33990*/  LDL.LU.64 R44, [R1+0x2618] ;  /* 0x00261800012c7983 */ /* 0x000ee80000300a00 */
[----:B------:R-:W-:Y:S04]  /*339a0*/  STL.64 [R1+0x330], R48 ;  /* 0x0003303001007387 */ /* 0x000fe80000100a00 */
[----:B------:R2:W-:Y:S01]  /*339b0*/  STL.64 [R1+0x338], R50 ;  /* 0x0003383201007387 */ /* 0x0005e20000100a00 */
[----:B------:R-:W-:Y:S01]  /*339c0*/  LOP3.LUT R9, R61, 0x40, RZ, 0x3c, !PT ;  /* 0x000000403d097812 */ /* 0x000fe200078e3cff */
[----:B--2---:R-:W-:Y:S02]  /*339d0*/  HMMA.16816.F32 R48, R52, R46, R32 ;  /* 0x0000002e3430723c */ /* 0x004fe40000001820 */
[----:B------:R-:W2:-:S15]  /*339e0*/  LDL.LU R32, [R1+0xa90] ;  /* 0x000a900001207983 */ /* 0x000e9e0000300800 */
[----:B------:R-:W-:Y:S02]  /*339f0*/  NOP ;  /* 0x0000000000007918 */ /* 0x000fe40000000000 */
[----:B------:R-:W-:Y:S04]  /*33a00*/  STL.64 [R1+0x320], R48 ;  /* 0x0003203001007387 */ /* 0x000fe80000100a00 */
[----:B------:R-:W-:Y:S04]  /*33a10*/  STL.64 [R1+0x328], R50 ;  /* 0x0003283201007387 */ /* 0x000fe80000100a00 */
[----:B------:R-:W0:Y:S01]  /*33a20*/  LDSM.16.MT88.4 R48, [R9+UR5+0x2000] ;  /* 0x002000050930783b */ /* 0x000e220008004200 */
[C---:B------:R-:W-:Y:S03]  /*33a30*/  HMMA.16816.F32 R28, R52.reuse, R42, R28 ;  /* 0x0000002a341c723c */ /* 0x040fe6000000181c */
[----:B------:R-:W2:Y:S04]  /*33a40*/  LDL.LU R33, [R1+0xa94] ;  /* 0x000a940001217983 */ /* 0x000ea80000300800 */
[----:B------:R-:W2:Y:S04]  /*33a50*/  LDL.LU R34, [R1+0xa98] ;  /* 0x000a980001227983 */ /* 0x000ea80000300800 */
[----:B------:R-:W2:Y:S04]  /*33a60*/  LDL.LU R35, [R1+0xa9c] ;  /* 0x000a9c0001237983 */ /* 0x000ea80000300800 */
[----:B------:R-:W-:Y:S04]  /*33a70*/  STL.64 [R1+0x2548], R46 ;  /* 0x0025482e01007387 */ /* 0x000fe80000100a00 */
[----:B---3--:R1:W-:Y:S01]  /*33a80*/  STL.64 [R1+0x2540], R44 ;  /* 0x0025402c01007387 */ /* 0x0083e20000100a00 */
[C---:B------:R-:W-:Y:S03]  /*33a90*/  HMMA.16816.F32 R4, R52.reuse, R10, R4 ;  /* 0x0000000a3404723c */ /* 0x040fe60000001804 */
[----:B-1----:R-:W3:Y:S04]  /*33aa0*/  LDL.LU R44, [R1+0xa40] ;  /* 0x000a4000012c7983 */ /* 0x002ee80000300800 */
[----:B------:R-:W3:Y:S04]  /*33ab0*/  LDL.LU R45, [R1+0xa44] ;  /* 0x000a4400012d7983 */ /* 0x000ee80000300800 */
[----:B------:R-:W3:Y:S04]  /*33ac0*/  LDL.LU R46, [R1+0xa48] ;  /* 0x000a4800012e7983 */ /* 0x000ee80000300800 */
[----:B------:R-:W3:Y:S04]  /*33ad0*/  LDL.LU R47, [R1+0xa4c] ;  /* 0x000a4c00012f7983 */ /* 0x000ee80000300800 */
[----:B0-----:R-:W-:Y:S04]  /*33ae0*/  STL.64 [R1+0x24f8], R50 ;  /* 0x0024f83201007387 */ /* 0x001fe80000100a00 */
        /* <DEDUP_REMOVED lines=17> */
[----:B0-----:R-:W4:Y:S04]  /*33c00*/  LDL.LU.64 R6, [R1+0x2600] ;  /* 0x0026000001067983 */ /* 0x001f280000300a00 */
[----:B------:R-:W2:Y:S04]  /*33c10*/  LDL.LU.64 R4, [R1+0x25f8] ;  /* 0x0025f80001047983 */ /* 0x000ea80000300a00 */
[----:B------:R-:W-:Y:S04]  /*33c20*/  STL.64 [R1+0x2568], R10 ;  /* 0x0025680a01007387 */ /* 0x000fe80000100a00 */
[----:B------:R-:W-:Y:S01]  /*33c30*/  STL [R1+0x2560], R9 ;  /* 0x0025600901007387 */ /* 0x000fe20000100800 */
[----:B----4-:R-:W-:-:S15]  /*33c40*/  HMMA.16816.F32 R36, R52, R6, R36 ;  /* 0x000000063424723c */ /* 0x010fde0000001824 */
[----:B------:R-:W-:-:S04]  /*33c50*/  NOP ;  /* 0x0000000000007918 */ /* 0x000fc80000000000 */
[----:B------:R-:W-:Y:S04]  /*33c60*/  STL.64 [R1+0xaa0], R36 ;  /* 0x000aa02401007387 */ /* 0x000fe80000100a00 */
[----:B------:R0:W-:Y:S04]  /*33c70*/  STL.64 [R1+0xaa8], R38 ;  /* 0x000aa82601007387 */ /* 0x0001e80000100a00 */
[----:B0-----:R-:W4:Y:S04]  /*33c80*/  LDL.LU.64 R38, [R1+0x25f0] ;  /* 0x0025f00001267983 */ /* 0x001f280000300a00 */
[----:B------:R-:W3:Y:S04]  /*33c90*/  LDL.LU.64 R36, [R1+0x25e8] ;  /* 0x0025e80001247983 */ /* 0x000ee80000300a00 */
[----:B------:R-:W-:Y:S04]  /*33ca0*/  STL.64 [R1+0x2578], R6 ;  /* 0x0025780601007387 */ /* 0x000fe80000100a00 */
[----:B--2---:R0:W-:Y:S04]  /*33cb0*/  STL.64 [R1+0x2570], R4 ;  /* 0x0025700401007387 */ /* 0x0041e80000100a00 */
        /* <DEDUP_REMOVED lines=9> */
[----:B------:R-:W4:Y:S04]  /*33d50*/  LDL.LU.64 R32, [R1+0x25d8] ;  /* 0x0025d80001207983 */ /* 0x000f280000300a00 */
[----:B------:R-:W-:Y:S04]  /*33d60*/  STL.64 [R1+0x2588], R38 ;  /* 0x0025882601007387 */ /* 0x000fe80000100a00 */
[----:B---3--:R0:W-:Y:S04]  /*33d70*/  STL.64 [R1+0x2580], R36 ;  /* 0x0025802401007387 */ /* 0x0081e80000100a00 */
[----:B0-----:R-:W3:Y:S04]  /*33d80*/  LDL.LU R36, [R1+0xa80] ;  /* 0x000a800001247983 */ /* 0x001ee80000300800 */
[----:B------:R-:W3:Y:S04]  /*33d90*/  LDL.LU R37, [R1+0xa84] ;  /* 0x000a840001257983 */ /* 0x000ee80000300800 */
[----:B------:R-:W3:Y:S04]  /*33da0*/  LDL.LU R38, [R1+0xa88] ;  /* 0x000a880001267983 */ /* 0x000ee80000300800 */
[----:B------:R-:W3:Y:S01]  /*33db0*/  LDL.LU R39, [R1+0xa8c] ;  /* 0x000a8c0001277983 */ /* 0x000ee20000300800 */
[C---:B--2---:R-:W-:Y:S03]  /*33dc0*/  HMMA.16816.F32 R4, R52.reuse, R30, R4 ;  /* 0x0000001e3404723c */ /* 0x044fe60000001804 */
[----:B----4-:R-:W-:Y:S05]  /*33dd0*/  STL.64 [R1+0x2598], R34 ;  /* 0x0025982201007387 */ /* 0x010fea0000100a00 */
[----:B---3--:R-:W-:Y:S01]  /*33de0*/  HMMA.16816.F32 R36, R52, R34, R36 ;  /* 0x000000223424723c */ /* 0x008fe20000001824 */
[----:B------:R-:W-:-:S15]  /*33df0*/  STL.64 [R1+0x2590], R32 ;  /* 0x0025902001007387 */ /* 0x000fde0000100a00 */
[----:B------:R-:W-:-:S03]  /*33e00*/  NOP ;  /* 0x0000000000007918 */ /* 0x000fc60000000000 */
[----:B------:R-:W-:Y:S04]  /*33e10*/  STL.64 [R1+0xa80], R36 ;  /* 0x000a802401007387 */ /* 0x000fe80000100a00 */
[----:B------:R-:W-:Y:S04]  /*33e20*/  STL.64 [R1+0xa88], R38 ;  /* 0x000a882601007387 */ /* 0x000fe80000100a00 */
[----:B------:R-:W-:Y:S04]  /*33e30*/  STL.64 [R1+0x25a8], R30 ;  /* 0x0025a81e01007387 */ /* 0x000fe80000100a00 */
[----:B------:R-:W-:Y:S04]  /*33e40*/  STL.64 [R1+0x25a0], R28 ;  /* 0x0025a01c01007387 */ /* 0x000fe80000100a00 */
        /* <DEDUP_REMOVED lines=13> */
[----:B------:R-:W2:-:S15]  /*33f20*/  LDL.LU R44, [R1+0x160] ;  /* 0x00016000012c7983 */ /* 0x000e9e0000300800 */
[----:B------:R-:W-:Y:S02]  /*33f30*/  NOP ;  /* 0x0000000000007918 */ /* 0x000fe40000000000 */
        /* <DEDUP_REMOVED lines=8> */
[----:B--2---:R-:W-:Y:S04]  /*33fc0*/  STL.64 [R1+0x25b0], R44 ;  /* 0x0025b02c01007387 */ /* 0x004fe80000100a00 */
[----:B------:R0:W-:Y:S04]  /*33fd0*/  STL.64 [R1+0x25c0], R42 ;  /* 0x0025c02a01007387 */ /* 0x0001e80000100a00 */
        /* <DEDUP_REMOVED lines=14> */
[----:B0-----:R-:W2:Y:S04]  /*340c0*/  LDL.LU R42, [R1+0x1a8] ;  /* 0x0001a800012a7983 */ /* 0x001ea80000300800 */
[----:B------:R-:W2:Y:S04]  /*340d0*/  LDL.LU R43, [R1+0x1ac] ;  /* 0x0001ac00012b7983 */ /* 0x000ea80000300800 */
[----:B------:R-:W4:Y:S04]  /*340e0*/  LDL.64 R34, [R1+0x38] ;  /* 0x0000380001227983 */ /* 0x000f280000100a00 */
        /* <DEDUP_REMOVED lines=17> */
[----:B------:R0:W-:Y:S01]  /*34200*/  STL [R1+0x2510], R16 ;  /* 0x0025101001007387 */ /* 0x0001e20000100800 */
[----:B------:R-:W-:-:S03]  /*34210*/  IMAD.MOV.U32 R6, RZ, RZ, R17 ;  /* 0x000000ffff067224 */ /* 0x000fc600078e0011 */
[----:B0-----:R-:W2:Y:S04]  /*34220*/  LDL.LU R16, [R1+0x890] ;  /* 0x0008900001107983 */ /* 0x001ea80000300800 */
[----:B------:R-:W2:Y:S04]  /*34230*/  LDL.LU R17, [R1+0x894] ;  /* 0x0008940001117983 */ /* 0x000ea80000300800 */
[----:B------:R-:W2:Y:S04]  /*34240*/  LDL.LU R18, [R1+0x898] ;  /* 0x0008980001127983 */ /* 0x000ea80000300800 */
[----:B------:R-:W2:Y:S01]  /*34250*/  LDL.LU R19, [R1+0x89c] ;  /* 0x00089c0001137983 */ /* 0x000ea20000300800 */
[----:B---3--:R-:W-:Y:S03]  /*34260*/  HMMA.16816.F32 R52, R52, R14, R56 ;  /* 0x0000000e3434723c */ /* 0x008fe60000001838 */
[----:B------:R-:W2:Y:S04]  /*34270*/  LDL.LU.64 R58, [R1+0x25d0] ;  /* 0x0025d000013a7983 */ /* 0x000ea80000300a00 */
[----:B------:R-:W2:Y:S01]  /*34280*/  LDL.LU.64 R56, [R1+0x25c8] ;  /* 0x0025c80001387983 */ /* 0x000ea20000300a00 */
[----:B------:R-:W-:-:S02]  /*34290*/  IMAD.MOV.U32 R46, RZ, RZ, R2 ;  /* 0x000000ffff2e7224 */ /* 0x000fc400078e0002 */
[----:B------:R-:W-:-:S09]  /*342a0*/  IMAD.MOV.U32 R47, RZ, RZ, R0 ;  /* 0x000000ffff2f7224 */ /* 0x000fd200078e0000 */
[----:B------:R0:W-:Y:S04]  /*342b0*/  STL.64 [R1+0x310], R52 ;  /* 0x0003103401007387 */ /* 0x0001e80000100a00 */
[----:B------:R1:W-:Y:S04]  /*342c0*/  STL.64 [R1+0x318], R54 ;  /* 0x0003183601007387 */ /* 0x0003e80000100a00 */
[----:B0-----:R-:W3:Y:S04]  /*342d0*/  LDL.LU R52, [R1+0x150] ;  /* 0x0001500001347983 */ /* 0x001ee80000300800 */
[----:B------:R-:W3:Y:S04]  /*342e0*/  LDL.LU R53, [R1+0x154] ;  /* 0x0001540001357983 */ /* 0x000ee80000300800 */
[----:B-1----:R-:W3:Y:S04]  /*342f0*/  LDL.LU R54, [R1+0x158] ;  /* 0x0001580001367983 */ /* 0x002ee80000300800 */
[----:B------:R-:W3:Y:S04]  /*34300*/  LDL.LU R55, [R1+0x15c] ;  /* 0x00015c0001377983 */ /* 0x000ee80000300800 */
[----:B------:R0:W-:Y:S04]  /*34310*/  STL.64 [R1+0x2508], R14 ;  /* 0x0025080e01007387 */ /* 0x0001e80000100a00 */
[----:B------:R-:W-:Y:S04]  /*34320*/  STL.64 [R1+0x2500], R12 ;  /* 0x0025000c01007387 */ /* 0x000fe80000100a00 */
[----:B0-----:R-:W3:Y:S01]  /*34330*/  LDL.64 R14, [R1+0x8] ;  /* 0x00000800010e7983 */ /* 0x001ee20000100a00 */
[----:B--2---:R-:W-:Y:S03]  /*34340*/  HMMA.16816.F32 R44, R56, R46, R40 ;  /* 0x0000002e382c723c */ /* 0x004fe60000001828 */
[----:B------:R-:W2:-:S15]  /*34350*/  LDL.LU.64 R42, [R1+0x25c0] ;  /* 0x0025c000012a7983 */ /* 0x000e9e0000300a00 */
[----:B------:R-:W-:Y:S01]  /*34360*/  NOP ;  /* 0x0000000000007918 */ /* 0x000fe20000000000 */
[----:B------:R-:W-:Y:S04]  /*34370*/  STL.64 [R1+0x1a0], R44 ;  /* 0x0001a02c01007387 */ /* 0x000fe80000100a00 */
[----:B------:R0:W-:Y:S04]  /*34380*/  STL.64 [R1+0x1a8], R46 ;  /* 0x0001a82e01007387 */ /* 0x0001e80000100a00 */
[----:B0-----:R-:W3:Y:S04]  /*34390*/  LDL.LU.64 R46, [R1+0x25b8] ;  /* 0x0025b800012e7983 */ /* 0x001ee80000300a00 */
[----:B------:R-:W3:Y:S01]  /*343a0*/  LDL.LU.64 R44, [R1+0x25b0] ;  /* 0x0025b000012c7983 */ /* 0x000ee20000300a00 */
[----:B----4-:R-:W-:Y:S01]  /*343b0*/  HMMA.16816.F32 R28, R56, R34, R28 ;  /* 0x00000022381c723c */ /* 0x010fe2000000181c */
[----:B------:R-:W-:-:S07]  /*343c0*/  IMAD.MOV.U32 R7, RZ, RZ, R3 ;  /* 0x000000ffff077224 */ /* 0x000fce00078e0003 */
[----:B------:R-:W-:Y:S01]  /*343d0*/  HMMA.16816.F32 R4, R56, R6, R36 ;  /* 0x000000063804723c */ /* 0x000fe20000001824 */
[----:B------:R-:W-:Y:S02]  /*343e0*/  IMAD.MOV.U32 R60, RZ, RZ, R34 ;  /* 0x000000ffff3c7224 */ /* 0x000fe400078e0022 */
[----:B------:R-:W-:-:S08]  /*343f0*/  IMAD.MOV.U32 R3, RZ, RZ, R35 ;  /* 0x000000ffff037224 */ /* 0x000fd000078e0023 */
[----:B------:R-:W-:Y:S04]  /*34400*/  STL.64 [R1+0x190], R28 ;  /* 0x0001901c01007387 */ /* 0x000fe80000100a00 */
[----:B------:R0:W-:Y:S04]  /*34410*/  STL.64 [R1+0x198], R30 ;  /* 0x0001981e01007387 */ /* 0x0001e80000100a00 */
[----:B0-----:R-:W4:Y:S04]  /*34420*/  LDL.LU.64 R30, [R1+0x25a8] ;  /* 0x0025a800011e7983 */ /* 0x001f280000300a00 */
        /* <DEDUP_REMOVED lines=9> */
[C---:B--2---:R-:W-:Y:S03]  /*344c0*/  HMMA.16816.F32 R40, R56.reuse, R42, R8 ;  /* 0x0000002a3828723c */ /* 0x044fe60000001808 */
[----:B------:R-:W2:Y:S04]  /*344d0*/  LDL.LU.64 R10, [R1+0x2568] ;  /* 0x00256800010a7983 */ /* 0x000ea80000300a00 */
[----:B------:R-:W2:Y:S01]  /*344e0*/  LDL.LU R9, [R1+0x2560] ;  /* 0x0025600001097983 */ /* 0x000ea20000300800 */
[----:B---3--:R-:W-:Y:S11]  /*344f0*/  HMMA.16816.F32 R44, R56, R14, R44 ;  /* 0x0000000e382c723c */ /* 0x008ff6000000182c */
[----:B------:R-:W-:Y:S04]  /*34500*/  STL.64 [R1+0x170], R40 ;  /* 0x0001702801007387 */ /* 0x000fe80000100a00 */
[----:B------:R0:W-:Y:S04]  /*34510*/  STL.64 [R1+0x178], R42 ;  /* 0x0001782a01007387 */ /* 0x0001e80000100a00 */
[----:B0-----:R-:W3:Y:S04]  /*34520*/  LDL.LU.64 R42, [R1+0x2558] ;  /* 0x00255800012a7983 */ /* 0x001ee80000300a00 */
[----:B------:R-:W2:Y:S04]  /*34530*/  LDL.LU.64 R40, [R1+0x2550] ;  /* 0x0025500001287983 */ /* 0x000ea80000300a00 */
[----:B------:R-:W-:Y:S04]  /*34540*/  STL.64 [R1+0x160], R44 ;  /* 0x0001602c01007387 */ /* 0x000fe80000100a00 */
[----:B------:R0:W-:Y:S04]  /*34550*/  STL.64 [R1+0x168], R46 ;  /* 0x0001682e01007387 */ /* 0x0001e80000100a00 */
[----:B0-----:R-:W2:Y:S04]  /*34560*/  LDL.LU.64 R46, [R1+0x2548] ;  /* 0x00254800012e7983 */ /* 0x001ea80000300a00 */
[----:B------:R-:W3:Y:S01]  /*34570*/  LDL.LU.64 R44, [R1+0x2540] ;  /* 0x00254000012c7983 */ /* 0x000ee20000300a00 */
[----:B------:R-:W-:-:S02]  /*34580*/  IMAD.MOV.U32 R2, RZ, RZ, R14 ;  /* 0x000000ffff027224 */ /* 0x000fc400078e000e */
[----:B------:R-:W-:Y:S02]  /*34590*/  IMAD.MOV.U32 R0, RZ, RZ, R15 ;  /* 0x000000ffff007224 */ /* 0x000fe400078e000f */
[C---:B--2---:R-:W-:Y:S01]  /*345a0*/  HMMA.16816.F32 R12, R56.reuse, R46, R52 ;  /* 0x0000002e380c723c */ /* 0x044fe20000001834 */
[----:B------:R-:W0:Y:S04]  /*345b0*/  LDSM.16.MT88.4 R52, [R9+UR5+0x2080] ;  /* 0x002080050934783b */ /* 0x000e280008004200 */
[----:B------:R-:W-:Y:S04]  /*345c0*/  STL.64 [R1+0x24a0], R46 ;  /* 0x0024a02e01007387 */ /* 0x000fe80000100a00 */
[----:B---3--:R-:W-:Y:S10]  /*345d0*/  STL.64 [R1+0x2498], R44 ;  /* 0x0024982c01007387 */ /* 0x008ff40000100a00 */
        /* <DEDUP_REMOVED lines=9> */
[----:B------:R-:W-:Y:S04]  /*34670*/  STL.64 [R1+0x24c0], R10 ;  /* 0x0024c00a01007387 */ /* 0x000fe80000100a00 */
[----:B------:R4:W-:Y:S01]  /*34680*/  STL [R1+0x24b8], R9 ;  /* 0x0024b80901007387 */ /* 0x0009e20000100800 */
[C---:B0-----:R-:W-:Y:S08]  /*34690*/  HMMA.16816.F32 R12, R56.reuse, R10, R20 ;  /* 0x0000000a380c723c */ /* 0x041ff00000001814 */
[C---:B----4-:R-:W-:Y:S11]  /*346a0*/  HMMA.16816.F32 R8, R56.reuse, R6, R24 ;  /* 0x000000063808723c */ /* 0x050ff60000001818 */
[----:B------:R-:W-:Y:S04]  /*346b0*/  STL.64 [R1+0x880], R12 ;  /* 0x0008800c01007387 */ /* 0x000fe80000100a00 */
[----:B------:R-:W-:Y:S04]  /*346c0*/  STL.64 [R1+0x888], R14 ;  /* 0x0008880e01007387 */ /* 0x000fe80000100a00 */
[----:B------:R0:W-:Y:S04]  /*346d0*/  STL.64 [R1+0x2480], R6 ;  /* 0x0024800601007387 */ /* 0x0001e80000100a00 */
[----:B------:R-:W-:Y:S04]  /*346e0*/  STL.64 [R1+0x2478], R4 ;  /* 0x0024780401007387 */ /* 0x000fe80000100a00 */
[----:B------:R-:W-:Y:S04]  /*346f0*/  STL.64 [R1+0x870], R8 ;  /* 0x0008700801007387 */ /* 0x000fe80000100a00 */
[----:B------:R1:W-:Y:S04]  /*34700*/  STL.64 [R1+0x878], R10 ;  /* 0x0008780a01007387 */ /* 0x0003e80000100a00 */
[----:B0-----:R-:W2:Y:S01]  /*34710*/  LDL.64 R6, [R1+0x28] ;  /* 0x0000280001067983 */ /* 0x001ea20000100a00 */
[----:B-1----:R-:W-:Y:S03]  /*34720*/  HMMA.16816.F32 R8, R56, R38, R48 ;  /* 0x000000263808723c */ /* 0x002fe60000001830 */
[----:B--2---:R0:W-:Y:S04]  /*34730*/  STL.64 [R1+0x24c8], R6 ;  /* 0x0024c80601007387 */ /* 0x0041e80000100a00 */
[----:B------:R-:W2:-:S12]  /*34740*/  LDL.LU R4, [R1+0x630] ;  /* 0x0006300001047983 */ /* 0x000e980000300800 */
[----:B------:R-:W-:Y:S04]  /*34750*/  STL.64 [R1+0x860], R8 ;  /* 0x0008600801007387 */ /* 0x000fe80000100a00 */
[----:B------:R-:W-:Y:S04]  /*34760*/  STL.64 [R1+0x868], R10 ;  /* 0x0008680a01007387 */ /* 0x000fe80000100a00 */
[----:B------:R-:W2:Y:S04]  /*34770*/  LDL.LU R5, [R1+0x634] ;  /* 0x0006340001057983 */ /* 0x000ea80000300800 */
[----:B0-----:R-:W3:Y:S04]  /*34780*/  LDL.LU R6, [R1+0x638] ;  /* 0x0006380001067983 */ /* 0x001ee80000300800 */
        /* <DEDUP_REMOVED lines=25> */
[----:B---3--:R0:W-:Y:S04]  /*34920*/  STL.64 [R1+0x24d8], R6 ;  /* 0x0024d80601007387 */ /* 0x0081e80000100a00 */
[----:B--2---:R-:W-:Y:S04]  /*34930*/  STL.64 [R1+0x24d0], R4 ;  /* 0x0024d00401007387 */ /* 0x004fe80000100a00 */
[----:B0-----:R-:W2:Y:S04]  /*34940*/  LDL.64 R6, [R1+0x48] ;  /* 0x0000480001067983 */ /* 0x001ea80000100a00 */
[----:B------:R-:W-:Y:S04]  /*34950*/  STL.64 [R1+0x2470], R38 ;  /* 0x0024702601007387 */ /* 0x000fe80000100a00 */
[----:B------:R0:W-:Y:S04]  /*34960*/  STL.64 [R1+0x2468], R36 ;  /* 0x0024682401007387 */ /* 0x0001e80000100a00 */
[----:B0-----:R-:W3:Y:S04]  /*34970*/  LDL.LU R36, [R1+0x620] ;  /* 0x0006200001247983 */ /* 0x001ee80000300800 */
[----:B------:R-:W3:Y:S04]  /*34980*/  LDL.LU R37, [R1+0x624] ;  /* 0x0006240001257983 */ /* 0x000ee80000300800 */
[----:B------:R-:W2:Y:S04]  /*34990*/  LDL.LU R38, [R1+0x628] ;  /* 0x0006280001267983 */ /* 0x000ea80000300800 */
[----:B------:R-:W2:Y:S01]  /*349a0*/  LDL.LU R39, [R1+0x62c] ;  /* 0x00062c0001277983 */ /* 0x000ea20000300800 */
[C---:B----4-:R-:W-:Y:S08]  /*349b0*/  HMMA.16816.F32 R8, R56.reuse, R34, R44 ;  /* 0x000000223808723c */ /* 0x050ff0000000182c */
[C---:B------:R-:W-:Y:S01]  /*349c0*/  HMMA.16816.F32 R24, R56.reuse, R30, R24 ;  /* 0x0000001e3818723c */ /* 0x040fe20000001818 */
[----:B--2---:R-:W-:Y:S04]  /*349d0*/  STL.64 [R1+0x24e8], R38 ;  /* 0x0024e82601007387 */ /* 0x004fe80000100a00 */
[----:B---3--:R0:W-:Y:S04]  /*349e0*/  STL.64 [R1+0x24e0], R36 ;  /* 0x0024e02401007387 */ /* 0x0081e80000100a00 */
[----:B0-----:R-:W2:Y:S04]  /*349f0*/  LDL.LU R36, [R1+0x1020] ;  /* 0x0010200001247983 */ /* 0x001ea80000300800 */
[----:B------:R-:W2:Y:S04]  /*34a00*/  LDL.LU R37, [R1+0x1024] ;  /* 0x0010240001257983 */ /* 0x000ea80000300800 */
[----:B------:R-:W2:Y:S04]  /*34a10*/  LDL.LU R38, [R1+0x1028] ;  /* 0x0010280001267983 */ /* 0x000ea80000300800 */
[----:B------:R-:W2:Y:S04]  /*34a20*/  LDL.LU R39, [R1+0x102c] ;  /* 0x00102c0001277983 */ /* 0x000ea80000300800 */
[----:B------:R-:W3:Y:S04]  /*34a30*/  LDL.LU R52, [R1+0x5f0] ;  /* 0x0005f00001347983 */ /* 0x000ee80000300800 */
[----:B------:R0:W-:Y:S04]  /*34a40*/  STL.64 [R1+0x850], R8 ;  /* 0x0008500801007387 */ /* 0x0001e80000100a00 */
[----:B------:R1:W-:Y:S04]  /*34a50*/  STL.64 [R1+0x858], R10 ;  /* 0x0008580a01007387 */ /* 0x0003e80000100a00 */
[----:B------:R-:W3:Y:S04]  /*34a60*/  LDL.LU R53, [R1+0x5f4] ;  /* 0x0005f40001357983 */ /* 0x000ee80000300800 */
[----:B------:R-:W3:Y:S04]  /*34a70*/  LDL.LU R54, [R1+0x5f8] ;  /* 0x0005f80001367983 */ /* 0x000ee80000300800 */
[----:B------:R-:W3:Y:S04]  /*34a80*/  LDL.LU R55, [R1+0x5fc] ;  /* 0x0005fc0001377983 */ /* 0x000ee80000300800 */
[----:B0-----:R-:W4:Y:S04]  /*34a90*/  LDL.LU R8, [R1+0x610] ;  /* 0x0006100001087983 */ /* 0x001f280000300800 */
[----:B------:R-:W4:Y:S04]  /*34aa0*/  LDL.LU R9, [R1+0x614] ;  /* 0x0006140001097983 */ /* 0x000f280000300800 */
[----:B-1----:R-:W4:Y:S04]  /*34ab0*/  LDL.LU R10, [R1+0x618] ;  /* 0x00061800010a7983 */ /* 0x002f280000300800 */
[----:B------:R-:W4:Y:S04]  /*34ac0*/  LDL.LU R11, [R1+0x61c] ;  /* 0x00061c00010b7983 */ /* 0x000f280000300800 */
[----:B------:R-:W4:Y:S04]  /*34ad0*/  LDL.64 R42, [R1+0x18] ;  /* 0x00001800012a7983 */ /* 0x000f280000100a00 */
        /* <DEDUP_REMOVED lines=30> */
[----:B------:R-:W2:Y:S01]  /*34cc0*/  LDL.LU.64 R48, [R1+0x24f0] ;  /* 0x0024f00001307983 */ /* 0x000ea20000300a00 */
[----:B------:R-:W-:-:S02]  /*34cd0*/  IMAD.MOV.U32 R34, RZ, RZ, R60 ;  /* 0x000000ffff227224 */ /* 0x000fc400078e003c */
[----:B------:R-:W-:Y:S02]  /*34ce0*/  IMAD.MOV.U32 R17, RZ, RZ, R6 ;  /* 0x000000ffff117224 */ /* 0x000fe400078e0006 */
[----:B------:R-:W-:-:S07]  /*34cf0*/  IMAD.MOV.U32 R60, RZ, RZ, R7 ;  /* 0x000000ffff3c7224 */ /* 0x000fce00078e0007 */
[----:B------:R-:W-:Y:S04]  /*34d00*/  STL.64 [R1+0x140], R56 ;  /* 0x0001403801007387 */ /* 0x000fe80000100a00 */
[----:B------:R-:W-:Y:S01]  /*34d10*/  STL.64 [R1+0x148], R58 ;  /* 0x0001483a01007387 */ /* 0x000fe20000100a00 */
[----:B--2---:R-:W-:-:S15]  /*34d20*/  HMMA.16816.F32 R36, R48, R6, R36 ;  /* 0x000000063024723c */ /* 0x004fde0000001824 */
[----:B------:R-:W-:-:S04]  /*34d30*/  NOP ;  /* 0x0000000000007918 */ /* 0x000fc80000000000 */
[----:B------:R-:W-:Y:S04]  /*34d40*/  STL.64 [R1+0x1020], R36 ;  /* 0x0010202401007387 */ /* 0x000fe80000100a00 */
[----:B------:R0:W-:Y:S04]  /*34d50*/  STL.64 [R1+0x1028], R38 ;  /* 0x0010282601007387 */ /* 0x0001e80000100a00 */
[----:B0-----:R-:W2:Y:S04]  /*34d60*/  LDL.LU.64 R38, [R1+0x24e8] ;  /* 0x0024e80001267983 */ /* 0x001ea80000300a00 */
[----:B------:R-:W2:Y:S04]  /*34d70*/  LDL.LU.64 R36, [R1+0x24e0] ;  /* 0x0024e00001247983 */ /* 0x000ea80000300a00 */
[----:B------:R-:W2:Y:S04]  /*34d80*/  LDL.LU.64 R6, [R1+0x24d8] ;  /* 0x0024d80001067983 */ /* 0x000ea80000300a00 */
[----:B------:R-:W2:Y:S01]  /*34d90*/  LDL.LU.64 R4, [R1+0x24d0] ;  /* 0x0024d00001047983 */ /* 0x000ea20000300a00 */
[----:B------:R-:W-:-:S07]  /*34da0*/  IMAD.MOV.U32 R35, RZ, RZ, R3 ;  /* 0x000000ffff237224 */ /* 0x000fce00078e0003 */
[C---:B--2---:R-:W-:Y:S01]  /*34db0*/  HMMA.16816.F32 R32, R48.reuse, R34, R4 ;  /* 0x000000223020723c */ /* 0x044fe20000001804 */
[----:B------:R-:W2:Y:S07]  /*34dc0*/  LDL.LU.64 R6, [R1+0x24c8] ;  /* 0x0024c80001067983 */ /* 0x000eae0000300a00 */
[----:B----4-:R-:W-:Y:S11]  /*34dd0*/  HMMA.16816.F32 R8, R48, R42, R8 ;  /* 0x0000002a3008723c */ /* 0x010ff60000001808 */
[----:B------:R-:W-:Y:S04]  /*34de0*/  STL.64 [R1+0x630], R32 ;  /* 0x0006302001007387 */ /* 0x000fe80000100a00 */
[----:B------:R2:W-:Y:S01]  /*34df0*/  STL.64 [R1+0x638], R34 ;  /* 0x0006382201007387 */ /* 0x0005e20000100a00 */
[----:B------:R-:W-:-:S02]  /*34e00*/  IMAD.MOV.U32 R58, RZ, RZ, R2 ;  /* 0x000000ffff3a7224 */ /* 0x000fc400078e0002 */
[----:B------:R-:W-:Y:S02]  /*34e10*/  IMAD.MOV.U32 R59, RZ, RZ, R0 ;  /* 0x000000ffff3b7224 */ /* 0x000fe400078e0000 */
[----:B------:R-:W-:-:S05]  /*34e20*/  IMAD.MOV.U32 R3, RZ, RZ, R43 ;  /* 0x000000ffff037224 */ /* 0x000fca00078e002b */
[C---:B------:R-:W-:Y:S08]  /*34e30*/  HMMA.16816.F32 R56, R48.reuse, R58, R44 ;  /* 0x0000003a3038723c */ /* 0x040ff0000000182c */
[----:B--2---:R-:W-:Y:S01]  /*34e40*/  HMMA.16816.F32 R32, R48, R6, R36 ;  /* 0x000000063020723c */ /* 0x004fe20000001824 */
[----:B------:R-:W-:Y:S02]  /*34e50*/  IMAD.MOV.U32 R2, RZ, RZ, R6 ;  /* 0x000000ffff027224 */ /* 0x000fe400078e0006 */
        /* <DEDUP_REMOVED lines=16> */
[----:B------:R0:W-:Y:S04]  /*34f60*/  STL.64 [R1+0x610], R8 ;  /* 0x0006100801007387 */ /* 0x0001e80000100a00 */
[----:B------:R1:W-:Y:S01]  /*34f70*/  STL.64 [R1+0x618], R10 ;  /* 0x0006180a01007387 */ /* 0x0003e20000100a00 */
[----:B0-----:R-:W-:-:S03]  /*34f80*/  IMAD.MOV.U32 R8, RZ, RZ, R42 ;  /* 0x000000ffff087224 */ /* 0x001fc600078e002a */
[----:B-1----:R-:W4:Y:S04]  /*34f90*/  LDL.LU.64 R10, [R1+0x24c0] ;  /* 0x0024c000010a7983 */ /* 0x002f280000300a00 */
[----:B------:R-:W2:Y:S04]  /*34fa0*/  LDL.LU R9, [R1+0x24b8] ;  /* 0x0024b80001097983 */ /* 0x000ea80000300800 */
[----:B------:R-:W2:Y:S04]  /*34fb0*/  LDL.LU.64 R42, [R1+0x24b0] ;  /* 0x0024b000012a7983 */ /* 0x000ea80000300a00 */
[----:B------:R-:W2:Y:S04]  /*34fc0*/  LDL.LU.64 R40, [R1+0x24a8] ;  /* 0x0024a80001287983 */ /* 0x000ea80000300a00 */
[----:B------:R-:W3:Y:S04]  /*34fd0*/  LDL.LU.64 R46, [R1+0x24a0] ;  /* 0x0024a000012e7983 */ /* 0x000ee80000300a00 */
[----:B------:R-:W2:Y:S04]  /*34fe0*/  LDL.LU.64 R44, [R1+0x2498] ;  /* 0x00249800012c7983 */ /* 0x000ea80000300a00 */
[----:B------:R-:W-:Y:S04]  /*34ff0*/  STL.64 [R1+0x600], R56 ;  /* 0x0006003801007387 */ /* 0x000fe80000100a00 */
[----:B------:R3:W-:Y:S02]  /*35000*/  STL.64 [R1+0x608], R58 ;  /* 0x0006083a01007387 */ /* 0x0007e40000100a00 */
[----:B---3--:R-:W-:Y:S02]  /*35010*/  HMMA.16816.F32 R56, R48, R46, R52 ;  /* 0x0000002e3038723c */ /* 0x008fe40000001834 */
[----:B------:R-:W3:-:S15]  /*35020*/  LDL.LU R52, [R1+0xe80] ;  /* 0x000e800001347983 */ /* 0x000ede0000300800 */
[----:B------:R-:W-:Y:S02]  /*35030*/  NOP ;  /* 0x0000000000007918 */ /* 0x000fe40000000000 */
[----:B------:R-:W-:Y:S04]  /*35040*/  STL.64 [R1+0x5f0], R56 ;  /* 0x0005f03801007387 */ /* 0x000fe80000100a00 */
[----:B------:R-:W-:Y:S04]  /*35050*/  STL.64 [R1+0x5f8], R58 ;  /* 0x0005f83a01007387 */ /* 0x000fe80000100a00 */
[----:B--2---:R-:W0:Y:S01]  /*35060*/  LDSM.16.MT88.4 R56, [R9+UR5+0x2100] ;  /* 0x002100050938783b */ /* 0x004e220008004200 */
[C---:B------:R-:W-:Y:S03]  /*35070*/  HMMA.16816.F32 R32, R48.reuse, R42, R32 ;  /* 0x0000002a3020723c */ /* 0x040fe60000001820 */
[----:B------:R-:W3:Y:S04]  /*35080*/  LDL.LU R53, [R1+0xe84] ;  /* 0x000e840001357983 */ /* 0x000ee80000300800 */
[----:B------:R-:W3:Y:S04]  /*35090*/  LDL.LU R54, [R1+0xe88] ;  /* 0x000e880001367983 */ /* 0x000ee80000300800 */
[----:B------:R-:W3:Y:S04]  /*350a0*/  LDL.LU R55, [R1+0xe8c] ;  /* 0x000e8c0001377983 */ /* 0x000ee80000300800 */
[----:B------:R-:W-:Y:S04]  /*350b0*/  STL.64 [R1+0x23d8], R46 ;  /* 0x0023d82e01007387 */ /* 0x000fe80000100a00 */
[----:B------:R1:W-:Y:S01]  /*350c0*/  STL.64 [R1+0x23d0], R44 ;  /* 0x0023d02c01007387 */ /* 0x0003e20000100a00 */
[C---:B----4-:R-:W-:Y:S03]  /*350d0*/  HMMA.16816.F32 R4, R48.reuse, R10, R4 ;  /* 0x0000000a3004723c */ /* 0x050fe60000001804 */
[----:B-1----:R-:W2:Y:S04]  /*350e0*/  LDL.LU R44, [R1+0xe30] ;  /* 0x000e3000012c7983 */ /* 0x002ea80000300800 */
[----:B------:R-:W2:Y:S04]  /*350f0*/  LDL.LU R45, [R1+0xe34] ;  /* 0x000e3400012d7983 */ /* 0x000ea80000300800 */
[----:B------:R-:W2:Y:S04]  /*35100*/  LDL.LU R46, [R1+0xe38] ;  /* 0x000e3800012e7983 */ /* 0x000ea80000300800 */
[----:B------:R-:W2:Y:S04]  /*35110*/  LDL.LU R47, [R1+0xe3c] ;  /* 0x000e3c00012f7983 */ /* 0x000ea80000300800 */
        /* <DEDUP_REMOVED lines=38> */
[----:B0-----:R-:W2:Y:S04]  /*35380*/  LDL.LU.64 R54, [R1+0x2460] ;  /* 0x0024600001367983 */ /* 0x001ea80000300a00 */
[----:B------:R-:W2:Y:S04]  /*35390*/  LDL.LU.64 R52, [R1+0x2458] ;  /* 0x0024580001347983 */ /* 0x000ea80000300a00 */
[----:B------:R-:W-:Y:S04]  /*353a0*/  STL.64 [R1+0x23f8], R38 ;  /* 0x0023f82601007387 */ /* 0x000fe80000100a00 */
[----:B----4-:R0:W-:Y:S04]  /*353b0*/  STL.64 [R1+0x23f0], R36 ;  /* 0x0023f02401007387 */ /* 0x0101e80000100a00 */
[----:B0-----:R-:W4:Y:S04]  /*353c0*/  LDL.LU R36, [R1+0xe70] ;  /* 0x000e700001247983 */ /* 0x001f280000300800 */
[----:B------:R-:W4:Y:S04]  /*353d0*/  LDL.LU R37, [R1+0xe74] ;  /* 0x000e740001257983 */ /* 0x000f280000300800 */
[----:B------:R-:W4:Y:S04]  /*353e0*/  LDL.LU R38, [R1+0xe78] ;  /* 0x000e780001267983 */ /* 0x000f280000300800 */
[----:B------:R-:W4:Y:S01]  /*353f0*/  LDL.LU R39, [R1+0xe7c] ;  /* 0x000e7c0001277983 */ /* 0x000f220000300800 */
[C---:B---3--:R-:W-:Y:S03]  /*35400*/  HMMA.16816.F32 R4, R48.reuse, R30, R4 ;  /* 0x0000001e3004723c */ /* 0x048fe60000001804 */
[----:B------:R-:W-:Y:S04]  /*35410*/  STL.64 [R1+0x2408], R34 ;  /* 0x0024082201007387 */ /* 0x000fe80000100a00 */
[----:B------:R-:W-:Y:S01]  /*35420*/  STL.64 [R1+0x2400], R32 ;  /* 0x0024002001007387 */ /* 0x000fe20000100a00 */
[----:B----4-:R-:W-:-:S15]  /*35430*/  HMMA.16816.F32 R36, R48, R34, R36 ;  /* 0x000000223024723c */ /* 0x010fde0000001824 */
[----:B------:R-:W-:-:S04]  /*35440*/  NOP ;  /* 0x0000000000007918 */ /* 0x000fc80000000000 */
        /* <DEDUP_REMOVED lines=13> */
[----:B------:R-:W-:Y:S01]  /*35520*/  STL.64 [R1+0x2430], R20 ;  /* 0x0024301401007387 */ /* 0x000fe20000100a00 */
[----:B------:R-:W-:-:S12]  /*35530*/  IMAD.MOV.U32 R58, RZ, RZ, R17 ;  /* 0x000000ffff3a7224 */ /* 0x000fd800078e0011 */
[----:B------:R-:W-:Y:S04]  /*35540*/  STL.64 [R1+0xe40], R4 ;  /* 0x000e400401007387 */ /* 0x000fe80000100a00 */
[----:B------:R0:W-:Y:S04]  /*35550*/  STL.64 [R1+0xe48], R6 ;  /* 0x000e480601007387 */ /* 0x0001e80000100a00 */
[----:B------:R-:W3:Y:S01]  /*35560*/  LDL.LU R17, [R1+0x2450] ;  /* 0x0024500001117983 */ /* 0x000ee20000300800 */
[----:B0-----:R-:W-:Y:S01]  /*35570*/  HMMA.16816.F32 R4, R48, R18, R44 ;  /* 0x000000123004723c */ /* 0x001fe2000000182c */
[----:B------:R-:W-:-:S15]  /*35580*/  IMAD.MOV.U32 R38, RZ, RZ, R8 ;  /* 0x000000ffff267224 */ /* 0x000fde00078e0008 */
[----:B------:R-:W-:-:S03]  /*35590*/  NOP ;  /* 0x0000000000007918 */ /* 0x000fc60000000000 */
        /* <DEDUP_REMOVED lines=18> */
[----:B------:R-:W4:Y:S04]  /*356c0*/  LDL.64 R22, [R1+0x38] ;  /* 0x0000380001167983 */ /* 0x000f280000100a00 */
[----:B------:R-:W4:Y:S04]  /*356d0*/  LDL.LU R24, [R1+0x4a0] ;  /* 0x0004a00001187983 */ /* 0x000f280000300800 */
[----:B------:R-:W4:Y:S04]  /*356e0*/  LDL.LU R25, [R1+0x4a4] ;  /* 0x0004a40001197983 */ /* 0x000f280000300800 */
[----:B------:R-:W4:Y:S04]  /*356f0*/  LDL.LU R26, [R1+0x4a8] ;  /* 0x0004a800011a7983 */ /* 0x000f280000300800 */
[----:B------:R-:W4:Y:S04]  /*35700*/  LDL.LU R27, [R1+0x4ac] ;  /* 0x0004ac00011b7983 */ /* 0x000f280000300800 */
[----:B------:R-:W4:Y:S04]  /*35710*/  LDL.64 R46, [R1+0x8] ;  /* 0x00000800012e7983 */ /* 0x000f280000100a00 */
[----:B------:R-:W-:Y:S04]  /*35720*/  STL.64 [R1+0x23b8], R18 ;  /* 0x0023b81201007387 */ /* 0x000fe80000100a00 */
[----:B---3--:R0:W-:Y:S04]  /*35730*/  STL.64 [R1+0x23b0], R16 ;  /* 0x0023b01001007387 */ /* 0x0081e80000100a00 */
[----:B0-----:R-:W3:Y:S04]  /*35740*/  LDL.LU R16, [R1+0x5e0] ;  /* 0x0005e00001107983 */ /* 0x001ee80000300800 */
[----:B------:R-:W3:Y:S04]  /*35750*/  LDL.LU R17, [R1+0x5e4] ;  /* 0x0005e40001117983 */ /* 0x000ee80000300800 */
[----:B------:R-:W3:Y:S04]  /*35760*/  LDL.LU R18, [R1+0x5e8] ;  /* 0x0005e80001127983 */ /* 0x000ee80000300800 */
[----:B------:R-:W3:Y:S01]  /*35770*/  LDL.LU R19, [R1+0x5ec] ;  /* 0x0005ec0001137983 */ /* 0x000ee20000300800 */
[----:B------:R-:W-:-:S02]  /*35780*/  IMAD.MOV.U32 R59, RZ, RZ, R60 ;  /* 0x000000ffff3b7224 */ /* 0x000fc400078e003c */
[----:B------:R-:W-:Y:S02]  /*35790*/  IMAD.MOV.U32 R30, RZ, RZ, R2 ;  /* 0x000000ffff1e7224 */ /* 0x000fe400078e0002 */
[----:B------:R-:W-:Y:S02]  /*357a0*/  IMAD.MOV.U32 R31, RZ, RZ, R0 ;  /* 0x000000ffff1f7224 */ /* 0x000fe400078e0000 */
[----:B------:R-:W-:Y:S01]  /*357b0*/  IMAD.MOV.U32 R39, RZ, RZ, R3 ;  /* 0x000000ffff277224 */ /* 0x000fe200078e0003 */
[C---:B--2---:R-:W-:Y:S08]  /*357c0*/  HMMA.16816.F32 R4, R52.reuse, R58, R4 ;  /* 0x0000003a3404723c */ /* 0x044ff00000001804 */
[C---:B----4-:R-:W-:Y:S08]  /*357d0*/  HMMA.16816.F32 R8, R52.reuse, R22, R8 ;  /* 0x000000163408723c */ /* 0x050ff00000001808 */
[C---:B------:R-:W-:Y:S08]  /*357e0*/  HMMA.16816.F32 R28, R52.reuse, R30, R24 ;  /* 0x0000001e341c723c */ /* 0x040ff00000001818 */
[C---:B------:R-:W-:Y:S08]  /*357f0*/  HMMA.16816.F32 R36, R52.reuse, R38, R32 ;  /* 0x000000263424723c */ /* 0x040ff00000001820 */
[----:B------:R-:W-:Y:S01]  /*35800*/  HMMA.16816.F32 R40, R52, R46, R40 ;  /* 0x0000002e3428723c */ /* 0x000fe20000001828 */
[----:B------:R-:W-:-:S02]  /*35810*/  IMAD.MOV.U32 R3, RZ, RZ, R23 ;  /* 0x000000ffff037224 */ /* 0x000fc400078e0017 */
[----:B------:R-:W-:Y:S02]  /*35820*/  IMAD.MOV.U32 R2, RZ, RZ, R46 ;  /* 0x000000ffff027224 */ /* 0x000fe400078e002e */
[----:B------:R-:W-:-:S03]  /*35830*/  IMAD.MOV.U32 R0, RZ, RZ, R47 ;  /* 0x000000ffff007224 */ /* 0x000fc600078e002f */
[----:B---3--:R-:W-:Y:S01]  /*35840*/  HMMA.16816.F32 R16, R48, R14, R16 ;  /* 0x0000000e3010723c */ /* 0x008fe20000001810 */
[----:B------:R-:W2:-:S15]  /*35850*/  LDL.LU R48, [R1+0x470] ;  /* 0x0004700001307983 */ /* 0x000e9e0000300800 */
[----:B------:R-:W-:-:S03]  /*35860*/  NOP ;  /* 0x0000000000007918 */ /* 0x000fc60000000000 */
[----:B------:R-:W-:Y:S04]  /*35870*/  STL.64 [R1+0x5e0], R16 ;  /* 0x0005e01001007387 */ /* 0x000fe80000100a00 */
[----:B------:R-:W-:Y:S04]  /*35880*/  STL.64 [R1+0x5e8], R18 ;  /* 0x0005e81201007387 */ /* 0x000fe80000100a00 */
[----:B------:R-:W2:Y:S04]  /*35890*/  LDL.LU R49, [R1+0x474] ;  /* 0x0004740001317983 */ /* 0x000ea80000300800 */
[----:B------:R-:W2:Y:S04]  /*358a0*/  LDL.LU R50, [R1+0x478] ;  /* 0x0004780001327983 */ /* 0x000ea80000300800 */
[----:B------:R-:W2:Y:S04]  /*358b0*/  LDL.LU R51, [R1+0x47c] ;  /* 0x00047c0001337983 */ /* 0x000ea80000300800 */
[----:B------:R-:W-:Y:S04]  /*358c0*/  STL.64 [R1+0x23a8], R14 ;  /* 0x0023a80e01007387 */ /* 0x000fe80000100a00 */
[----:B------:R0:W-:Y:S04]  /*358d0*/  STL.64 [R1+0x23a0], R12 ;  /* 0x0023a00c01007387 */ /* 0x0001e80000100a00 */
[----:B0-----:R-:W3:Y:S04]  /*358e0*/  LDL.LU R12, [R1+0xc30] ;  /* 0x000c3000010c7983 */ /* 0x001ee80000300800 */
        /* <DEDUP_REMOVED lines=17> */
[----:B------:R0:W-:Y:S04]  /*35a00*/  STL.64 [R1+0x4b0], R8 ;  /* 0x0004b00801007387 */ /* 0x0001e80000100a00 */
[----:B------:R1:W-:Y:S01]  /*35a10*/  STL.64 [R1+0x4b8], R10 ;  /* 0x0004b80a01007387 */ /* 0x0003e20000100a00 */
[----:B0-----:R-:W-:-:S03]  /*35a20*/  IMAD.MOV.U32 R8, RZ, RZ, R22 ;  /* 0x000000ffff087224 */ /* 0x001fc600078e0016 */
[----:B-1----:R-:W2:Y:S04]  /*35a30*/  LDL.LU.64 R10, [R1+0x2448] ;  /* 0x00244800010a7983 */ /* 0x002ea80000300a00 */
[----:B------:R-:W2:Y:S04]  /*35a40*/  LDL.LU R9, [R1+0x2440] ;  /* 0x0024400001097983 */ /* 0x000ea80000300800 */
        /* <DEDUP_REMOVED lines=8> */
[----:B------:R-:W3:Y:S04]  /*35ad0*/  LDL.LU.64 R34, [R1+0x2408] ;  /* 0x0024080001227983 */ /* 0x000ee80000300a00 */
[----:B------:R-:W2:Y:S04]  /*35ae0*/  LDL.LU.64 R32, [R1+0x2400] ;  /* 0x0024000001207983 */ /* 0x000ea80000300a00 */
[----:B------:R-:W-:Y:S04]  /*35af0*/  STL.64 [R1+0x490], R36 ;  /* 0x0004902401007387 */ /* 0x000fe80000100a00 */
[----:B------:R0:W-:Y:S04]  /*35b00*/  STL.64 [R1+0x498], R38 ;  /* 0x0004982601007387 */ /* 0x0001e80000100a00 */
[----:B0-----:R-:W2:Y:S04]  /*35b10*/  LDL.LU.64 R38, [R1+0x23f8] ;  /* 0x0023f80001267983 */ /* 0x001ea80000300a00 */
[----:B------:R-:W2:Y:S04]  /*35b20*/  LDL.LU.64 R36, [R1+0x23f0] ;  /* 0x0023f00001247983 */ /* 0x000ea80000300a00 */
[----:B------:R-:W-:Y:S04]  /*35b30*/  STL.64 [R1+0x480], R40 ;  /* 0x0004802801007387 */ /* 0x000fe80000100a00 */
[----:B------:R0:W-:Y:S04]  /*35b40*/  STL.64 [R1+0x488], R42 ;  /* 0x0004882a01007387 */ /* 0x0001e80000100a00 */
[----:B0-----:R-:W4:Y:S04]  /*35b50*/  LDL.LU.64 R42, [R1+0x23e8] ;  /* 0x0023e800012a7983 */ /* 0x001f280000300a00 */
[----:B------:R-:W2:Y:S04]  /*35b60*/  LDL.LU.64 R40, [R1+0x23e0] ;  /* 0x0023e00001287983 */ /* 0x000ea80000300a00 */
[----:B------:R-:W2:Y:S04]  /*35b70*/  LDL.LU.64 R46, [R1+0x23d8] ;  /* 0x0023d800012e7983 */ /* 0x000ea80000300a00 */
        /* <DEDUP_REMOVED lines=9> */
[----:B------:R-:W2:Y:S04]  /*35c10*/  LDL.LU R45, [R1+0xc44] ;  /* 0x000c4400012d7983 */ /* 0x000ea80000300800 */
        /* <DEDUP_REMOVED lines=14> */
[----:B0-----:R-:W2:Y:S04]  /*35d00*/  LDL.LU R40, [R1+0xc60] ;  /* 0x000c600001287983 */ /* 0x001ea80000300800 */
[----:B------:R-:W2:Y:S04]  /*35d10*/  LDL.LU R41, [R1+0xc64] ;  /* 0x000c640001297983 */ /* 0x000ea80000300800 */
[----:B------:R-:W2:Y:S04]  /*35d20*/  LDL.LU R42, [R1+0xc68] ;  /* 0x000c6800012a7983 */ /* 0x000ea80000300800 */
[----:B------:R-:W2:Y:S04]  /*35d30*/  LDL.LU R43, [R1+0xc6c] ;  /* 0x000c6c00012b7983 */ /* 0x000ea80000300800 */
[----:B------:R-:W-:Y:S01]  /*35d40*/  STL.64 [R1+0x2388], R10 ;  /* 0x0023880a01007387 */ /* 0x000fe20000100a00 */
[----:B--2---:R-:W-:-:S15]  /*35d50*/  HMMA.16816.F32 R40, R52, R10, R40 ;  /* 0x0000000a3428723c */ /* 0x004fde0000001828 */
[----:B------:R-:W-:-:S04]  /*35d60*/  NOP ;  /* 0x0000000000007918 */ /* 0x000fc80000000000 */
[----:B------:R-:W-:Y:S04]  /*35d70*/  STL.64 [R1+0xc60], R40 ;  /* 0x000c602801007387 */ /* 0x000fe80000100a00 */
[----:B------:R3:W-:Y:S04]  /*35d80*/  STL.64 [R1+0xc68], R42 ;  /* 0x000c682a01007387 */ /* 0x0007e80000100a00 */
[----:B----4-:R-:W-:Y:S04]  /*35d90*/  STL.64 [R1+0x2350], R6 ;  /* 0x0023500601007387 */ /* 0x010fe80000100a00 */
        /* <DEDUP_REMOVED lines=22> */
[----:B------:R0:W-:Y:S04]  /*35f00*/  STL.64 [R1+0xc10], R4 ;  /* 0x000c100401007387 */ /* 0x0001e80000100a00 */
[----:B------:R1:W-:Y:S04]  /*35f10*/  STL.64 [R1+0xc18], R6 ;  /* 0x000c180601007387 */ /* 0x0003e80000100a00 */
        /* <DEDUP_REMOVED lines=9> */
[----:B---3--:R3:W-:Y:S04]  /*35fb0*/  STL.64 [R1+0x2380], R30 ;  /* 0x0023801e01007387 */ /* 0x0087e80000100a00 */
[----:B--2---:R-:W-:Y:S04]  /*35fc0*/  STL.64 [R1+0x2378], R28 ;  /* 0x0023781c01007387 */ /* 0x004fe80000100a00 */
        /* <DEDUP_REMOVED lines=16> */
[----:B------:R-:W2:Y:S04]  /*360d0*/  LDL.LU R59, [R1+0x46c] ;  /* 0x00046c00013b7983 */ /* 0x000ea80000300800 */
[----:B------:R-:W2:Y:S04]  /*360e0*/  LDL.LU R8, [R1+0x300] ;  /* 0x0003000001087983 */ /* 0x000ea80000300800 */
[----:B------:R-:W2:Y:S04]  /*360f0*/  LDL.LU R9, [R1+0x304] ;  /* 0x0003040001097983 */ /* 0x000ea80000300800 */
[----:B------:R-:W2:Y:S04]  /*36100*/  LDL.LU R10, [R1+0x308] ;  /* 0x00030800010a7983 */ /* 0x000ea80000300800 */
[----:B------:R-:W2:Y:S04]  /*36110*/  LDL.LU R11, [R1+0x30c] ;  /* 0x00030c00010b7983 */ /* 0x000ea80000300800 */
[----:B---3--:R-:W3:Y:S04]  /*36120*/  LDL.64 R30, [R1+0x48] ;  /* 0x00004800011e7983 */ /* 0x008ee80000100a00 */
[----:B------:R-:W2:Y:S04]  /*36130*/  LDL.LU R48, [R1+0x2f0] ;  /* 0x0002f00001307983 */ /* 0x000ea80000300800 */
[----:B------:R-:W2:Y:S04]  /*36140*/  LDL.LU R49, [R1+0x2f4] ;  /* 0x0002f40001317983 */ /* 0x000ea80000300800 */
[----:B------:R-:W2:Y:S04]  /*36150*/  LDL.LU R50, [R1+0x2f8] ;  /* 0x0002f80001327983 */ /* 0x000ea80000300800 */
[----:B------:R-:W2:Y:S04]  /*36160*/  LDL.LU R51, [R1+0x2fc] ;  /* 0x0002fc0001337983 */ /* 0x000ea80000300800 */
[----:B------:R-:W2:Y:S04]  /*36170*/  LDL.64 R42, [R1+0x28] ;  /* 0x00002800012a7983 */ /* 0x000ea80000100a00 */
[----:B------:R-:W2:Y:S04]  /*36180*/  LDL.64 R46, [R1+0x18] ;  /* 0x00001800012e7983 */ /* 0x000ea80000100a00 */
        /* <DEDUP_REMOVED lines=14> */
[----:B0-----:R-:W2:Y:S04]  /*36270*/  LDL.LU.64 R18, [R1+0x23b8] ;  /* 0x0023b80001127983 */ /* 0x001ea80000300a00 */
[----:B------:R-:W4:Y:S04]  /*36280*/  LDL.LU.64 R16, [R1+0x23b0] ;  /* 0x0023b00001107983 */ /* 0x000f280000300a00 */
[----:B------:R-:W-:Y:S04]  /*36290*/  STL.64 [R1+0x22f0], R22 ;  /* 0x0022f01601007387 */ /* 0x000fe80000100a00 */
[----:B------:R-:W-:Y:S01]  /*362a0*/  STL.64 [R1+0x22e8], R20 ;  /* 0x0022e81401007387 */ /* 0x000fe20000100a00 */
[----:B--2---:R-:W-:-:S15]  /*362b0*/  HMMA.16816.F32 R12, R52, R18, R12 ;  /* 0x00000012340c723c */ /* 0x004fde000000180c */
[----:B------:R-:W-:-:S04]  /*362c0*/  NOP ;  /* 0x0000000000007918 */ /* 0x000fc80000000000 */
[----:B------:R-:W-:Y:S04]  /*362d0*/  STL.64 [R1+0xbf0], R12 ;  /* 0x000bf00c01007387 */ /* 0x000fe80000100a00 */
[----:B------:R0:W-:Y:S04]  /*362e0*/  STL.64 [R1+0xbf8], R14 ;  /* 0x000bf80e01007387 */ /* 0x0001e80000100a00 */
[----:B0-----:R-:W2:Y:S04]  /*362f0*/  LDL.LU.64 R14, [R1+0x23a8] ;  /* 0x0023a800010e7983 */ /* 0x001ea80000300a00 */
[----:B------:R-:W3:Y:S04]  /*36300*/  LDL.LU.64 R12, [R1+0x23a0] ;  /* 0x0023a000010c7983 */ /* 0x000ee80000300a00 */
[----:B------:R-:W-:Y:S04]  /*36310*/  STL.64 [R1+0x22e0], R18 ;  /* 0x0022e01201007387 */ /* 0x000fe80000100a00 */
[----:B----4-:R0:W-:Y:S04]  /*36320*/  STL.64 [R1+0x22d8], R16 ;  /* 0x0022d81001007387 */ /* 0x0101e80000100a00 */
[----:B0-----:R-:W4:Y:S04]  /*36330*/  LDL.LU R16, [R1+0x2d0] ;  /* 0x0002d00001107983 */ /* 0x001f280000300800 */
[----:B------:R-:W4:Y:S04]  /*36340*/  LDL.LU R17, [R1+0x2d4] ;  /* 0x0002d40001117983 */ /* 0x000f280000300800 */
[----:B------:R-:W4:Y:S04]  /*36350*/  LDL.LU R18, [R1+0x2d8] ;  /* 0x0002d80001127983 */ /* 0x000f280000300800 */
[----:B------:R-:W4:Y:S01]  /*36360*/  LDL.LU R19, [R1+0x2dc] ;  /* 0x0002dc0001137983 */ /* 0x000f220000300800 */
[----:B--2---:R-:W-:Y:S03]  /*36370*/  HMMA.16816.F32 R52, R52, R14, R56 ;  /* 0x0000000e3434723c */ /* 0x004fe60000001838 */
[----:B------:R-:W3:Y:S04]  /*36380*/  LDL.LU.64 R58, [R1+0x2398] ;  /* 0x00239800013a7983 */ /* 0x000ee80000300a00 */
[----:B------:R-:W3:Y:S01]  /*36390*/  LDL.LU.64 R56, [R1+0x2390] ;  /* 0x0023900001387983 */ /* 0x000ee20000300a00 */
[----:B------:R-:W-:-:S11]  /*363a0*/  IMAD.MOV.U32 R39, RZ, RZ, R3 ;  /* 0x000000ffff277224 */ /* 0x000fd600078e0003 */
[----:B------:R0:W-:Y:S04]  /*363b0*/  STL.64 [R1+0x460], R52 ;  /* 0x0004603401007387 */ /* 0x0001e80000100a00 */
[----:B------:R1:W-:Y:S04]  /*363c0*/  STL.64 [R1+0x468], R54 ;  /* 0x0004683601007387 */ /* 0x0003e80000100a00 */
[----:B0-----:R-:W2:Y:S04]  /*363d0*/  LDL.LU R52, [R1+0x2c0] ;  /* 0x0002c00001347983 */ /* 0x001ea80000300800 */
[----:B------:R-:W2:Y:S04]  /*363e0*/  LDL.LU R53, [R1+0x2c4] ;  /* 0x0002c40001357983 */ /* 0x000ea80000300800 */
[----:B-1----:R-:W2:Y:S04]  /*363f0*/  LDL.LU R54, [R1+0x2c8] ;  /* 0x0002c80001367983 */ /* 0x002ea80000300800 */
[----:B------:R-:W2:Y:S01]  /*36400*/  LDL.LU R55, [R1+0x2cc] ;  /* 0x0002cc0001377983 */ /* 0x000ea20000300800 */
[----:B------:R-:W-:-:S02]  /*36410*/  IMAD.MOV.U32 R23, RZ, RZ, R0 ;  /* 0x000000ffff177224 */ /* 0x000fc400078e0000 */
[----:B------:R-:W-:Y:S02]  /*36420*/  IMAD.MOV.U32 R3, RZ, RZ, R42 ;  /* 0x000000ffff037224 */ /* 0x000fe400078e002a */
[----:B------:R-:W-:Y:S01]  /*36430*/  IMAD.MOV.U32 R0, RZ, RZ, R43 ;  /* 0x000000ffff007224 */ /* 0x000fe200078e002b */
[C---:B---3--:R-:W-:Y:S08]  /*36440*/  HMMA.16816.F32 R8, R56.reuse, R30, R8 ;  /* 0x0000001e3808723c */ /* 0x048ff00000001808 */
[C---:B------:R-:W-:Y:S08]  /*36450*/  HMMA.16816.F32 R36, R56.reuse, R38, R48 ;  /* 0x000000263824723c */ /* 0x040ff00000001830 */
[C---:B------:R-:W-:Y:S08]  /*36460*/  HMMA.16816.F32 R4, R56.reuse, R42, R4 ;  /* 0x0000002a3804723c */ /* 0x040ff00000001804 */
[----:B----4-:R-:W-:Y:S01]  /*36470*/  HMMA.16816.F32 R16, R56, R46, R16 ;  /* 0x0000002e3810723c */ /* 0x010fe20000001810 */
[----:B------:R0:W-:Y:S04]  /*36480*/  STL.64 [R1+0x300], R8 ;  /* 0x0003000801007387 */ /* 0x0001e80000100a00 */
[----:B------:R1:W-:Y:S01]  /*36490*/  STL.64 [R1+0x308], R10 ;  /* 0x0003080a01007387 */ /* 0x0003e20000100a00 */
[----:B0-----:R-:W-:-:S03]  /*364a0*/  IMAD.MOV.U32 R9, RZ, RZ, R30 ;  /* 0x000000ffff097224 */ /* 0x001fc600078e001e */
[----:B-1----:R-:W3:Y:S01]  /*364b0*/  LDL.LU.64 R10, [R1+0x2388] ;  /* 0x00238800010a7983 */ /* 0x002ee20000300a00 */
[----:B------:R-:W-:-:S03]  /*364c0*/  IMAD.MOV.U32 R8, RZ, RZ, R31 ;  /* 0x000000ffff087224 */ /* 0x000fc600078e001f */
[----:B------:R-:W4:Y:S04]  /*364d0*/  LDL.LU.64 R30, [R1+0x2380] ;  /* 0x00238000011e7983 */ /* 0x000f280000300a00 */
[----:B------:R-:W4:Y:S04]  /*364e0*/  LDL.LU.64 R28, [R1+0x2378] ;  /* 0x00237800011c7983 */ /* 0x000f280000300a00 */
[----:B------:R-:W3:Y:S04]  /*364f0*/  LDL.LU.64 R50, [R1+0x2370] ;  /* 0x0023700001327983 */ /* 0x000ee80000300a00 */
[----:B------:R-:W3:Y:S04]  /*36500*/  LDL.LU.64 R48, [R1+0x2368] ;  /* 0x0023680001307983 */ /* 0x000ee80000300a00 */
[----:B------:R-:W-:Y:S04]  /*36510*/  STL.64 [R1+0x2f0], R36 ;  /* 0x0002f02401007387 */ /* 0x000fe80000100a00 */
[----:B------:R0:W-:Y:S04]  /*36520*/  STL.64 [R1+0x2f8], R38 ;  /* 0x0002f82601007387 */ /* 0x0001e80000100a00 */
[----:B0-----:R-:W3:Y:S04]  /*36530*/  LDL.LU.64 R38, [R1+0x2360] ;  /* 0x0023600001267983 */ /* 0x001ee80000300a00 */
[----:B------:R-:W3:Y:S04]  /*36540*/  LDL.LU.64 R36, [R1+0x2358] ;  /* 0x0023580001247983 */ /* 0x000ee80000300a00 */
[----:B------:R-:W-:Y:S04]  /*36550*/  STL.64 [R1+0x2e0], R4 ;  /* 0x0002e00401007387 */ /* 0x000fe80000100a00 */
[----:B------:R0:W-:Y:S04]  /*36560*/  STL.64 [R1+0x2e8], R6 ;  /* 0x0002e80601007387 */ /* 0x0001e80000100a00 */
[----:B0-----:R-:W3:Y:S04]  /*36570*/  LDL.LU.64 R6, [R1+0x2350] ;  /* 0x0023500001067983 */ /* 0x001ee80000300a00 */
[----:B------:R-:W3:Y:S04]  /*36580*/  LDL.LU.64 R4, [R1+0x2348] ;  /* 0x0023480001047983 */ /* 0x000ee80000300a00 */
[----:B------:R-:W4:Y:S04]  /*36590*/  LDL.LU.64 R42, [R1+0x2340] ;  /* 0x00234000012a7983 */ /* 0x000f280000300a00 */
[----:B------:R-:W3:Y:S04]  /*365a0*/  LDL.LU.64 R40, [R1+0x2338] ;  /* 0x0023380001287983 */ /* 0x000ee80000300a00 */
[----:B------:R0:W-:Y:S04]  /*365b0*/  STL.64 [R1+0x2d0], R16 ;  /* 0x0002d01001007387 */ /* 0x0001e80000100a00 */
[----:B------:R-:W-:Y:S01]  /*365c0*/  STL.64 [R1+0x2d8], R18 ;  /* 0x0002d81201007387 */ /* 0x000fe20000100a00 */
[----:B0-----:R-:W-:-:S02]  /*365d0*/  IMAD.MOV.U32 R17, RZ, RZ, R46 ;  /* 0x000000ffff117224 */ /* 0x001fc400078e002e */
[----:B------:R-:W-:Y:S02]  /*365e0*/  IMAD.MOV.U32 R16, RZ, RZ, R47 ;  /* 0x000000ffff107224 */ /* 0x000fe400078e002f */
[----:B------:R-:W3:Y:S04]  /*365f0*/  LDL.LU.64 R46, [R1+0x2330] ;  /* 0x00233000012e7983 */ /* 0x000ee80000300a00 */
[----:B------:R-:W4:Y:S01]  /*36600*/  LDL.LU.64 R44, [R1+0x2328] ;  /* 0x00232800012c7983 */ /* 0x000f220000300a00 */
[----:B------:R-:W-:-:S07]  /*36610*/  IMAD.MOV.U32 R22, RZ, RZ, R2 ;  /* 0x000000ffff167224 */ /* 0x000fce00078e0002 */
[----:B--2---:R-:W-:Y:S01]  /*36620*/  HMMA.16816.F32 R52, R56, R22, R52 ;  /* 0x000000163834723c */ /* 0x004fe20000001834 */
[----:B------:R-:W-:Y:S01]  /*36630*/  LOP3.LUT R2, R61, 0x60, RZ, 0x3c, !PT ;  /* 0x000000603d027812 */ /* 0x000fe200078e3cff */
[----:B---3--:R-:W-:-:S15]  /*36640*/  STL.64 [R1+0x22b0], R46 ;  /* 0x0022b02e01007387 */ /* 0x008fde0000100a00 */
[----:B------:R-:W-:Y:S02]  /*36650*/  NOP ;  /* 0x0000000000007918 */ /* 0x000fe40000000000 */
[----:B------:R-:W-:Y:S04]  /*36660*/  STL.64 [R1+0x2c0], R52 ;  /* 0x0002c03401007387 */ /* 0x000fe80000100a00 */
[----:B------:R-:W-:Y:S04]  /*36670*/  STL.64 [R1+0x2c8], R54 ;  /* 0x0002c83601007387 */ /* 0x000fe80000100a00 */
[----:B------:R-:W0:Y:S01]  /*36680*/  LDSM.16.MT88.4 R52, [R2+UR5+0x2000] ;  /* 0x002000050234783b */ /* 0x000e220008004200 */
[----:B------:R-:W-:Y:S03]  /*36690*/  HMMA.16816.F32 R20, R56, R46, R24 ;  /* 0x0000002e3814723c */ /* 0x000fe60000001818 */
[----:B----4-:R-:W-:-:S15]  /*366a0*/  STL.64 [R1+0x22a8], R44 ;  /* 0x0022a82c01007387 */ /* 0x010fde0000100a00 */
[----:B------:R-:W-:Y:S01]  /*366b0*/  NOP ;  /* 0x0000000000007918 */ /* 0x000fe20000000000 */
[----:B------:R-:W-:Y:S04]  /*366c0*/  STL.64 [R1+0x2b0], R20 ;  /* 0x0002b01401007387 */ /* 0x000fe80000100a00 */
[----:B------:R1:W-:Y:S02]  /*366d0*/  STL.64 [R1+0x2b8], R22 ;  /* 0x0002b81601007387 */ /* 0x0003e40000100a00 */
[C---:B-1----:R-:W-:Y:S08]  /*366e0*/  HMMA.16816.F32 R20, R56.reuse, R42, R28 ;  /* 0x0000002a3814723c */ /* 0x042ff0000000181c */
[C---:B------:R-:W-:Y:S01]  /*366f0*/  HMMA.16816.F32 R24, R56.reuse, R10, R32 ;  /* 0x0000000a3818723c */ /* 0x040fe20000001820 */
[----:B0-----:R-:W-:Y:S04]  /*36700*/  STL.64 [R1+0x2250], R54 ;  /* 0x0022503601007387 */ /* 0x001fe80000100a00 */
[----:B------:R-:W-:Y:S04]  /*36710*/  STL.64 [R1+0x2248], R52 ;  /* 0x0022483401007387 */ /* 0x000fe80000100a00 */
[----:B------:R-:W-:Y:S04]  /*36720*/  STL.64 [R1+0x22a0], R42 ;  /* 0x0022a02a01007387 */ /* 0x000fe80000100a00 */
[----:B------:R-:W-:Y:S04]  /*36730*/  STL.64 [R1+0x2298], R40 ;  /* 0x0022982801007387 */ /* 0x000fe80000100a00 */
[----:B------:R-:W-:Y:S04]  /*36740*/  STL.64 [R1+0xa30], R20 ;  /* 0x000a301401007387 */ /* 0x000fe80000100a00 */
[----:B------:R0:W-:Y:S02]  /*36750*/  STL.64 [R1+0xa38], R22 ;  /* 0x000a381601007387 */ /* 0x0001e40000100a00 */
[----:B0-----:R-:W-:Y:S02]  /*36760*/  HMMA.16816.F32 R20, R56, R6, R48 ;  /* 0x000000063814723c */ /* 0x001fe40000001830 */
[----:B------:R0:W-:Y:S04]  /*36770*/  STL.64 [R1+0xa20], R24 ;  /* 0x000a201801007387 */ /* 0x0001e80000100a00 */
[----:B------:R1:W-:-:S13]  /*36780*/  STL.64 [R1+0xa28], R26 ;  /* 0x000a281a01007387 */ /* 0x0003da0000100a00 */
[----:B------:R2:W-:Y:S04]  /*36790*/  STL.64 [R1+0xa10], R20 ;  /* 0x000a101401007387 */ /* 0x0005e80000100a00 */
[----:B------:R3:W-:Y:S04]  /*367a0*/  STL.64 [R1+0xa18], R22 ;  /* 0x000a181601007387 */ /* 0x0007e80000100a00 */
        /* <DEDUP_REMOVED lines=14> */
[----:B-1----:R-:W4:Y:S04]  /*36890*/  LDL.LU R26, [R1+0x9e8] ;  /* 0x0009e800011a7983 */ /* 0x002f280000300800 */
[----:B------:R-:W4:Y:S04]  /*368a0*/  LDL.LU R27, [R1+0x9ec] ;  /* 0x0009ec00011b7983 */ /* 0x000f280000300800 */
[----:B--2---:R-:W2:Y:S04]  /*368b0*/  LDL.LU R20, [R1+0x9d0] ;  /* 0x0009d00001147983 */ /* 0x004ea80000300800 */
[----:B------:R-:W2:Y:S04]  /*368c0*/  LDL.LU R21, [R1+0x9d4] ;  /* 0x0009d40001157983 */ /* 0x000ea80000300800 */
[----:B---3--:R-:W2:Y:S01]  /*368d0*/  LDL.LU R22, [R1+0x9d8] ;  /* 0x0009d80001167983 */ /* 0x008ea20000300800 */
[----:B------:R-:W-:-:S03]  /*368e0*/  IMAD.MOV.U32 R55, RZ, RZ, R16 ;  /* 0x000000ffff377224 */ /* 0x000fc600078e0010 */
[----:B------:R-:W2:Y:S01]  /*368f0*/  LDL.LU R23, [R1+0x9dc] ;  /* 0x0009dc0001177983 */ /* 0x000ea20000300800 */
[----:B------:R-:W-:-:S03]  /*36900*/  IMAD.MOV.U32 R54, RZ, RZ, R17 ;  /* 0x000000ffff367224 */ /* 0x000fc600078e0011 */
        /* <DEDUP_REMOVED lines=19> */
[----:B------:R-:W2:Y:S04]  /*36a40*/  LDL.LU.64 R32, [R1+0x2318] ;  /* 0x0023180001207983 */ /* 0x000ea80000300a00 */
[----:B------:R-:W-:Y:S04]  /*36a50*/  STL.64 [R1+0x2270], R38 ;  /* 0x0022702601007387 */ /* 0x000fe80000100a00 */
[----:B------:R-:W-:Y:S01]  /*36a60*/  STL.64 [R1+0x2268], R36 ;  /* 0x0022682401007387 */ /* 0x000fe20000100a00 */
        /* <DEDUP_REMOVED lines=18> */
[----:B------:R0:W-:Y:S04]  /*36b90*/  STL.64 [R1+0x2290], R30 ;  /* 0x0022901e01007387 */ /* 0x0001e80000100a00 */
[----:B---3--:R-:W-:Y:S04]  /*36ba0*/  STL.64 [R1+0x2288], R28 ;  /* 0x0022881c01007387 */ /* 0x008fe80000100a00 */
[----:B0-----:R-:W3:Y:S01]  /*36bb0*/  LDL.64 R30, [R1+0x38] ;  /* 0x00003800011e7983 */ /* 0x001ee20000100a00 */
        /* <DEDUP_REMOVED lines=17> */
[----:B------:R-:W3:Y:S01]  /*36cd0*/  LDL.LU.64 R16, [R1+0x22d8] ;  /* 0x0022d80001107983 */ /* 0x000ee20000300a00 */
[C---:B--2---:R-:W-:Y:S08]  /*36ce0*/  HMMA.16816.F32 R24, R56.reuse, R14, R24 ;  /* 0x0000000e3818723c */ /* 0x044ff00000001818 */
[----:B----4-:R-:W-:-:S15]  /*36cf0*/  HMMA.16816.F32 R48, R56, R18, R48 ;  /* 0x000000123830723c */ /* 0x010fde0000001830 */
[----:B------:R-:W-:-:S04]  /*36d00*/  NOP ;  /* 0x0000000000007918 */ /* 0x000fc80000000000 */
[----:B------:R-:W-:Y:S04]  /*36d10*/  STL.64 [R1+0x9b0], R48 ;  /* 0x0009b03001007387 */ /* 0x000fe80000100a00 */
[----:B------:R0:W-:Y:S04]  /*36d20*/  STL.64 [R1+0x9b8], R50 ;  /* 0x0009b83201007387 */ /* 0x0001e80000100a00 */
[----:B0-----:R-:W2:Y:S04]  /*36d30*/  LDL.LU.64 R50, [R1+0x22d0] ;  /* 0x0022d00001327983 */ /* 0x001ea80000300a00 */
[----:B------:R-:W2:Y:S04]  /*36d40*/  LDL.LU.64 R48, [R1+0x22c8] ;  /* 0x0022c80001307983 */ /* 0x000ea80000300a00 */
[----:B------:R-:W3:Y:S04]  /*36d50*/  LDL.LU R56, [R1+0x120] ;  /* 0x0001200001387983 */ /* 0x000ee80000300800 */
[----:B------:R0:W-:Y:S04]  /*36d60*/  STL.64 [R1+0x2a0], R24 ;  /* 0x0002a01801007387 */ /* 0x0001e80000100a00 */
[----:B------:R1:W-:Y:S04]  /*36d70*/  STL.64 [R1+0x2a8], R26 ;  /* 0x0002a81a01007387 */ /* 0x0003e80000100a00 */
[----:B------:R-:W3:Y:S01]  /*36d80*/  LDL.LU R57, [R1+0x124] ;  /* 0x0001240001397983 */ /* 0x000ee20000300800 */
[----:B------:R-:W-:-:S02]  /*36d90*/  IMAD.MOV.U32 R46, RZ, RZ, R9 ;  /* 0x000000ffff2e7224 */ /* 0x000fc400078e0009 */
[----:B------:R-:W-:Y:S01]  /*36da0*/  IMAD.MOV.U32 R47, RZ, RZ, R8 ;  /* 0x000000ffff2f7224 */ /* 0x000fe200078e0008 */
[----:B------:R-:W3:Y:S04]  /*36db0*/  LDL.LU R58, [R1+0x128] ;  /* 0x00012800013a7983 */ /* 0x000ee80000300800 */
[----:B------:R-:W3:Y:S04]  /*36dc0*/  LDL.LU R59, [R1+0x12c] ;  /* 0x00012c00013b7983 */ /* 0x000ee80000300800 */
[----:B0-----:R-:W4:Y:S01]  /*36dd0*/  LDL.LU R24, [R1+0xf0] ;  /* 0x0000f00001187983 */ /* 0x001f220000300800 */
[----:B--2---:R-:W-:-:S15]  /*36de0*/  HMMA.16816.F32 R40, R48, R46, R40 ;  /* 0x0000002e3028723c */ /* 0x004fde0000001828 */
[----:B------:R-:W-:-:S04]  /*36df0*/  NOP ;  /* 0x0000000000007918 */ /* 0x000fc80000000000 */
[----:B------:R0:W-:Y:S04]  /*36e00*/  STL.64 [R1+0x130], R40 ;  /* 0x0001302801007387 */ /* 0x0001e80000100a00 */
[----:B------:R2:W-:Y:S04]  /*36e10*/  STL.64 [R1+0x138], R42 ;  /* 0x0001382a01007387 */ /* 0x0005e80000100a00 */
[----:B------:R-:W4:Y:S04]  /*36e20*/  LDL.LU R25, [R1+0xf4] ;  /* 0x0000f40001197983 */ /* 0x000f280000300800 */
[----:B-1----:R-:W4:Y:S04]  /*36e30*/  LDL.LU R26, [R1+0xf8] ;  /* 0x0000f800011a7983 */ /* 0x002f280000300800 */
[----:B------:R-:W4:Y:S04]  /*36e40*/  LDL.LU R27, [R1+0xfc] ;  /* 0x0000fc00011b7983 */ /* 0x000f280000300800 */
[----:B------:R-:W4:Y:S01]  /*36e50*/  LDL.64 R46, [R1+0x8] ;  /* 0x00000800012e7983 */ /* 0x000f220000100a00 */
[----:B------:R-:W-:-:S02]  /*36e60*/  IMAD.MOV.U32 R38, RZ, RZ, R3 ;  /* 0x000000ffff267224 */ /* 0x000fc400078e0003 */
[----:B------:R-:W-:Y:S01]  /*36e70*/  IMAD.MOV.U32 R39, RZ, RZ, R0 ;  /* 0x000000ffff277224 */ /* 0x000fe200078e0000 */
[C---:B---3--:R-:W-:Y:S08]  /*36e80*/  HMMA.16816.F32 R56, R48.reuse, R30, R56 ;  /* 0x0000001e3038723c */ /* 0x048ff00000001838 */
[C---:B------:R-:W-:Y:S08]  /*36e90*/  HMMA.16816.F32 R32, R48.reuse, R38, R32 ;  /* 0x000000263020723c */ /* 0x040ff00000001820 */
[----:B------:R-:W-:Y:S01]  /*36ea0*/  HMMA.16816.F32 R4, R48, R54, R4 ;  /* 0x000000363004723c */ /* 0x000fe20000001804 */
[----:B0-----:R-:W3:Y:S04]  /*36eb0*/  LDL.LU R40, [R1+0xe0] ;  /* 0x0000e00001287983 */ /* 0x001ee80000300800 */
[----:B------:R-:W3:Y:S04]  /*36ec0*/  LDL.LU R41, [R1+0xe4] ;  /* 0x0000e40001297983 */ /* 0x000ee80000300800 */
[----:B--2---:R-:W3:Y:S04]  /*36ed0*/  LDL.LU R42, [R1+0xe8] ;  /* 0x0000e800012a7983 */ /* 0x004ee80000300800 */
[----:B------:R-:W3:Y:S01]  /*36ee0*/  LDL.LU R43, [R1+0xec] ;  /* 0x0000ec00012b7983 */ /* 0x000ee20000300800 */
[----:B------:R-:W-:-:S02]  /*36ef0*/  IMAD.MOV.U32 R9, RZ, RZ, R30 ;  /* 0x000000ffff097224 */ /* 0x000fc400078e001e */
[----:B------:R-:W-:Y:S01]  /*36f00*/  IMAD.MOV.U32 R8, RZ, RZ, R31 ;  /* 0x000000ffff087224 */ /* 0x000fe200078e001f */
[----:B------:R-:W-:Y:S04]  /*36f10*/  STL.64 [R1+0x120], R56 ;  /* 0x0001203801007387 */ /* 0x000fe80000100a00 */
[----:B------:R-:W-:Y:S04]  /*36f20*/  STL.64 [R1+0x128], R58 ;  /* 0x0001283a01007387 */ /* 0x000fe80000100a00 */
[----:B------:R-:W2:Y:S04]  /*36f30*/  LDL.LU R28, [R1+0x800] ;  /* 0x00080000011c7983 */ /* 0x000ea80000300800 */
[----:B------:R-:W-:Y:S04]  /*36f40*/  STL.64 [R1+0x110], R32 ;  /* 0x0001102001007387 */ /* 0x000fe80000100a00 */
[----:B------:R-:W-:Y:S04]  /*36f50*/  STL.64 [R1+0x118], R34 ;  /* 0x0001182201007387 */ /* 0x000fe80000100a00 */
[----:B------:R0:W-:Y:S04]  /*36f60*/  STL.64 [R1+0x100], R4 ;  /* 0x0001000401007387 */ /* 0x0001e80000100a00 */
[----:B------:R1:W-:Y:S04]  /*36f70*/  STL.64 [R1+0x108], R6 ;  /* 0x0001080601007387 */ /* 0x0003e80000100a00 */
[----:B------:R-:W2:Y:S04]  /*36f80*/  LDL.LU R29, [R1+0x804] ;  /* 0x00080400011d7983 */ /* 0x000ea80000300800 */
[----:B------:R-:W2:Y:S04]  /*36f90*/  LDL.LU R30, [R1+0x808] ;  /* 0x00080800011e7983 */ /* 0x000ea80000300800 */
[----:B------:R-:W2:Y:S04]  /*36fa0*/  LDL.LU R31, [R1+0x80c] ;  /* 0x00080c00011f7983 */ /* 0x000ea80000300800 */
[----:B0-----:R-:W2:Y:S04]  /*36fb0*/  LDL.LU R4, [R1+0x7f0] ;  /* 0x0007f00001047983 */ /* 0x001ea80000300800 */
[----:B------:R-:W2:Y:S04]  /*36fc0*/  LDL.LU R5, [R1+0x7f4] ;  /* 0x0007f40001057983 */ /* 0x000ea80000300800 */
[----:B-1----:R-:W2:Y:S04]  /*36fd0*/  LDL.LU R6, [R1+0x7f8] ;  /* 0x0007f80001067983 */ /* 0x002ea80000300800 */
        /* <DEDUP_REMOVED lines=25> */
[----:B------:R-:W3:Y:S04]  /*37170*/  LDL.LU.64 R46, [R1+0x22b0] ;  /* 0x0022b000012e7983 */ /* 0x000ee80000300a00 */
[----:B------:R-:W2:Y:S01]  /*37180*/  LDL.LU.64 R44, [R1+0x22a8] ;  /* 0x0022a800012c7983 */ /* 0x000ea20000300a00 */
[----:B---3--:R-:W-:-:S15]  /*37190*/  HMMA.16816.F32 R40, R48, R46, R40 ;  /* 0x0000002e3028723c */ /* 0x008fde0000001828 */
[----:B------:R-:W-:-:S04]  /*371a0*/  NOP ;  /* 0x0000000000007918 */ /* 0x000fc80000000000 */
[----:B------:R-:W-:Y:S04]  /*371b0*/  STL.64 [R1+0xe0], R40 ;  /* 0x0000e02801007387 */ /* 0x000fe80000100a00 */
[----:B------:R0:W-:Y:S04]  /*371c0*/  STL.64 [R1+0xe8], R42 ;  /* 0x0000e82a01007387 */ /* 0x0001e80000100a00 */
[----:B0-----:R-:W3:Y:S04]  /*371d0*/  LDL.LU.64 R42, [R1+0x22a0] ;  /* 0x0022a000012a7983 */ /* 0x001ee80000300a00 */
[----:B------:R-:W4:Y:S01]  /*371e0*/  LDL.LU.64 R40, [R1+0x2298] ;  /* 0x0022980001287983 */ /* 0x000f220000300a00 */
[C---:B--2---:R-:W-:Y:S03]  /*371f0*/  HMMA.16816.F32 R4, R48.reuse, R10, R4 ;  /* 0x0000000a3004723c */ /* 0x044fe60000001804 */
[----:B------:R-:W-:Y:S04]  /*37200*/  STL.64 [R1+0x21f8], R46 ;  /* 0x0021f82e01007387 */ /* 0x000fe80000100a00 */
[----:B------:R0:W-:Y:S04]  /*37210*/  STL.64 [R1+0x21f0], R44 ;  /* 0x0021f02c01007387 */ /* 0x0001e80000100a00 */
[----:B0-----:R-:W2:Y:S04]  /*37220*/  LDL.LU R44, [R1+0x780] ;  /* 0x00078000012c7983 */ /* 0x001ea80000300800 */
[----:B------:R-:W2:Y:S04]  /*37230*/  LDL.LU R45, [R1+0x784] ;  /* 0x00078400012d7983 */ /* 0x000ea80000300800 */
[----:B------:R-:W2:Y:S04]  /*37240*/  LDL.LU R46, [R1+0x788] ;  /* 0x00078800012e7983 */ /* 0x000ea80000300800 */
[----:B------:R-:W2:Y:S01]  /*37250*/  LDL.LU R47, [R1+0x78c] ;  /* 0x00078c00012f7983 */ /* 0x000ea20000300800 */
[----:B---3--:R-:W-:-:S15]  /*37260*/  HMMA.16816.F32 R28, R48, R42, R28 ;  /* 0x0000002a301c723c */ /* 0x008fde000000181c */
[----:B------:R-:W-:-:S04]  /*37270*/  NOP ;  /* 0x0000000000007918 */ /* 0x000fc80000000000 */
[----:B------:R-:W-:Y:S04]  /*37280*/  STL.64 [R1+0x800], R28 ;  /* 0x0008001c01007387 */ /* 0x000fe80000100a00 */
[----:B------:R0:W-:Y:S04]  /*37290*/  STL.64 [R1+0x808], R30 ;  /* 0x0008081e01007387 */ /* 0x0001e80000100a00 */
[----:B0-----:R-:W3:Y:S04]  /*372a0*/  LDL.LU.64 R30, [R1+0x2290] ;  /* 0x00229000011e7983 */ /* 0x001ee80000300a00 */
[----:B------:R-:W2:Y:S04]  /*372b0*/  LDL.LU.64 R28, [R1+0x2288] ;  /* 0x00228800011c7983 */ /* 0x000ea80000300a00 */
[----:B------:R-:W-:Y:S04]  /*372c0*/  STL.64 [R1+0x21e8], R42 ;  /* 0x0021e82a01007387 */ /* 0x000fe80000100a00 */
[----:B----4-:R0:W-:Y:S04]  /*372d0*/  STL.64 [R1+0x21e0], R40 ;  /* 0x0021e02801007387 */ /* 0x0101e80000100a00 */
        /* <DEDUP_REMOVED lines=28> */
[----:B---3--:R-:W-:Y:S01]  /*374a0*/  STL.64 [R1+0x2200], R36 ;  /* 0x0022002401007387 */ /* 0x008fe20000100a00 */
[----:B--2---:R-:W-:Y:S03]  /*374b0*/  HMMA.16816.F32 R4, R48, R34, R4 ;  /* 0x000000223004723c */ /* 0x004fe60000001804 */
[----:B------:R-:W-:Y:S04]  /*374c0*/  STL.64 [R1+0x2218], R34 ;  /* 0x0022182201007387 */ /* 0x000fe80000100a00 */
[----:B----4-:R-:W-:-:S12]  /*374d0*/  STL.64 [R1+0x2210], R32 ;  /* 0x0022102001007387 */ /* 0x010fd80000100a00 */
[----:B------:R-:W-:Y:S04]  /*374e0*/  STL.64 [R1+0x7c0], R4 ;  /* 0x0007c00401007387 */ /* 0x000fe80000100a00 */
[----:B------:R0:W-:Y:S02]  /*374f0*/  STL.64 [R1+0x7c8], R6 ;  /* 0x0007c80601007387 */ /* 0x0001e40000100a00 */
[----:B0-----:R-:W-:Y:S02]  /*37500*/  HMMA.16816.F32 R4, R48, R30, R40 ;  /* 0x0000001e3004723c */ /* 0x001fe40000001828 */
[----:B------:R-:W-:Y:S04]  /*37510*/  STL.64 [R1+0x2228], R30 ;  /* 0x0022281e01007387 */ /* 0x000fe80000100a00 */
[----:B------:R-:W-:-:S13]  /*37520*/  STL.64 [R1+0x2220], R28 ;  /* 0x0022201c01007387 */ /* 0x000fda0000100a00 */
[----:B------:R-:W-:Y:S04]  /*37530*/  STL.64 [R1+0x7b0], R4 ;  /* 0x0007b00401007387 */ /* 0x000fe80000100a00 */
[----:B------:R0:W-:Y:S02]  /*37540*/  STL.64 [R1+0x7b8], R6 ;  /* 0x0007b80601007387 */ /* 0x0001e40000100a00 */
[C---:B0-----:R-:W-:Y:S02]  /*37550*/  HMMA.16816.F32 R4, R48.reuse, R26, R56 ;  /* 0x0000001a3004723c */ /* 0x041fe40000001838 */
[----:B------:R-:W-:Y:S04]  /*37560*/  STL.64 [R1+0x2240], R26 ;  /* 0x0022401a01007387 */ /* 0x000fe80000100a00 */
[----:B------:R-:W-:Y:S04]  /*37570*/  STL.64 [R1+0x2238], R24 ;  /* 0x0022381801007387 */ /* 0x000fe80000100a00 */
[----:B------:R-:W0:Y:S09]  /*37580*/  LDSM.16.MT88.4 R56, [R2+UR5+0x2080] ;  /* 0x002080050238783b */ /* 0x000e320008004200 */
[----:B------:R-:W-:Y:S04]  /*37590*/  STL.64 [R1+0x7a0], R4 ;  /* 0x0007a00401007387 */ /* 0x000fe80000100a00 */
[----:B------:R1:W-:Y:S02]  /*375a0*/  STL.64 [R1+0x7a8], R6 ;  /* 0x0007a80601007387 */ /* 0x0003e40000100a00 */
[----:B-1----:R-:W-:Y:S02]  /*375b0*/  HMMA.16816.F32 R4, R48, R22, R52 ;  /* 0x000000163004723c */ /* 0x002fe40000001834 */
[----:B------:R-:W2:-:S15]  /*375c0*/  LDL.LU R52, [R1+0xd0] ;  /* 0x0000d00001347983 */ /* 0x000e9e0000300800 */
[----:B------:R-:W-:Y:S02]  /*375d0*/  NOP ;  /* 0x0000000000007918 */ /* 0x000fe40000000000 */
[----:B------:R-:W-:Y:S04]  /*375e0*/  STL.64 [R1+0x790], R4 ;  /* 0x0007900401007387 */ /* 0x000fe80000100a00 */
[----:B------:R-:W-:Y:S04]  /*375f0*/  STL.64 [R1+0x798], R6 ;  /* 0x0007980601007387 */ /* 0x000fe80000100a00 */
[----:B------:R-:W2:Y:S04]  /*37600*/  LDL.LU R53, [R1+0xd4] ;  /* 0x0000d40001357983 */ /* 0x000ea80000300800 */
[----:B------:R-:W2:Y:S04]  /*37610*/  LDL.LU R54, [R1+0xd8] ;  /* 0x0000d80001367983 */ /* 0x000ea80000300800 */
[----:B------:R-:W2:Y:S01]  /*37620*/  LDL.LU R55, [R1+0xdc] ;  /* 0x0000dc0001377983 */ /* 0x000ea20000300800 */
[----:B------:R-:W-:Y:S03]  /*37630*/  HMMA.16816.F32 R24, R48, R18, R44 ;  /* 0x000000123018723c */ /* 0x000fe6000000182c */
[----:B0-----:R-:W-:Y:S04]  /*37640*/  STL.64 [R1+0x21a8], R58 ;  /* 0x0021a83a01007387 */ /* 0x001fe80000100a00 */
[----:B------:R0:W-:-:S12]  /*37650*/  STL.64 [R1+0x21a0], R56 ;  /* 0x0021a03801007387 */ /* 0x0001d80000100a00 */
[----:B------:R1:W-:Y:S04]  /*37660*/  STL.64 [R1+0x780], R24 ;  /* 0x0007801801007387 */ /* 0x0003e80000100a00 */
[----:B------:R3:W-:Y:S04]  /*37670*/  STL.64 [R1+0x788], R26 ;  /* 0x0007881a01007387 */ /* 0x0007e80000100a00 */
[----:B0-----:R-:W4:Y:S04]  /*37680*/  LDL.LU R56, [R1+0x5d0] ;  /* 0x0005d00001387983 */ /* 0x001f280000300800 */
[----:B------:R-:W4:Y:S04]  /*37690*/  LDL.LU R57, [R1+0x5d4] ;  /* 0x0005d40001397983 */ /* 0x000f280000300800 */
[----:B------:R-:W4:Y:S04]  /*376a0*/  LDL.LU R58, [R1+0x5d8] ;  /* 0x0005d800013a7983 */ /* 0x000f280000300800 */
[----:B------:R-:W4:Y:S04]  /*376b0*/  LDL.LU R59, [R1+0x5dc] ;  /* 0x0005dc00013b7983 */ /* 0x000f280000300800 */
[----:B-1----:R-:W4:Y:S04]  /*376c0*/  LDL.LU R24, [R1+0x1010] ;  /* 0x0010100001187983 */ /* 0x002f280000300800 */
[----:B------:R-:W4:Y:S04]  /*376d0*/  LDL.LU R25, [R1+0x1014] ;  /* 0x0010140001197983 */ /* 0x000f280000300800 */
[----:B---3--:R-:W4:Y:S04]  /*376e0*/  LDL.LU R26, [R1+0x1018] ;  /* 0x00101800011a7983 */ /* 0x008f280000300800 */
[----:B------:R-:W4:Y:S04]  /*376f0*/  LDL.LU R27, [R1+0x101c] ;  /* 0x00101c00011b7983 */ /* 0x000f280000300800 */
[----:B------:R-:W3:Y:S04]  /*37700*/  LDL.LU R40, [R1+0x590] ;  /* 0x0005900001287983 */ /* 0x000ee80000300800 */
[----:B------:R-:W3:Y:S04]  /*37710*/  LDL.LU R41, [R1+0x594] ;  /* 0x0005940001297983 */ /* 0x000ee80000300800 */
[----:B------:R-:W3:Y:S01]  /*37720*/  LDL.LU R42, [R1+0x598] ;  /* 0x00059800012a7983 */ /* 0x000ee20000300800 */
[----:B------:R-:W-:-:S03]  /*37730*/  IMAD.MOV.U32 R7, RZ, RZ, R8 ;  /* 0x000000ffff077224 */ /* 0x000fc600078e0008 */
[----:B------:R-:W3:Y:S01]  /*37740*/  LDL.LU R43, [R1+0x59c] ;  /* 0x00059c00012b7983 */ /* 0x000ee20000300800 */
[----:B------:R-:W-:-:S03]  /*37750*/  IMAD.MOV.U32 R6, RZ, RZ, R9 ;  /* 0x000000ffff067224 */ /* 0x000fc600078e0009 */
        /* <DEDUP_REMOVED lines=10> */
[----:B------:R0:W-:Y:S04]  /*37800*/  STL.64 [R1+0x21c8], R18 ;  /* 0x0021c81201007387 */ /* 0x0001e80000100a00 */
[----:B------:R-:W-:Y:S04]  /*37810*/  STL.64 [R1+0x21c0], R16 ;  /* 0x0021c01001007387 */ /* 0x000fe80000100a00 */
[----:B0-----:R-:W3:Y:S01]  /*37820*/  LDL.64 R18, [R1+0x48] ;  /* 0x0000480001127983 */ /* 0x001ee20000100a00 */
[----:B--2---:R-:W-:Y:S03]  /*37830*/  HMMA.16816.F32 R48, R48, R14, R52 ;  /* 0x0000000e3030723c */ /* 0x004fe60000001834 */
[----:B------:R-:W4:Y:S04]  /*37840*/  LDL.LU.64 R54, [R1+0x2250] ;  /* 0x0022500001367983 */ /* 0x000f280000300a00 */
[----:B------:R-:W4:-:S12]  /*37850*/  LDL.LU.64 R52, [R1+0x2248] ;  /* 0x0022480001347983 */ /* 0x000f180000300a00 */
[----:B------:R0:W-:Y:S04]  /*37860*/  STL.64 [R1+0xd0], R48 ;  /* 0x0000d03001007387 */ /* 0x0001e80000100a00 */
[----:B------:R1:W-:Y:S04]  /*37870*/  STL.64 [R1+0xd8], R50 ;  /* 0x0000d83201007387 */ /* 0x0003e80000100a00 */
[----:B0-----:R-:W2:Y:S04]  /*37880*/  LDL.LU R48, [R1+0xe20] ;  /* 0x000e200001307983 */ /* 0x001ea80000300800 */
[----:B------:R-:W2:Y:S04]  /*37890*/  LDL.LU R49, [R1+0xe24] ;  /* 0x000e240001317983 */ /* 0x000ea80000300800 */
[----:B-1----:R-:W2:Y:S04]  /*378a0*/  LDL.LU R50, [R1+0xe28] ;  /* 0x000e280001327983 */ /* 0x002ea80000300800 */
[----:B------:R-:W2:Y:S04]  /*378b0*/  LDL.LU R51, [R1+0xe2c] ;  /* 0x000e2c0001337983 */ /* 0x000ea80000300800 */
[----:B------:R-:W-:Y:S04]  /*378c0*/  STL.64 [R1+0x21b8], R14 ;  /* 0x0021b80e01007387 */ /* 0x000fe80000100a00 */
[----:B------:R0:W-:Y:S04]  /*378d0*/  STL.64 [R1+0x21b0], R12 ;  /* 0x0021b00c01007387 */ /* 0x0001e80000100a00 */
[----:B0-----:R-:W2:Y:S04]  /*378e0*/  LDL.LU R12, [R1+0x5b0] ;  /* 0x0005b000010c7983 */ /* 0x001ea80000300800 */
[----:B------:R-:W2:Y:S04]  /*378f0*/  LDL.LU R13, [R1+0x5b4] ;  /* 0x0005b400010d7983 */ /* 0x000ea80000300800 */
[----:B------:R-:W2:Y:S04]  /*37900*/  LDL.LU R14, [R1+0x5b8] ;  /* 0x0005b800010e7983 */ /* 0x000ea80000300800 */
[----:B------:R-:W2:Y:S01]  /*37910*/  LDL.LU R15, [R1+0x5bc] ;  /* 0x0005bc00010f7983 */ /* 0x000ea20000300800 */
[----:B------:R-:W-:-:S02]  /*37920*/  IMAD.MOV.U32 R46, RZ, RZ, R3 ;  /* 0x000000ffff2e7224 */ /* 0x000fc400078e0003 */
[----:B------:R-:W-:Y:S02]  /*37930*/  IMAD.MOV.U32 R47, RZ, RZ, R0 ;  /* 0x000000ffff2f7224 */ /* 0x000fe400078e0000 */
[----:B---3--:R-:W-:Y:S02]  /*37940*/  IMAD.MOV.U32 R3, RZ, RZ, R18 ;  /* 0x000000ffff037224 */ /* 0x008fe400078e0012 */
[----:B------:R-:W-:Y:S01]  /*37950*/  IMAD.MOV.U32 R0, RZ, RZ, R19 ;  /* 0x000000ffff007224 */ /* 0x000fe200078e0013 */
[C---:B----4-:R-:W-:Y:S08]  /*37960*/  HMMA.16816.F32 R24, R52.reuse, R18, R24 ;  /* 0x000000123418723c */ /* 0x050ff00000001818 */
[C---:B------:R-:W-:Y:S08]  /*37970*/  HMMA.16816.F32 R4, R52.reuse, R6, R56 ;  /* 0x000000063404723c */ /* 0x040ff00000001838 */
[C---:B------:R-:W-:Y:S08]  /*37980*/  HMMA.16816.F32 R8, R52.reuse, R30, R8 ;  /* 0x0000001e3408723c */ /* 0x040ff00000001808 */
[C---:B------:R-:W-:Y:S01]  /*37990*/  HMMA.16816.F32 R44, R52.reuse, R46, R36 ;  /* 0x0000002e342c723c */ /* 0x040fe20000001824 */
[----:B------:R-:W-:Y:S04]  /*379a0*/  STL.64 [R1+0x1010], R24 ;  /* 0x0010101801007387 */ /* 0x000fe80000100a00 */
[----:B------:R0:W-:Y:S04]  /*379b0*/  STL.64 [R1+0x1018], R26 ;  /* 0x0010181a01007387 */ /* 0x0001e80000100a00 */
[----:B0-----:R-:W3:Y:S04]  /*379c0*/  LDL.LU.64 R26, [R1+0x2240] ;  /* 0x00224000011a7983 */ /* 0x001ee80000300a00 */
[----:B------:R-:W4:Y:S04]  /*379d0*/  LDL.LU.64 R24, [R1+0x2238] ;  /* 0x0022380001187983 */ /* 0x000f280000300a00 */
[----:B------:R-:W3:Y:S04]  /*379e0*/  LDL.LU R16, [R1+0xdd0] ;  /* 0x000dd00001107983 */ /* 0x000ee80000300800 */
[----:B------:R0:W-:Y:S04]  /*379f0*/  STL.64 [R1+0x5d0], R4 ;  /* 0x0005d00401007387 */ /* 0x0001e80000100a00 */
[----:B------:R1:W-:Y:S04]  /*37a00*/  STL.64 [R1+0x5d8], R6 ;  /* 0x0005d80601007387 */ /* 0x0003e80000100a00 */
[----:B------:R-:W3:Y:S04]  /*37a10*/  LDL.LU R17, [R1+0xdd4] ;  /* 0x000dd40001117983 */ /* 0x000ee80000300800 */
[----:B------:R-:W3:Y:S04]  /*37a20*/  LDL.LU R18, [R1+0xdd8] ;  /* 0x000dd80001127983 */ /* 0x000ee80000300800 */
[----:B------:R-:W3:Y:S04]  /*37a30*/  LDL.LU R19, [R1+0xddc] ;  /* 0x000ddc0001137983 */ /* 0x000ee80000300800 */
[----:B0-----:R-:W3:Y:S04]  /*37a40*/  LDL.LU R4, [R1+0xe10] ;  /* 0x000e100001047983 */ /* 0x001ee80000300800 */
[----:B------:R-:W3:Y:S01]  /*37a50*/  LDL.LU R5, [R1+0xe14] ;  /* 0x000e140001057983 */ /* 0x000ee20000300800 */
[----:B--2---:R-:W-:Y:S03]  /*37a60*/  HMMA.16816.F32 R12, R52, R34, R12 ;  /* 0x00000022340c723c */ /* 0x004fe6000000180c */
[----:B-1----:R-:W3:Y:S04]  /*37a70*/  LDL.LU R6, [R1+0xe18] ;  /* 0x000e180001067983 */ /* 0x002ee80000300800 */
[----:B------:R-:W3:Y:S04]  /*37a80*/  LDL.LU R7, [R1+0xe1c] ;  /* 0x000e1c0001077983 */ /* 0x000ee80000300800 */
[----:B------:R-:W2:Y:S04]  /*37a90*/  LDL.LU R56, [R1+0xdc0] ;  /* 0x000dc00001387983 */ /* 0x000ea80000300800 */
[----:B------:R-:W2:Y:S04]  /*37aa0*/  LDL.LU R57, [R1+0xdc4] ;  /* 0x000dc40001397983 */ /* 0x000ea80000300800 */
[----:B------:R-:W2:Y:S04]  /*37ab0*/  LDL.LU R58, [R1+0xdc8] ;  /* 0x000dc800013a7983 */ /* 0x000ea80000300800 */
[----:B------:R-:W2:Y:S04]  /*37ac0*/  LDL.LU R59, [R1+0xdcc] ;  /* 0x000dcc00013b7983 */ /* 0x000ea80000300800 */
[----:B------:R0:W-:Y:S04]  /*37ad0*/  STL.64 [R1+0x5c0], R8 ;  /* 0x0005c00801007387 */ /* 0x0001e80000100a00 */
[----:B------:R1:W-:Y:S01]  /*37ae0*/  STL.64 [R1+0x5c8], R10 ;  /* 0x0005c80a01007387 */ /* 0x0003e20000100a00 */
[----:B0-----:R-:W-:-:S03]  /*37af0*/  IMAD.MOV.U32 R9, RZ, RZ, R30 ;  /* 0x000000ffff097224 */ /* 0x001fc600078e001e */
[----:B-1----:R-:W3:Y:S01]  /*37b00*/  LDL.LU.64 R10, [R1+0x2230] ;  /* 0x00223000010a7983 */ /* 0x002ee20000300a00 */
[----:B------:R-:W-:-:S03]  /*37b10*/  IMAD.MOV.U32 R8, RZ, RZ, R31 ;  /* 0x000000ffff087224 */ /* 0x000fc600078e001f */
        /* <DEDUP_REMOVED lines=9> */
[----:B------:R-:W2:Y:S04]  /*37bb0*/  LDL.LU.64 R36, [R1+0x2200] ;  /* 0x0022000001247983 */ /* 0x000ea80000300a00 */
        /* <DEDUP_REMOVED lines=16> */
[C---:B------:R-:W-:Y:S08]  /*37cc0*/  HMMA.16816.F32 R4, R52.reuse, R10, R4 ;  /* 0x0000000a3404723c */ /* 0x040ff00000001804 */
[----:B--2---:R-:W-:Y:S01]  /*37cd0*/  HMMA.16816.F32 R48, R52, R42, R48 ;  /* 0x0000002a3430723c */ /* 0x004fe20000001830 */
[----:B------:R-:W-:Y:S04]  /*37ce0*/  STL.64 [R1+0x2118], R42 ;  /* 0x0021182a01007387 */ /* 0x000fe80000100a00 */
[----:B----4-:R0:W-:-:S14]  /*37cf0*/  STL.64 [R1+0x2110], R40 ;  /* 0x0021102801007387 */ /* 0x0101dc0000100a00 */
[----:B------:R-:W-:Y:S04]  /*37d00*/  STL.64 [R1+0xe20], R48 ;  /* 0x000e203001007387 */ /* 0x000fe80000100a00 */
[----:B------:R-:W-:Y:S04]  /*37d10*/  STL.64 [R1+0xe28], R50 ;  /* 0x000e283201007387 */ /* 0x000fe80000100a00 */
[----:B------:R-:W1:Y:S04]  /*37d20*/  LDSM.16.MT88.4 R48, [R2+UR5+0x2100] ;  /* 0x002100050230783b */ /* 0x000e680008004200 */
        /* <DEDUP_REMOVED lines=12> */
[----:B0-----:R-:W4:Y:S04]  /*37df0*/  LDL.LU.64 R6, [R1+0x21d8] ;  /* 0x0021d80001067983 */ /* 0x001f280000300a00 */
[----:B------:R-:W2:Y:S04]  /*37e00*/  LDL.LU.64 R4, [R1+0x21d0] ;  /* 0x0021d00001047983 */ /* 0x000ea80000300a00 */
[----:B------:R-:W-:Y:S01]  /*37e10*/  STL.64 [R1+0x2108], R10 ;  /* 0x0021080a01007387 */ /* 0x000fe20000100a00 */
[C---:B----4-:R-:W-:Y:S03]  /*37e20*/  HMMA.16816.F32 R48, R52.reuse, R6, R48 ;  /* 0x000000063430723c */ /* 0x050fe60000001830 */
[----:B------:R-:W-:Y:S04]  /*37e30*/  STL.64 [R1+0x2138], R6 ;  /* 0x0021380601007387 */ /* 0x000fe80000100a00 */
[----:B--2---:R0:W-:Y:S02]  /*37e40*/  STL.64 [R1+0x2130], R4 ;  /* 0x0021300401007387 */ /* 0x0041e40000100a00 */
[C---:B0-----:R-:W-:Y:S10]  /*37e50*/  HMMA.16816.F32 R4, R52.reuse, R38, R40 ;  /* 0x000000263404723c */ /* 0x041ff40000001828 */
[----:B------:R-:W-:Y:S04]  /*37e60*/  STL.64 [R1+0xe00], R48 ;  /* 0x000e003001007387 */ /* 0x000fe80000100a00 */
[----:B------:R-:W-:Y:S04]  /*37e70*/  STL.64 [R1+0xe08], R50 ;  /* 0x000e083201007387 */ /* 0x000fe80000100a00 */
[----:B------:R-:W-:Y:S04]  /*37e80*/  STL.64 [R1+0x2148], R38 ;  /* 0x0021482601007387 */ /* 0x000fe80000100a00 */
[----:B------:R-:W-:Y:S04]  /*37e90*/  STL.64 [R1+0x2140], R36 ;  /* 0x0021402401007387 */ /* 0x000fe80000100a00 */
[----:B------:R-:W-:Y:S04]  /*37ea0*/  STL.64 [R1+0xdf0], R4 ;  /* 0x000df00401007387 */ /* 0x000fe80000100a00 */
[----:B------:R3:W-:Y:S02]  /*37eb0*/  STL.64 [R1+0xdf8], R6 ;  /* 0x000df80601007387 */ /* 0x0007e40000100a00 */
[----:B---3--:R-:W-:Y:S02]  /*37ec0*/  HMMA.16816.F32 R4, R52, R34, R44 ;  /* 0x000000223404723c */ /* 0x008fe4000000182c */
        /* <DEDUP_REMOVED lines=13> */
[----:B------:R0:W-:Y:S04]  /*37fa0*/  STL.64 [R1+0xdc8], R6 ;  /* 0x000dc80601007387 */ /* 0x0001e80000100a00 */
[----:B------:R-:W2:Y:S04]  /*37fb0*/  LDL.LU R45, [R1+0x414] ;  /* 0x00041400012d7983 */ /* 0x000ea80000300800 */
[----:B------:R-:W3:Y:S04]  /*37fc0*/  LDL.LU R46, [R1+0x418] ;  /* 0x00041800012e7983 */ /* 0x000ee80000300800 */
[----:B------:R-:W3:Y:S01]  /*37fd0*/  LDL.LU R47, [R1+0x41c] ;  /* 0x00041c00012f7983 */ /* 0x000ee20000300800 */
[----:B------:R-:W-:-:S02]  /*37fe0*/  IMAD.MOV.U32 R34, RZ, RZ, R9 ;  /* 0x000000ffff227224 */ /* 0x000fc400078e0009 */
[----:B------:R-:W-:Y:S02]  /*37ff0*/  IMAD.MOV.U32 R35, RZ, RZ, R8 ;  /* 0x000000ffff237224 */ /* 0x000fe400078e0008 */
[----:B0-----:R-:W-:Y:S02]  /*38000*/  IMAD.MOV.U32 R6, RZ, RZ, R13 ;  /* 0x000000ffff067224 */ /* 0x001fe400078e000d */
[----:B------:R-:W-:Y:S01]  /*38010*/  IMAD.MOV.U32 R7, RZ, RZ, R12 ;  /* 0x000000ffff077224 */ /* 0x000fe200078e000c */
[----:B---3--:R-:W-:Y:S04]  /*38020*/  STL.64 [R1+0x2178], R46 ;  /* 0x0021782e01007387 */ /* 0x008fe80000100a00 */
[----:B--2---:R-:W-:Y:S04]  /*38030*/  STL.64 [R1+0x2170], R44 ;  /* 0x0021702c01007387 */ /* 0x004fe80000100a00 */
[----:B------:R0:W-:Y:S04]  /*38040*/  STL.64 [R1+0x2180], R6 ;  /* 0x0021800601007387 */ /* 0x0001e80000100a00 */
[----:B------:R-:W-:Y:S04]  /*38050*/  STL.64 [R1+0x2188], R34 ;  /* 0x0021882201007387 */ /* 0x000fe80000100a00 */
        /* <DEDUP_REMOVED lines=8> */
[----:B0-----:R-:W2:Y:S04]  /*380e0*/  LDL.LU R6, [R1+0x448] ;  /* 0x0004480001067983 */ /* 0x001ea80000300800 */
        /* <DEDUP_REMOVED lines=13> */
[----:B-1----:R-:W2:Y:S04]  /*381c0*/  LDL.LU R28, [R1+0x450] ;  /* 0x00045000011c7983 */ /* 0x002ea80000300800 */
[----:B------:R-:W2:Y:S04]  /*381d0*/  LDL.LU R29, [R1+0x454] ;  /* 0x00045400011d7983 */ /* 0x000ea80000300800 */
[----:B------:R-:W2:Y:S04]  /*381e0*/  LDL.LU R30, [R1+0x458] ;  /* 0x00045800011e7983 */ /* 0x000ea80000300800 */
[----:B------:R-:W2:Y:S04]  /*381f0*/  LDL.LU R31, [R1+0x45c] ;  /* 0x00045c00011f7983 */ /* 0x000ea80000300800 */
[----:B------:R-:W2:Y:S04]  /*38200*/  LDL.LU.64 R46, [R1+0x38] ;  /* 0x00003800012e7983 */ /* 0x000ea80000300a00 */
        /* <DEDUP_REMOVED lines=27> */
[----:B------:R-:W4:Y:S01]  /*383c0*/  LDL.LU.64 R16, [R1+0x21c0] ;  /* 0x0021c00001107983 */ /* 0x000f220000300a00 */
[----:B--2---:R-:W-:-:S15]  /*383d0*/  HMMA.16816.F32 R12, R52, R18, R12 ;  /* 0x00000012340c723c */ /* 0x004fde000000180c */
[----:B------:R-:W-:-:S04]  /*383e0*/  NOP ;  /* 0x0000000000007918 */ /* 0x000fc80000000000 */
[----:B------:R-:W-:Y:S04]  /*383f0*/  STL.64 [R1+0xda0], R12 ;  /* 0x000da00c01007387 */ /* 0x000fe80000100a00 */
[----:B------:R0:W-:Y:S04]  /*38400*/  STL.64 [R1+0xda8], R14 ;  /* 0x000da80e01007387 */ /* 0x0001e80000100a00 */
[----:B0-----:R-:W3:Y:S04]  /*38410*/  LDL.LU.64 R14, [R1+0x21b8] ;  /* 0x0021b800010e7983 */ /* 0x001ee80000300a00 */
[----:B------:R-:W2:Y:S01]  /*38420*/  LDL.LU.64 R12, [R1+0x21b0] ;  /* 0x0021b000010c7983 */ /* 0x000ea20000300a00 */
[----:B------:R-:W-:-:S02]  /*38430*/  IMAD.MOV.U32 R34, RZ, RZ, R3 ;  /* 0x000000ffff227224 */ /* 0x000fc400078e0003 */
[----:B------:R-:W-:Y:S01]  /*38440*/  IMAD.MOV.U32 R35, RZ, RZ, R0 ;  /* 0x000000ffff237224 */ /* 0x000fe200078e0000 */
[----:B---3--:R-:W-:Y:S01]  /*38450*/  HMMA.16816.F32 R52, R52, R14, R56 ;  /* 0x0000000e3434723c */ /* 0x008fe20000001838 */
[----:B------:R-:W3:Y:S04]  /*38460*/  LDL.LU.64 R58, [R1+0x21a8] ;  /* 0x0021a800013a7983 */ /* 0x000ee80000300a00 */
[----:B------:R-:W3:-:S14]  /*38470*/  LDL.LU.64 R56, [R1+0x21a0] ;  /* 0x0021a00001387983 */ /* 0x000edc0000300a00 */
[----:B------:R-:W-:Y:S04]  /*38480*/  STL.64 [R1+0x580], R52 ;  /* 0x0005803401007387 */ /* 0x000fe80000100a00 */
[----:B------:R-:W-:Y:S04]  /*38490*/  STL.64 [R1+0x588], R54 ;  /* 0x0005883601007387 */ /* 0x000fe80000100a00 */
[----:B------:R0:W1:Y:S01]  /*384a0*/  LDSM.16.MT88.4 R52, [R2+UR5+0x2180] ;  /* 0x002180050234783b */ /* 0x0000620008004200 */
[----:B------:R-:W-:Y:S02]  /*384b0*/  IMAD.MOV.U32 R0, RZ, RZ, R47 ;  /* 0x000000ffff007224 */ /* 0x000fe400078e002f */
[----:B0-----:R-:W-:Y:S01]  /*384c0*/  IMAD.MOV.U32 R2, RZ, RZ, R46 ;  /* 0x000000ffff027224 */ /* 0x001fe200078e002e */
[----:B-1----:R0:W-:Y:S04]  /*384d0*/  STL.64 [R1+0x2050], R54 ;  /* 0x0020503601007387 */ /* 0x0021e80000100a00 */
[----:B------:R-:W-:Y:S04]  /*384e0*/  STL.64 [R1+0x2048], R52 ;  /* 0x0020483401007387 */ /* 0x000fe80000100a00 */
[----:B0-----:R-:W2:Y:S01]  /*384f0*/  LDL.LU.64 R54, [R1+0x8] ;  /* 0x0000080001367983 */ /* 0x001ea20000300a00 */
[C---:B---3--:R-:W-:Y:S08]  /*38500*/  HMMA.16816.F32 R32, R56.reuse, R34, R28 ;  /* 0x000000223820723c */ /* 0x048ff0000000181c */
[C---:B------:R-:W-:Y:S01]  /*38510*/  HMMA.16816.F32 R4, R56.reuse, R46, R4 ;  /* 0x0000002e3804723c */ /* 0x040fe20000001804 */
[----:B------:R-:W3:Y:S04]  /*38520*/  LDL.LU.64 R30, [R1+0x2198] ;  /* 0x00219800011e7983 */ /* 0x000ee80000300a00 */
[----:B------:R-:W3:Y:S06]  /*38530*/  LDL.LU.64 R28, [R1+0x2190] ;  /* 0x00219000011c7983 */ /* 0x000eec0000300a00 */
[----:B------:R-:W-:Y:S04]  /*38540*/  STL.64 [R1+0x450], R32 ;  /* 0x0004502001007387 */ /* 0x000fe80000100a00 */
[----:B------:R0:W-:Y:S04]  /*38550*/  STL.64 [R1+0x458], R34 ;  /* 0x0004582201007387 */ /* 0x0001e80000100a00 */
[----:B0-----:R-:W3:Y:S04]  /*38560*/  LDL.LU.64 R34, [R1+0x2188] ;  /* 0x0021880001227983 */ /* 0x001ee80000300a00 */
[----:B------:R-:W-:Y:S04]  /*38570*/  STL.64 [R1+0x440], R4 ;  /* 0x0004400401007387 */ /* 0x000fe80000100a00 */
[----:B------:R0:W-:Y:S04]  /*38580*/  STL.64 [R1+0x448], R6 ;  /* 0x0004480601007387 */ /* 0x0001e80000100a00 */
[----:B0-----:R-:W2:Y:S04]  /*38590*/  LDL.LU.64 R6, [R1+0x2180] ;  /* 0x0021800001067983 */ /* 0x001ea80000300a00 */
[----:B------:R-:W4:Y:S04]  /*385a0*/  LDL.LU.64 R46, [R1+0x2178] ;  /* 0x00217800012e7983 */ /* 0x000f280000300a00 */
[----:B------:R-:W4:Y:S01]  /*385b0*/  LDL.LU.64 R44, [R1+0x2170] ;  /* 0x00217000012c7983 */ /* 0x000f220000300a00 */
[C---:B---3--:R-:W-:Y:S03]  /*385c0*/  HMMA.16816.F32 R32, R56.reuse, R34, R28 ;  /* 0x000000223820723c */ /* 0x048fe6000000181c */
[----:B------:R-:W3:Y:S04]  /*385d0*/  LDL.LU.64 R30, [R1+0x2168] ;  /* 0x00216800011e7983 */ /* 0x000ee80000300a00 */
[----:B------:R-:W3:Y:S01]  /*385e0*/  LDL.LU.64 R28, [R1+0x2160] ;  /* 0x00216000011c7983 */ /* 0x000ee20000300a00 */
[C---:B--2---:R-:W-:Y:S08]  /*385f0*/  HMMA.16816.F32 R4, R56.reuse, R6, R36 ;  /* 0x000000063804723c */ /* 0x044ff00000001824 */
[C---:B----4-:R-:W-:Y:S03]  /*38600*/  HMMA.16816.F32 R44, R56.reuse, R54, R44 ;  /* 0x00000036382c723c */ /* 0x050fe6000000182c */
[----:B------:R-:W-:Y:S04]  /*38610*/  STL.64 [R1+0x430], R32 ;  /* 0x0004302001007387 */ /* 0x000fe80000100a00 */
[----:B------:R0:W-:Y:S04]  /*38620*/  STL.64 [R1+0x438], R34 ;  /* 0x0004382201007387 */ /* 0x0001e80000100a00 */
[----:B0-----:R-:W2:Y:S04]  /*38630*/  LDL.LU.64 R34, [R1+0x2158] ;  /* 0x0021580001227983 */ /* 0x001ea80000300a00 */
[----:B------:R-:W4:Y:S04]  /*38640*/  LDL.LU.64 R32, [R1+0x2150] ;  /* 0x0021500001207983 */ /* 0x000f280000300a00 */
        /* <DEDUP_REMOVED lines=32> */
[----:B------:R-:W-:Y:S04]  /*38850*/  STL.64 [R1+0x2090], R42 ;  /* 0x0020902a01007387 */ /* 0x000fe80000100a00 */
[----:B----4-:R3:W-:Y:S02]  /*38860*/  STL.64 [R1+0x2088], R40 ;  /* 0x0020882801007387 */ /* 0x0107e40000100a00 */
[C---:B---3--:R-:W-:Y:S02]  /*38870*/  HMMA.16816.F32 R40, R56.reuse, R10, R44 ;  /* 0x0000000a3828723c */ /* 0x048fe4000000182c */
[----:B------:R0:W-:Y:S06]  /*38880*/  STL.64 [R1+0x20b0], R10 ;  /* 0x0020b00a01007387 */ /* 0x0001ec0000100a00 */
[C---:B0-----:R-:W-:Y:S11]  /*38890*/  HMMA.16816.F32 R8, R56.reuse, R6, R52 ;  /* 0x000000063808723c */ /* 0x041ff60000001834 */
[----:B------:R-:W-:Y:S04]  /*388a0*/  STL.64 [R1+0xbd0], R40 ;  /* 0x000bd02801007387 */ /* 0x000fe80000100a00 */
[----:B------:R-:W-:Y:S04]  /*388b0*/  STL.64 [R1+0xbd8], R42 ;  /* 0x000bd82a01007387 */ /* 0x000fe80000100a00 */
[----:B------:R-:W-:Y:S04]  /*388c0*/  STL.64 [R1+0x2070], R6 ;  /* 0x0020700601007387 */ /* 0x000fe80000100a00 */
[----:B------:R0:W-:Y:S02]  /*388d0*/  STL.64 [R1+0x2068], R4 ;  /* 0x0020680401007387 */ /* 0x0001e40000100a00 */
[C---:B0-----:R-:W-:Y:S02]  /*388e0*/  HMMA.16816.F32 R4, R56.reuse, R38, R24 ;  /* 0x000000263804723c */ /* 0x041fe40000001818 */
[----:B------:R-:W-:Y:S04]  /*388f0*/  STL.64 [R1+0xbc0], R8 ;  /* 0x000bc00801007387 */ /* 0x000fe80000100a00 */
[----:B------:R-:W-:Y:S04]  /*38900*/  STL.64 [R1+0xbc8], R10 ;  /* 0x000bc80a01007387 */ /* 0x000fe80000100a00 */
[----:B------:R-:W-:Y:S04]  /*38910*/  STL.64 [R1+0x2080], R38 ;  /* 0x0020802601007387 */ /* 0x000fe80000100a00 */
[----:B------:R-:W-:Y:S05]  /*38920*/  STL.64 [R1+0x2078], R36 ;  /* 0x0020782401007387 */ /* 0x000fea0000100a00 */
        /* <DEDUP_REMOVED lines=30> */
[----:B0-----:R-:W2:Y:S04]  /*38b10*/  LDL.LU R4, [R1+0x280] ;  /* 0x0002800001047983 */ /* 0x001ea80000300800 */
[----:B------:R-:W2:Y:S04]  /*38b20*/  LDL.LU R5, [R1+0x284] ;  /* 0x0002840001057983 */ /* 0x000ea80000300800 */
[----:B-1----:R-:W2:Y:S04]  /*38b30*/  LDL.LU R6, [R1+0x288] ;  /* 0x0002880001067983 */ /* 0x002ea80000300800 */
[----:B------:R-:W2:Y:S04]  /*38b40*/  LDL.LU R7, [R1+0x28c] ;  /* 0x00028c0001077983 */ /* 0x000ea80000300800 */
[----:B--2---:R0:W-:Y:S04]  /*38b50*/  STL.64 [R1+0x20d0], R6 ;  /* 0x0020d00601007387 */ /* 0x0041e80000100a00 */
[----:B------:R-:W-:Y:S04]  /*38b60*/  STL.64 [R1+0x20c8], R4 ;  /* 0x0020c80401007387 */ /* 0x000fe80000100a00 */
[----:B0-----:R-:W2:Y:S04]  /*38b70*/  LDL.LU.64 R6, [R1+0x48] ;  /* 0x0000480001067983 */ /* 0x001ea80000300a00 */
[----:B---3--:R-:W-:Y:S04]  /*38b80*/  STL.64 [R1+0x20c0], R54 ;  /* 0x0020c03601007387 */ /* 0x008fe80000100a00 */
[----:B------:R0:W-:Y:S04]  /*38b90*/  STL.64 [R1+0x20b8], R52 ;  /* 0x0020b83401007387 */ /* 0x0001e80000100a00 */
[----:B0-----:R-:W3:Y:S04]  /*38ba0*/  LDL.LU R52, [R1+0x270] ;  /* 0x0002700001347983 */ /* 0x001ee80000300800 */
[----:B------:R-:W3:Y:S04]  /*38bb0*/  LDL.LU R53, [R1+0x274] ;  /* 0x0002740001357983 */ /* 0x000ee80000300800 */
[----:B------:R-:W2:Y:S04]  /*38bc0*/  LDL.LU R54, [R1+0x278] ;  /* 0x0002780001367983 */ /* 0x000ea80000300800 */
[----:B------:R-:W2:Y:S01]  /*38bd0*/  LDL.LU R55, [R1+0x27c] ;  /* 0x00027c0001377983 */ /* 0x000ea20000300800 */
[C---:B------:R-:W-:Y:S03]  /*38be0*/  HMMA.16816.F32 R24, R56.reuse, R30, R24 ;  /* 0x0000001e3818723c */ /* 0x040fe60000001818 */
[----:B--2---:R-:W-:Y:S04]  /*38bf0*/  STL.64 [R1+0x20e0], R54 ;  /* 0x0020e03601007387 */ /* 0x004fe80000100a00 */
[----:B---3--:R0:W-:Y:S04]  /*38c00*/  STL.64 [R1+0x20d8], R52 ;  /* 0x0020d83401007387 */ /* 0x0081e80000100a00 */
[----:B0-----:R-:W2:Y:S04]  /*38c10*/  LDL.LU R52, [R1+0x290] ;  /* 0x0002900001347983 */ /* 0x001ea80000300800 */
[----:B------:R-:W2:Y:S04]  /*38c20*/  LDL.LU R53, [R1+0x294] ;  /* 0x0002940001357983 */ /* 0x000ea80000300800 */
[----:B------:R-:W2:Y:S04]  /*38c30*/  LDL.LU R54, [R1+0x298] ;  /* 0x0002980001367983 */ /* 0x000ea80000300800 */
[----:B------:R-:W2:Y:S04]  /*38c40*/  LDL.LU R55, [R1+0x29c] ;  /* 0x00029c0001377983 */ /* 0x000ea80000300800 */
[----:B------:R-:W3:Y:S04]  /*38c50*/  LDL.LU.64 R10, [R1+0x28] ;  /* 0x00002800010a7983 */ /* 0x000ee80000300a00 */
[----:B------:R0:W-:Y:S04]  /*38c60*/  STL.64 [R1+0x2060], R34 ;  /* 0x0020602201007387 */ /* 0x0001e80000100a00 */
[----:B------:R-:W-:Y:S04]  /*38c70*/  STL.64 [R1+0x2058], R32 ;  /* 0x0020582001007387 */ /* 0x000fe80000100a00 */
[----:B0-----:R-:W2:Y:S04]  /*38c80*/  LDL.LU.64 R34, [R1+0x18] ;  /* 0x0000180001227983 */ /* 0x001ea80000300a00 */
[----:B------:R-:W-:Y:S04]  /*38c90*/  STL.64 [R1+0xb90], R24 ;  /* 0x000b901801007387 */ /* 0x000fe80000100a00 */
[----:B------:R0:W-:Y:S04]  /*38ca0*/  STL.64 [R1+0xb98], R26 ;  /* 0x000b981a01007387 */ /* 0x0001e80000100a00 */
[----:B0-----:R-:W2:Y:S04]  /*38cb0*/  LDL.LU.64 R26, [R1+0x2100] ;  /* 0x00210000011a7983 */ /* 0x001ea80000300a00 */
[----:B------:R-:W3:Y:S01]  /*38cc0*/  LDL.LU.64 R24, [R1+0x20f8] ;  /* 0x0020f80001187983 */ /* 0x000ee20000300a00 */
[C---:B----4-:R-:W-:Y:S08]  /*38cd0*/  HMMA.16816.F32 R44, R56.reuse, R22, R44 ;  /* 0x00000016382c723c */ /* 0x050ff0000000182c */
[C---:B------:R-:W-:Y:S08]  /*38ce0*/  HMMA.16816.F32 R36, R56.reuse, R18, R36 ;  /* 0x000000123824723c */ /* 0x040ff00000001824 */
[----:B--2---:R-:W-:-:S15]  /*38cf0*/  HMMA.16816.F32 R48, R56, R26, R48 ;  /* 0x0000001a3830723c */ /* 0x004fde0000001830 */
[----:B------:R-:W-:-:S04]  /*38d00*/  NOP ;  /* 0x0000000000007918 */ /* 0x000fc80000000000 */
[----:B------:R-:W-:Y:S04]  /*38d10*/  STL.64 [R1+0xb80], R48 ;  /* 0x000b803001007387 */ /* 0x000fe80000100a00 */
[----:B------:R0:W-:Y:S04]  /*38d20*/  STL.64 [R1+0xb88], R50 ;  /* 0x000b883201007387 */ /* 0x0001e80000100a00 */
[----:B0-----:R-:W2:Y:S04]  /*38d30*/  LDL.LU.64 R50, [R1+0x20f0] ;  /* 0x0020f00001327983 */ /* 0x001ea80000300a00 */
[----:B------:R-:W2:Y:S04]  /*38d40*/  LDL.LU.64 R48, [R1+0x20e8] ;  /* 0x0020e80001307983 */ /* 0x000ea80000300a00 */
[----:B------:R0:W-:Y:S04]  /*38d50*/  STL.64 [R1+0xb70], R44 ;  /* 0x000b702c01007387 */ /* 0x0001e80000100a00 */
[----:B------:R1:W-:Y:S04]  /*38d60*/  STL.64 [R1+0xb78], R46 ;  /* 0x000b782e01007387 */ /* 0x0003e80000100a00 */
[----:B0-----:R-:W4:Y:S04]  /*38d70*/  LDL.LU R44, [R1+0x250] ;  /* 0x00025000012c7983 */ /* 0x001f280000300800 */
[----:B------:R-:W4:Y:S04]  /*38d80*/  LDL.LU R45, [R1+0x254] ;  /* 0x00025400012d7983 */ /* 0x000f280000300800 */
[----:B-1----:R-:W4:Y:S04]  /*38d90*/  LDL.LU R46, [R1+0x258] ;  /* 0x00025800012e7983 */ /* 0x002f280000300800 */
[----:B------:R-:W4:Y:S04]  /*38da0*/  LDL.LU R47, [R1+0x25c] ;  /* 0x00025c00012f7983 */ /* 0x000f280000300800 */
[----:B------:R-:W-:Y:S04]  /*38db0*/  STL.64 [R1+0xb60], R36 ;  /* 0x000b602401007387 */ /* 0x000fe80000100a00 */
[----:B------:R0:W-:Y:S02]  /*38dc0*/  STL.64 [R1+0xb68], R38 ;  /* 0x000b682601007387 */ /* 0x0001e40000100a00 */
[----:B0-----:R-:W-:Y:S02]  /*38dd0*/  HMMA.16816.F32 R36, R56, R14, R40 ;  /* 0x0000000e3824723c */ /* 0x001fe40000001828 */
[----:B------:R-:W3:Y:S01]  /*38de0*/  LDL.LU R40, [R1+0x240] ;  /* 0x0002400001287983 */ /* 0x000ee20000300800 */
[----:B------:R-:W-:-:S02]  /*38df0*/  IMAD.MOV.U32 R59, RZ, RZ, R0 ;  /* 0x000000ffff3b7224 */ /* 0x000fc400078e0000 */
[----:B------:R-:W-:Y:S02]  /*38e00*/  IMAD.MOV.U32 R0, RZ, RZ, R6 ;  /* 0x000000ffff007224 */ /* 0x000fe400078e0006 */
[----:B------:R-:W-:-:S12]  /*38e10*/  IMAD.MOV.U32 R60, RZ, RZ, R7 ;  /* 0x000000ffff3c7224 */ /* 0x000fd800078e0007 */
        /* <DEDUP_REMOVED lines=8> */
[----:B------:R-:W3:Y:S01]  /*38ea0*/  LDL.LU R39, [R1+0x23c] ;  /* 0x00023c0001277983 */ /* 0x000ee20000300800 */
[----:B--2---:R-:W-:-:S15]  /*38eb0*/  HMMA.16816.F32 R52, R48, R6, R52 ;  /* 0x000000063034723c */ /* 0x004fde0000001834 */
[----:B------:R-:W-:-:S04]  /*38ec0*/  NOP ;  /* 0x0000000000007918 */ /* 0x000fc80000000000 */
[----:B------:R-:W-:Y:S04]  /*38ed0*/  STL.64 [R1+0x290], R52 ;  /* 0x0002903401007387 */ /* 0x000fe80000100a00 */
[----:B------:R0:W-:Y:S04]  /*38ee0*/  STL.64 [R1+0x298], R54 ;  /* 0x0002983601007387 */ /* 0x0001e80000100a00 */
[----:B0-----:R-:W3:Y:S04]  /*38ef0*/  LDL.LU.64 R54, [R1+0x20e0] ;  /* 0x0020e00001367983 */ /* 0x001ee80000300a00 */
[----:B------:R-:W3:Y:S04]  /*38f00*/  LDL.LU.64 R52, [R1+0x20d8] ;  /* 0x0020d80001347983 */ /* 0x000ee80000300a00 */
[----:B------:R-:W2:Y:S04]  /*38f10*/  LDL.LU.64 R6, [R1+0x20d0] ;  /* 0x0020d00001067983 */ /* 0x000ea80000300a00 */
[----:B------:R-:W2:Y:S01]  /*38f20*/  LDL.LU.64 R4, [R1+0x20c8] ;  /* 0x0020c80001047983 */ /* 0x000ea20000300a00 */
[----:B------:R-:W-:-:S07]  /*38f30*/  IMAD.MOV.U32 R58, RZ, RZ, R2 ;  /* 0x000000ffff3a7224 */ /* 0x000fce00078e0002 */
[C---:B--2---:R-:W-:Y:S08]  /*38f40*/  HMMA.16816.F32 R4, R48.reuse, R58, R4 ;  /* 0x0000003a3004723c */ /* 0x044ff00000001804 */
[----:B---3--:R-:W-:Y:S11]  /*38f50*/  HMMA.16816.F32 R52, R48, R10, R52 ;  /* 0x0000000a3034723c */ /* 0x008ff60000001834 */
        /* <DEDUP_REMOVED lines=8> */
[----:B0-----:R-:W3:Y:S04]  /*38fe0*/  LDL.LU.64 R54, [R1+0x20c0] ;  /* 0x0020c00001367983 */ /* 0x001ee80000300a00 */
[----:B------:R-:W3:Y:S01]  /*38ff0*/  LDL.LU.64 R52, [R1+0x20b8] ;  /* 0x0020b80001347983 */ /* 0x000ee20000300a00 */
[----:B------:R-:W-:-:S02]  /*39000*/  IMAD.MOV.U32 R57, RZ, RZ, R10 ;  /* 0x000000ffff397224 */ /* 0x000fc400078e000a */
[----:B------:R-:W-:Y:S02]  /*39010*/  IMAD.MOV.U32 R56, RZ, RZ, R11 ;  /* 0x000000ffff387224 */ /* 0x000fe400078e000b */
[----:B------:R-:W2:Y:S01]  /*39020*/  LDL.LU.64 R10, [R1+0x20b0] ;  /* 0x0020b000010a7983 */ /* 0x000ea20000300a00 */
[----:B---3--:R-:W-:-:S15]  /*39030*/  HMMA.16816.F32 R52, R48, R34, R52 ;  /* 0x000000223034723c */ /* 0x008fde0000001834 */
[----:B------:R-:W-:-:S04]  /*39040*/  NOP ;  /* 0x0000000000007918 */ /* 0x000fc80000000000 */
[----:B------:R-:W-:Y:S04]  /*39050*/  STL.64 [R1+0x260], R52 ;  /* 0x0002603401007387 */ /* 0x000fe80000100a00 */
[----:B------:R0:W-:Y:S04]  /*39060*/  STL.64 [R1+0x268], R54 ;  /* 0x0002683601007387 */ /* 0x0001e80000100a00 */
[----:B0-----:R-:W4:Y:S04]  /*39070*/  LDL.LU.64 R54, [R1+0x20a8] ;  /* 0x0020a80001367983 */ /* 0x001f280000300a00 */
[----:B------:R-:W3:Y:S01]  /*39080*/  LDL.LU R32, [R1+0x980] ;  /* 0x0009800001207983 */ /* 0x000ee20000300800 */
[----:B------:R-:W-:-:S03]  /*39090*/  IMAD.MOV.U32 R2, RZ, RZ, R34 ;  /* 0x000000ffff027224 */ /* 0x000fc600078e0022 */
[----:B------:R-:W3:Y:S01]  /*390a0*/  LDL.LU R33, [R1+0x984] ;  /* 0x0009840001217983 */ /* 0x000ee20000300800 */
[----:B------:R-:W-:-:S03]  /*390b0*/  IMAD.MOV.U32 R3, RZ, RZ, R35 ;  /* 0x000000ffff037224 */ /* 0x000fc600078e0023 */
[----:B------:R-:W3:Y:S04]  /*390c0*/  LDL.LU R34, [R1+0x988] ;  /* 0x0009880001227983 */ /* 0x000ee80000300800 */
[----:B------:R-:W3:Y:S01]  /*390d0*/  LDL.LU R35, [R1+0x98c] ;  /* 0x00098c0001237983 */ /* 0x000ee20000300800 */
[----:B----4-:R-:W-:-:S15]  /*390e0*/  HMMA.16816.F32 R44, R48, R54, R44 ;  /* 0x00000036302c723c */ /* 0x010fde000000182c */
[----:B------:R-:W-:-:S04]  /*390f0*/  NOP ;  /* 0x0000000000007918 */ /* 0x000fc80000000000 */
[----:B------:R-:W-:Y:S04]  /*39100*/  STL.64 [R1+0x250], R44 ;  /* 0x0002502c01007387 */ /* 0x000fe80000100a00 */
[----:B------:R0:W-:Y:S04]  /*39110*/  STL.64 [R1+0x258], R46 ;  /* 0x0002582e01007387 */ /* 0x0001e80000100a00 */
[----:B0-----:R-:W4:Y:S04]  /*39120*/  LDL.LU.64 R46, [R1+0x20a0] ;  /* 0x0020a000012e7983 */ /* 0x001f280000300a00 */
[----:B------:R-:W2:Y:S04]  /*39130*/  LDL.LU.64 R44, [R1+0x2098] ;  /* 0x00209800012c7983 */ /* 0x000ea80000300a00 */
[----:B------:R-:W2:Y:S01]  /*39140*/  LDL.LU R52, [R1+0x970] ;  /* 0x0009700001347983 */ /* 0x000ea20000300800 */
[----:B------:R-:W-:-:S03]  /*39150*/  IMAD.MOV.U32 R9, RZ, RZ, R54 ;  /* 0x000000ffff097224 */ /* 0x000fc600078e0036 */
[----:B------:R-:W2:Y:S01]  /*39160*/  LDL.LU R53, [R1+0x974] ;  /* 0x0009740001357983 */ /* 0x000ea20000300800 */
[----:B------:R-:W-:-:S03]  /*39170*/  IMAD.MOV.U32 R8, RZ, RZ, R55 ;  /* 0x000000ffff087224 */ /* 0x000fc600078e0037 */
        /* <DEDUP_REMOVED lines=8> */
[C---:B--2---:R-:W-:Y:S03]  /*39200*/  HMMA.16816.F32 R4, R48.reuse, R10, R4 ;  /* 0x0000000a3004723c */ /* 0x044fe60000001804 */
        /* <DEDUP_REMOVED lines=13> */
[----:B---3--:R0:W-:Y:S04]  /*392e0*/  STL.64 [R1+0x1fd8], R40 ;  /* 0x001fd82801007387 */ /* 0x0081e80000100a00 */
[----:B0-----:R-:W3:Y:S04]  /*392f0*/  LDL.LU R40, [R1+0x940] ;  /* 0x0009400001287983 */ /* 0x001ee80000300800 */
[----:B------:R-:W3:Y:S04]  /*39300*/  LDL.LU R41, [R1+0x944] ;  /* 0x0009440001297983 */ /* 0x000ee80000300800 */
[----:B------:R-:W3:Y:S04]  /*39310*/  LDL.LU R42, [R1+0x948] ;  /* 0x00094800012a7983 */ /* 0x000ee80000300800 */
[----:B------:R-:W3:Y:S04]  /*39320*/  LDL.LU R43, [R1+0x94c] ;  /* 0x00094c00012b7983 */ /* 0x000ee80000300800 */
[----:B------:R-:W-:Y:S04]  /*39330*/  STL.64 [R1+0x9a0], R4 ;  /* 0x0009a00401007387 */ /* 0x000fe80000100a00 */
[----:B------:R0:W-:Y:S04]  /*39340*/  STL.64 [R1+0x9a8], R6 ;  /* 0x0009a80601007387 */ /* 0x0001e80000100a00 */
[----:B0-----:R-:W2:Y:S04]  /*39350*/  LDL.LU.64 R6, [R1+0x2070] ;  /* 0x0020700001067983 */ /* 0x001ea80000300a00 */
[----:B------:R-:W3:Y:S04]  /*39360*/  LDL.LU.64 R4, [R1+0x2068] ;  /* 0x0020680001047983 */ /* 0x000ee80000300a00 */
[----:B------:R-:W-:Y:S01]  /*39370*/  STL.64 [R1+0x1ff8], R10 ;  /* 0x001ff80a01007387 */ /* 0x000fe20000100a00 */
[C---:B----4-:R-:W-:Y:S08]  /*39380*/  HMMA.16816.F32 R32, R48.reuse, R38, R32 ;  /* 0x000000263020723c */ /* 0x050ff00000001820 */
[----:B--2---:R-:W-:-:S15]  /*39390*/  HMMA.16816.F32 R44, R48, R6, R44 ;  /* 0x00000006302c723c */ /* 0x004fde000000182c */
[----:B------:R-:W-:-:S04]  /*393a0*/  NOP ;  /* 0x0000000000007918 */ /* 0x000fc80000000000 */
[----:B------:R0:W-:Y:S04]  /*393b0*/  STL.64 [R1+0x990], R44 ;  /* 0x0009902c01007387 */ /* 0x0001e80000100a00 */
[----:B------:R1:W-:Y:S04]  /*393c0*/  STL.64 [R1+0x998], R46 ;  /* 0x0009982e01007387 */ /* 0x0003e80000100a00 */
[----:B0-----:R-:W2:Y:S04]  /*393d0*/  LDL.LU R44, [R1+0x930] ;  /* 0x00093000012c7983 */ /* 0x001ea80000300800 */
[----:B------:R-:W2:Y:S04]  /*393e0*/  LDL.LU R45, [R1+0x934] ;  /* 0x00093400012d7983 */ /* 0x000ea80000300800 */
[----:B-1----:R-:W2:Y:S04]  /*393f0*/  LDL.LU R46, [R1+0x938] ;  /* 0x00093800012e7983 */ /* 0x002ea80000300800 */
[----:B------:R-:W2:Y:S04]  /*39400*/  LDL.LU R47, [R1+0x93c] ;  /* 0x00093c00012f7983 */ /* 0x000ea80000300800 */
        /* <DEDUP_REMOVED lines=15> */
[----:B------:R-:W2:Y:S01]  /*39500*/  LDL.LU R39, [R1+0x96c] ;  /* 0x00096c0001277983 */ /* 0x000ea20000300800 */
[C---:B----4-:R-:W-:Y:S08]  /*39510*/  HMMA.16816.F32 R52, R48.reuse, R34, R52 ;  /* 0x000000223034723c */ /* 0x050ff00000001834 */
[C---:B---3--:R-:W-:Y:S11]  /*39520*/  HMMA.16816.F32 R4, R48.reuse, R26, R4 ;  /* 0x0000001a3004723c */ /* 0x048ff60000001804 */
[----:B------:R-:W-:Y:S04]  /*39530*/  STL.64 [R1+0x970], R52 ;  /* 0x0009703401007387 */ /* 0x000fe80000100a00 */
[----:B------:R0:W-:Y:S04]  /*39540*/  STL.64 [R1+0x978], R54 ;  /* 0x0009783601007387 */ /* 0x0001e80000100a00 */
[----:B0-----:R-:W3:Y:S04]  /*39550*/  LDL.LU.64 R54, [R1+0x2050] ;  /* 0x0020500001367983 */ /* 0x001ee80000300a00 */
[----:B------:R-:W3:Y:S04]  /*39560*/  LDL.LU.64 R52, [R1+0x2048] ;  /* 0x0020480001347983 */ /* 0x000ee80000300a00 */
[----:B------:R-:W-:Y:S04]  /*39570*/  STL.64 [R1+0x1fb0], R34 ;  /* 0x001fb02201007387 */ /* 0x000fe80000100a00 */
[----:B--2---:R0:W-:Y:S02]  /*39580*/  STL.64 [R1+0x1fa8], R32 ;  /* 0x001fa82001007387 */ /* 0x0041e40000100a00 */
[----:B0-----:R-:W-:Y:S02]  /*39590*/  HMMA.16816.F32 R32, R48, R30, R36 ;  /* 0x0000001e3020723c */ /* 0x001fe40000001824 */
[----:B------:R-:W-:Y:S04]  /*395a0*/  STL.64 [R1+0x1fa0], R30 ;  /* 0x001fa01e01007387 */ /* 0x000fe80000100a00 */
[----:B------:R-:W-:-:S13]  /*395b0*/  STL.64 [R1+0x1f98], R28 ;  /* 0x001f981c01007387 */ /* 0x000fda0000100a00 */
[----:B------:R-:W-:Y:S04]  /*395c0*/  STL.64 [R1+0x960], R32 ;  /* 0x0009602001007387 */ /* 0x000fe80000100a00 */
[----:B------:R-:W-:Y:S04]  /*395d0*/  STL.64 [R1+0x968], R34 ;  /* 0x0009682201007387 */ /* 0x000fe80000100a00 */
[----:B------:R-:W-:Y:S04]  /*395e0*/  STL.64 [R1+0x1f90], R26 ;  /* 0x001f901a01007387 */ /* 0x000fe80000100a00 */
[----:B------:R-:W-:Y:S04]  /*395f0*/  STL.64 [R1+0x1f88], R24 ;  /* 0x001f881801007387 */ /* 0x000fe80000100a00 */
[----:B------:R-:W-:Y:S04]  /*39600*/  STL.64 [R1+0x950], R4 ;  /* 0x0009500401007387 */ /* 0x000fe80000100a00 */
[----:B------:R0:W-:Y:S02]  /*39610*/  STL.64 [R1+0x958], R6 ;  /* 0x0009580601007387 */ /* 0x0001e40000100a00 */
[----:B0-----:R-:W-:Y:S01]  /*39620*/  HMMA.16816.F32 R4, R48, R22, R40 ;  /* 0x000000163004723c */ /* 0x001fe20000001828 */
[----:B------:R-:W-:-:S02]  /*39630*/  IMAD.MOV.U32 R34, RZ, RZ, R0 ;  /* 0x000000ffff227224 */ /* 0x000fc400078e0000 */
[----:B------:R-:W2:Y:S01]  /*39640*/  LDL.LU R0, [R1+0x2044] ;  /* 0x0020440001007983 */ /* 0x000ea20000300800 */
[----:B------:R-:W-:-:S15]  /*39650*/  IMAD.MOV.U32 R35, RZ, RZ, R60 ;  /* 0x000000ffff237224 */ /* 0x000fde00078e003c */
[----:B------:R-:W-:Y:S04]  /*39660*/  STL.64 [R1+0x940], R4 ;  /* 0x0009400401007387 */ /* 0x000fe80000100a00 */
[----:B------:R0:W-:Y:S04]  /*39670*/  STL.64 [R1+0x948], R6 ;  /* 0x0009480601007387 */ /* 0x0001e80000100a00 */
[----:B------:R-:W4:Y:S04]  /*39680*/  LDL.LU R60, [R1+0x2040] ;  /* 0x00204000013c7983 */ /* 0x000f280000300800 */
        /* <DEDUP_REMOVED lines=8> */
[----:B------:R-:W4:Y:S04]  /*39710*/  LDL.LU R36, [R1+0xb0] ;  /* 0x0000b00001247983 */ /* 0x000f280000300800 */
[----:B------:R-:W4:Y:S04]  /*39720*/  LDL.LU R37, [R1+0xb4] ;  /* 0x0000b40001257983 */ /* 0x000f280000300800 */
[----:B------:R-:W4:Y:S04]  /*39730*/  LDL.LU R38, [R1+0xb8] ;  /* 0x0000b80001267983 */ /* 0x000f280000300800 */
[----:B------:R-:W4:Y:S01]  /*39740*/  LDL.LU R39, [R1+0xbc] ;  /* 0x0000bc0001277983 */ /* 0x000f220000300800 */
[----:B0-----:R-:W-:Y:S03]  /*39750*/  HMMA.16816.F32 R4, R48, R18, R44 ;  /* 0x000000123004723c */ /* 0x001fe6000000182c */
[----:B------:R-:W-:Y:S04]  /*39760*/  STL.64 [R1+0x2018], R22 ;  /* 0x0020181601007387 */ /* 0x000fe80000100a00 */
[----:B------:R-:W-:Y:S01]  /*39770*/  STL.64 [R1+0x2010], R20 ;  /* 0x0020101401007387 */ /* 0x000fe20000100a00 */
[----:B------:R-:W-:-:S02]  /*39780*/  IMAD.MOV.U32 R46, RZ, RZ, R9 ;  /* 0x000000ffff2e7224 */ /* 0x000fc400078e0009 */
[----:B------:R-:W-:Y:S01]  /*39790*/  IMAD.MOV.U32 R47, RZ, RZ, R8 ;  /* 0x000000ffff2f7224 */ /* 0x000fe200078e0008 */
[----:B------:R-:W-:Y:S04]  /*397a0*/  STL.64 [R1+0x2028], R18 ;  /* 0x0020281201007387 */ /* 0x000fe80000100a00 */
[----:B------:R-:W-:Y:S04]  /*397b0*/  STL.64 [R1+0x2020], R16 ;  /* 0x0020201001007387 */ /* 0x000fe80000100a00 */
[----:B------:R-:W-:Y:S04]  /*397c0*/  STL.64 [R1+0x930], R4 ;  /* 0x0009300401007387 */ /* 0x000fe80000100a00 */
[----:B------:R0:W-:Y:S04]  /*397d0*/  STL.64 [R1+0x938], R6 ;  /* 0x0009380601007387 */ /* 0x0001e80000100a00 */
[----:B------:R1:W-:Y:S04]  /*397e0*/  STL.64 [R1+0x2030], R46 ;  /* 0x0020302e01007387 */ /* 0x0003e80000100a00 */
[----:B------:R-:W4:Y:S04]  /*397f0*/  LDL.LU R8, [R1+0x80] ;  /* 0x0000800001087983 */ /* 0x000f280000300800 */
[----:B------:R-:W4:Y:S04]  /*39800*/  LDL.LU R9, [R1+0x84] ;  /* 0x0000840001097983 */ /* 0x000f280000300800 */
[----:B------:R-:W4:Y:S04]  /*39810*/  LDL.LU R10, [R1+0x88] ;  /* 0x00008800010a7983 */ /* 0x000f280000300800 */
[----:B------:R-:W4:Y:S01]  /*39820*/  LDL.LU R11, [R1+0x8c] ;  /* 0x00008c00010b7983 */ /* 0x000f220000300800 */
[----:B0-----:R-:W-:-:S02]  /*39830*/  IMAD.MOV.U32 R6, RZ, RZ, R2 ;  /* 0x000000ffff067224 */ /* 0x001fc400078e0002 */
[----:B------:R-:W-:Y:S01]  /*39840*/  IMAD.MOV.U32 R7, RZ, RZ, R3 ;  /* 0x000000ffff077224 */ /* 0x000fe200078e0003 */
        /* <DEDUP_REMOVED lines=10> */
[----:B------:R-:W4:Y:S04]  /*398f0*/  LDL.LU R40, [R1+0x70] ;  /* 0x0000700001287983 */ /* 0x000f280000300800 */
[----:B------:R-:W4:Y:S04]  /*39900*/  LDL.LU R41, [R1+0x74] ;  /* 0x0000740001297983 */ /* 0x000f280000300800 */
[----:B------:R-:W4:Y:S04]  /*39910*/  LDL.LU R42, [R1+0x78] ;  /* 0x00007800012a7983 */ /* 0x000f280000300800 */
[----:B------:R-:W4:Y:S01]  /*39920*/  LDL.LU R43, [R1+0x7c] ;  /* 0x00007c00012b7983 */ /* 0x000f220000300800 */
[----:B------:R-:W-:-:S02]  /*39930*/  IMAD.MOV.U32 R18, RZ, RZ, R57 ;  /* 0x000000ffff127224 */ /* 0x000fc400078e0039 */
[----:B------:R-:W-:Y:S01]  /*39940*/  IMAD.MOV.U32 R19, RZ, RZ, R56 ;  /* 0x000000ffff137224 */ /* 0x000fe200078e0038 */
[----:B---3--:R-:W-:Y:S08]  /*39950*/  HMMA.16816.F32 R28, R52, R34, R28 ;  /* 0x00000022341c723c */ /* 0x008ff0000000181c */
[----:B--2---:R-:W-:Y:S08]  /*39960*/  HMMA.16816.F32 R48, R48, R14, R24 ;  /* 0x0000000e3030723c */ /* 0x004ff00000001818 */
[C---:B----4-:R-:W-:Y:S11]  /*39970*/  HMMA.16816.F32 R24, R52.reuse, R58, R36 ;  /* 0x0000003a3418723c */ /* 0x050ff60000001824 */
[----:B------:R0:W-:Y:S04]  /*39980*/  STL.64 [R1+0x220], R48 ;  /* 0x0002203001007387 */ /* 0x0001e80000100a00 */
[----:B------:R1:W-:Y:S04]  /*39990*/  STL.64 [R1+0x228], R50 ;  /* 0x0002283201007387 */ /* 0x0003e80000100a00 */
[----:B0-----:R-:W2:Y:S04]  /*399a0*/  LDL.LU R48, [R1+0x720] ;  /* 0x0007200001307983 */ /* 0x001ea80000300800 */
[----:B------:R-:W-:Y:S04]  /*399b0*/  STL.64 [R1+0xc0], R28 ;  /* 0x0000c01c01007387 */ /* 0x000fe80000100a00 */
[----:B------:R-:W-:Y:S04]  /*399c0*/  STL.64 [R1+0xc8], R30 ;  /* 0x0000c81e01007387 */ /* 0x000fe80000100a00 */
[----:B------:R0:W-:Y:S04]  /*399d0*/  STL.64 [R1+0xb0], R24 ;  /* 0x0000b01801007387 */ /* 0x0001e80000100a00 */
[----:B------:R3:W-:Y:S04]  /*399e0*/  STL.64 [R1+0xb8], R26 ;  /* 0x0000b81a01007387 */ /* 0x0007e80000100a00 */
[----:B------:R-:W2:Y:S04]  /*399f0*/  LDL.LU R49, [R1+0x724] ;  /* 0x0007240001317983 */ /* 0x000ea80000300800 */
[----:B-1----:R-:W2:Y:S04]  /*39a00*/  LDL.LU R50, [R1+0x728] ;  /* 0x0007280001327983 */ /* 0x002ea80000300800 */
[----:B------:R-:W2:Y:S04]  /*39a10*/  LDL.LU R51, [R1+0x72c] ;  /* 0x00072c0001337983 */ /* 0x000ea80000300800 */
[----:B0-----:R-:W4:Y:S04]  /*39a20*/  LDL.LU R24, [R1+0x730] ;  /* 0x0007300001187983 */ /* 0x001f280000300800 */
[----:B------:R-:W4:Y:S04]  /*39a30*/  LDL.LU R25, [R1+0x734] ;  /* 0x0007340001197983 */ /* 0x000f280000300800 */
[----:B---3--:R-:W4:Y:S04]  /*39a40*/  LDL.LU R26, [R1+0x738] ;  /* 0x00073800011a7983 */ /* 0x008f280000300800 */
        /* <DEDUP_REMOVED lines=15> */
[C---:B------:R-:W-:Y:S03]  /*39b40*/  HMMA.16816.F32 R16, R52.reuse, R18, R44 ;  /* 0x000000123410723c */ /* 0x040fe6000000182c */
[----:B------:R-:W2:Y:S05]  /*39b50*/  LDL.LU.64 R46, [R1+0x2030] ;  /* 0x00203000012e7983 */ /* 0x000eaa0000300a00 */
[C---:B------:R-:W-:Y:S11]  /*39b60*/  HMMA.16816.F32 R4, R52.reuse, R6, R20 ;  /* 0x000000063404723c */ /* 0x040ff60000001814 */
[----:B------:R-:W-:Y:S04]  /*39b70*/  STL.64 [R1+0xa0], R16 ;  /* 0x0000a01001007387 */ /* 0x000fe80000100a00 */
[----:B------:R0:W-:Y:S04]  /*39b80*/  STL.64 [R1+0xa8], R18 ;  /* 0x0000a81201007387 */ /* 0x0001e80000100a00 */
[----:B0-----:R-:W3:Y:S04]  /*39b90*/  LDL.LU.64 R18, [R1+0x2028] ;  /* 0x0020280001127983 */ /* 0x001ee80000300a00 */
[----:B------:R-:W3:Y:S04]  /*39ba0*/  LDL.LU.64 R16, [R1+0x2020] ;  /* 0x0020200001107983 */ /* 0x000ee80000300a00 */
[----:B------:R-:W3:Y:S04]  /*39bb0*/  LDL.LU.64 R22, [R1+0x2018] ;  /* 0x0020180001167983 */ /* 0x000ee80000300a00 */
[----:B------:R0:W5:Y:S04]  /*39bc0*/  LDL.LU.64 R20, [R1+0x2010] ;  /* 0x0020100001147983 */ /* 0x0001680000300a00 */
[----:B------:R-:W-:Y:S04]  /*39bd0*/  STL.64 [R1+0x90], R4 ;  /* 0x0000900401007387 */ /* 0x000fe80000100a00 */
[----:B------:R1:W-:Y:S04]  /*39be0*/  STL.64 [R1+0x98], R6 ;  /* 0x0000980601007387 */ /* 0x0003e80000100a00 */
[----:B-1----:R-:W3:Y:S04]  /*39bf0*/  LDL.LU.64 R6, [R1+0x2008] ;  /* 0x0020080001067983 */ /* 0x002ee80000300a00 */
[----:B------:R-:W3:Y:S01]  /*39c00*/  LDL.LU.64 R4, [R1+0x2000] ;  /* 0x0020000001047983 */ /* 0x000ee20000300a00 */
[----:B--2---:R-:W-:Y:S03]  /*39c10*/  HMMA.16816.F32 R44, R52, R46, R8 ;  /* 0x0000002e342c723c */ /* 0x004fe60000001808 */
[----:B------:R-:W2:-:S15]  /*39c20*/  LDL.LU.64 R10, [R1+0x1ff8] ;  /* 0x001ff800010a7983 */ /* 0x000e9e0000300a00 */
[----:B------:R-:W-:Y:S01]  /*39c30*/  NOP ;  /* 0x0000000000007918 */ /* 0x000fe20000000000 */
[----:B------:R-:W-:Y:S04]  /*39c40*/  STL.64 [R1+0x80], R44 ;  /* 0x0000802c01007387 */ /* 0x000fe80000100a00 */
[----:B------:R1:W-:Y:S04]  /*39c50*/  STL.64 [R1+0x88], R46 ;  /* 0x0000882e01007387 */ /* 0x0003e80000100a00 */
[----:B-1----:R-:W2:Y:S04]  /*39c60*/  LDL.LU.64 R46, [R1+0x1ff0] ;  /* 0x001ff000012e7983 */ /* 0x002ea80000300a00 */
[----:B------:R-:W3:Y:S01]  /*39c70*/  LDL.LU.64 R44, [R1+0x1fe8] ;  /* 0x001fe800012c7983 */ /* 0x000ee20000300a00 */
[----:B------:R-:W-:-:S02]  /*39c80*/  IMAD.MOV.U32 R58, RZ, RZ, R3 ;  /* 0x000000ffff3a7224 */ /* 0x000fc400078e0003 */
[----:B------:R-:W-:Y:S01]  /*39c90*/  IMAD.MOV.U32 R59, RZ, RZ, R2 ;  /* 0x000000ffff3b7224 */ /* 0x000fe200078e0002 */
[----:B--2---:R-:W-:-:S15]  /*39ca0*/  HMMA.16816.F32 R40, R52, R46, R40 ;  /* 0x0000002e3428723c */ /* 0x004fde0000001828 */
[----:B------:R-:W-:-:S04]  /*39cb0*/  NOP ;  /* 0x0000000000007918 */ /* 0x000fc80000000000 */
[----:B------:R-:W-:Y:S04]  /*39cc0*/  STL.64 [R1+0x70], R40 ;  /* 0x0000702801007387 */ /* 0x000fe80000100a00 */
[----:B------:R1:W-:Y:S04]  /*39cd0*/  STL.64 [R1+0x78], R42 ;  /* 0x0000782a01007387 */ /* 0x0003e80000100a00 */
[----:B-1----:R-:W2:Y:S04]  /*39ce0*/  LDL.LU.64 R42, [R1+0x1fe0] ;  /* 0x001fe000012a7983 */ /* 0x002ea80000300a00 */
[----:B------:R-:W2:Y:S04]  /*39cf0*/  LDL.LU.64 R40, [R1+0x1fd8] ;  /* 0x001fd80001287983 */ /* 0x000ea80000300a00 */
[----:B------:R-:W2:Y:S04]  /*39d00*/  LDL.LU.64 R8, [R1+0x1088] ;  /* 0x0010880001087983 */ /* 0x000ea80000300a00 */
[----:B------:R-:W2:Y:S04]  /*39d10*/  LDL.LU.64 R2, [R1+0x1058] ;  /* 0x0010580001027983 */ /* 0x000ea80000300a00 */
[----:B------:R-:W2:Y:S04]  /*39d20*/  LDL.LU R47, [R1+0x1380] ;  /* 0x00138000012f7983 */ /* 0x000ea80000300800 */
[----:B--2---:R-:W-:Y:S04]  /*39d30*/  STL [R1+0x1f80], R47 ;  /* 0x001f802f01007387 */ /* 0x004fe80000100800 */
[----:B---3--:R1:W-:Y:S04]  /*39d40*/  STL.64 [R1+0x1f78], R44 ;  /* 0x001f782c01007387 */ /* 0x0083e80000100a00 */
[----:B-1----:R-:W2:Y:S04]  /*39d50*/  LDL.LU R44, [R1+0x60] ;  /* 0x00006000012c7983 */ /* 0x002ea80000300800 */
[----:B------:R-:W2:Y:S04]  /*39d60*/  LDL.LU R45, [R1+0x64] ;  /* 0x00006400012d7983 */ /* 0x000ea80000300800 */
[----:B------:R-:W2:Y:S04]  /*39d70*/  LDL.LU R46, [R1+0x68] ;  /* 0x00006800012e7983 */ /* 0x000ea80000300800 */
[----:B------:R-:W2:Y:S02]  /*39d80*/  LDL.LU R47, [R1+0x6c] ;  /* 0x00006c00012f7983 */ /* 0x000ea40000300800 */
[----:B--2---:R-:W-:-:S15]  /*39d90*/  HMMA.16816.F32 R44, R52, R42, R44 ;  /* 0x0000002a342c723c */ /* 0x004fde000000182c */
[----:B------:R-:W-:-:S04]  /*39da0*/  NOP ;  /* 0x0000000000007918 */ /* 0x000fc80000000000 */
[----:B------:R1:W-:Y:S04]  /*39db0*/  STL.64 [R1+0x60], R44 ;  /* 0x0000602c01007387 */ /* 0x0003e80000100a00 */
[----:B------:R2:W-:Y:S01]  /*39dc0*/  STL.64 [R1+0x68], R46 ;  /* 0x0000682e01007387 */ /* 0x0005e20000100a00 */
[----:B-1----:R-:W-:Y:S02]  /*39dd0*/  IMAD.MOV.U32 R44, RZ, RZ, R60 ;  /* 0x000000ffff2c7224 */ /* 0x002fe400078e003c */
[----:B------:R-:W-:Y:S01]  /*39de0*/  IMAD.MOV.U32 R45, RZ, RZ, R0 ;  /* 0x000000ffff2d7224 */ /* 0x000fe200078e0000 */
[----:B------:R-:W3:Y:S04]  /*39df0*/  LDL.LU R60, [R1+0x1fd0] ;  /* 0x001fd000013c7983 */ /* 0x000ee80000300800 */
[----:B------:R-:W4:Y:S01]  /*39e00*/  LDL.LU R0, [R1+0x1fcc] ;  /* 0x001fcc0001007983 */ /* 0x000f220000300800 */
[----:B--2---:R-:W-:-:S02]  /*39e10*/  IMAD.MOV.U32 R46, RZ, RZ, R5 ;  /* 0x000000ffff2e7224 */ /* 0x004fc400078e0005 */
[----:B------:R-:W-:Y:S02]  /*39e20*/  IMAD.MOV.U32 R47, RZ, RZ, R4 ;  /* 0x000000ffff2f7224 */ /* 0x000fe400078e0004 */
[----:B------:R-:W2:Y:S04]  /*39e30*/  LDL.LU.64 R4, [R1+0x1068] ;  /* 0x0010680001047983 */ /* 0x000ea80000300a00 */
[----:B------:R1:W-:Y:S04]  /*39e40*/  STL.64 [R1+0x1f70], R40 ;  /* 0x001f702801007387 */ /* 0x0003e80000100a00 */
[----:B-1----:R-:W2:Y:S04]  /*39e50*/  LDL.LU R40, [R1+0x770] ;  /* 0x0007700001287983 */ /* 0x002ea80000300800 */
[----:B------:R-:W2:Y:S01]  /*39e60*/  LDL.LU R41, [R1+0x774] ;  /* 0x0007740001297983 */ /* 0x000ea20000300800 */
[----:B------:R-:W-:Y:S01]  /*39e70*/  HMMA.16816.F32 R36, R52, R6, R36 ;  /* 0x000000063424723c */ /* 0x000fe20000001824 */
[----:B---3--:R-:W-:-:S02]  /*39e80*/  IMAD.MOV.U32 R42, RZ, RZ, R60 ;  /* 0x000000ffff2a7224 */ /* 0x008fc400078e003c */
[----:B----4-:R-:W-:Y:S01]  /*39e90*/  IMAD.MOV.U32 R43, RZ, RZ, R0 ;  /* 0x000000ffff2b7224 */ /* 0x010fe200078e0000 */
[----:B------:R-:W3:Y:S06]  /*39ea0*/  LDL.LU R60, [R1+0x1fc8] ;  /* 0x001fc800013c7983 */ /* 0x000eec0000300800 */
[----:B--2---:R-:W-:Y:S01]  /*39eb0*/  HMMA.16816.F32 R40, R52, R10, R40 ;  /* 0x0000000a3428723c */ /* 0x004fe20000001828 */
[----:B------:R-:W2:-:S15]  /*39ec0*/  LDL.LU.64 R10, [R1+0x1080] ;  /* 0x00108000010a7983 */ /* 0x000e9e0000300a00 */
[----:B------:R-:W-:-:S03]  /*39ed0*/  NOP ;  /* 0x0000000000007918 */ /* 0x000fc60000000000 */
[----:B------:R-:W-:Y:S04]  /*39ee0*/  STL.64 [R1+0x770], R40 ;  /* 0x0007702801007387 */ /* 0x000fe80000100a00 */
[----:B------:R-:W-:Y:S04]  /*39ef0*/  STL.64 [R1+0x778], R42 ;  /* 0x0007782a01007387 */ /* 0x000fe80000100a00 */
[----:B------:R-:W-:Y:S04]  /*39f00*/  STL.64 [R1+0x760], R36 ;  /* 0x0007602401007387 */ /* 0x000fe80000100a00 */
[----:B------:R1:W-:Y:S04]  /*39f10*/  STL.64 [R1+0x768], R38 ;  /* 0x0007682601007387 */ /* 0x0003e80000100a00 */
[----:B-1----:R-:W4:Y:S04]  /*39f20*/  LDL.LU.64 R38, [R1+0x1fc0] ;  /* 0x001fc00001267983 */ /* 0x002f280000300a00 */
[----:B------:R0:W5:Y:S04]  /*39f30*/  LDL.LU.64 R36, [R1+0x1fb8] ;  /* 0x001fb80001247983 */ /* 0x0001680000300a00 */
[----:B------:R-:W2:Y:S01]  /*39f40*/  LDL.LU.64 R6, [R1+0x1078] ;  /* 0x0010780001067983 */ /* 0x000ea20000300a00 */
[----:B----4-:R-:W-:-:S15]  /*39f50*/  HMMA.16816.F32 R32, R52, R38, R32 ;  /* 0x000000263420723c */ /* 0x010fde0000001820 */
[----:B------:R-:W-:-:S04]  /*39f60*/  NOP ;  /* 0x0000000000007918 */ /* 0x000fc80000000000 */
        /* <DEDUP_REMOVED lines=17> */
[----:B------:R0:W5:Y:S01]  /*3a080*/  LDL.LU.64 R24, [R1+0x1f88] ;  /* 0x001f880001187983 */ /* 0x0001620000300a00 */
[C---:B------:R-:W-:Y:S08]  /*3a090*/  HMMA.16816.F32 R44, R52.reuse, R18, R44 ;  /* 0x00000012342c723c */ /* 0x040ff0000000182c */
[----:B----4-:R-:W-:-:S15]  /*3a0a0*/  HMMA.16816.F32 R48, R52, R26, R48 ;  /* 0x0000001a3430723c */ /* 0x010fde0000001830 */
[----:B------:R-:W-:-:S04]  /*3a0b0*/  NOP ;  /* 0x0000000000007918 */ /* 0x000fc80000000000 */
[----:B------:R-:W-:Y:S04]  /*3a0c0*/  STL.64 [R1+0x720], R48 ;  /* 0x0007203001007387 */ /* 0x000fe80000100a00 */
[----:B------:R1:W-:Y:S02]  /*3a0d0*/  STL.64 [R1+0x728], R50 ;  /* 0x0007283201007387 */ /* 0x0003e40000100a00 */
[----:B-1----:R-:W-:Y:S02]  /*3a0e0*/  HMMA.16816.F32 R48, R52, R22, R56 ;  /* 0x000000163430723c */ /* 0x002fe40000001838 */
[----:B------:R-:W4:-:S15]  /*3a0f0*/  LDL.LU R58, [R1+0x1394] ;  /* 0x00139400013a7983 */ /* 0x000f1e0000300800 */
[----:B------:R-:W-:Y:S02]  /*3a100*/  NOP ;  /* 0x0000000000007918 */ /* 0x000fe40000000000 */
[----:B------:R1:W-:Y:S04]  /*3a110*/  STL.64 [R1+0x710], R48 ;  /* 0x0007103001007387 */ /* 0x0003e80000100a00 */
[----:B------:R0:W-:Y:S04]  /*3a120*/  STL.64 [R1+0x718], R50 ;  /* 0x0007183201007387 */ /* 0x0001e80000100a00 */
[----:B-1----:R-:W3:Y:S04]  /*3a130*/  LDL.LU R48, [R1+0x1b58] ;  /* 0x001b580001307983 */ /* 0x002ee80000300800 */
[----:B------:R-:W3:Y:S04]  /*3a140*/  LDL.LU R49, [R1+0x1b50] ;  /* 0x001b500001317983 */ /* 0x000ee80000300800 */
[----:B0-----:R-:W3:Y:S04]  /*3a150*/  LDL.LU R50, [R1+0x1b48] ;  /* 0x001b480001327983 */ /* 0x001ee80000300800 */
[----:B------:R-:W3:Y:S04]  /*3a160*/  LDL.LU R51, [R1+0x1b40] ;  /* 0x001b400001337983 */ /* 0x000ee80000300800 */
[----:B------:R-:W3:Y:S04]  /*3a170*/  LDL.LU R56, [R1+0x1b38] ;  /* 0x001b380001387983 */ /* 0x000ee80000300800 */
[----:B------:R-:W3:Y:S04]  /*3a180*/  LDL.LU R57, [R1+0x1390] ;  /* 0x0013900001397983 */ /* 0x000ee80000300800 */
[----:B------:R-:W3:Y:S04]  /*3a190*/  LDL.LU R59, [R1+0x1b30] ;  /* 0x001b3000013b7983 */ /* 0x000ee80000300800 */
[----:B------:R-:W-:Y:S04]  /*3a1a0*/  STL.64 [R1+0x700], R44 ;  /* 0x0007002c01007387 */ /* 0x000fe80000100a00 */
[----:B------:R0:W-:Y:S04]  /*3a1b0*/  STL.64 [R1+0x708], R46 ;  /* 0x0007082e01007387 */ /* 0x0001e80000100a00 */
[----:B0-----:R-:W3:Y:S01]  /*3a1c0*/  LDL.LU R47, [R1+0x1f80] ;  /* 0x001f8000012f7983 */ /* 0x001ee20000300800 */
[----:B------:R-:W-:-:S02]  /*3a1d0*/  IMAD.MOV.U32 R40, RZ, RZ, R17 ;  /* 0x000000ffff287224 */ /* 0x000fc400078e0011 */
[----:B------:R-:W-:Y:S02]  /*3a1e0*/  IMAD.MOV.U32 R41, RZ, RZ, R16 ;  /* 0x000000ffff297224 */ /* 0x000fe400078e0010 */
[----:B------:R-:W-:Y:S02]  /*3a1f0*/  IMAD.MOV.U32 R42, RZ, RZ, R13 ;  /* 0x000000ffff2a7224 */ /* 0x000fe400078e000d */
[----:B------:R-:W-:Y:S01]  /*3a200*/  IMAD.MOV.U32 R43, RZ, RZ, R12 ;  /* 0x000000ffff2b7224 */ /* 0x000fe200078e000c */
[----:B------:R-:W-:Y:S01]  /*3a210*/  IADD3 R12, P0, PT, R8, UR11, RZ ;  /* 0x0000000b080c7c10 */ /* 0x000fe2000ff1e0ff */
[----:B------:R0:W5:Y:S05]  /*3a220*/  LDL.LU.64 R44, [R1+0x1f78] ;  /* 0x001f7800012c7983 */ /* 0x00016a0000300a00 */
[----:B------:R-:W-:Y:S01]  /*3a230*/  HMMA.16816.F32 R52, R52, R14, R40 ;  /* 0x0000000e3434723c */ /* 0x000fe20000001828 */
[----:B--2---:R-:W-:-:S02]  /*3a240*/  IADD3 R13, P1, PT, R10, UR11, RZ ;  /* 0x0000000b0a0d7c10 */ /* 0x004fc4000ff3e0ff */
[----:B------:R-:W-:Y:S02]  /*3a250*/  IADD3 R16, P2, PT, R6, UR11, RZ ;  /* 0x0000000b06107c10 */ /* 0x000fe4000ff5e0ff */
[----:B------:R-:W-:Y:S02]  /*3a260*/  IADD3.X R9, PT, PT, R9, UR4, RZ, P0, !PT ;  /* 0x0000000409097c10 */ /* 0x000fe400087fe4ff */
[----:B------:R-:W-:Y:S02]  /*3a270*/  IADD3 R17, P0, PT, R2, UR11, RZ ;  /* 0x0000000b02117c10 */ /* 0x000fe4000ff1e0ff */
[----:B------:R-:W-:Y:S02]  /*3a280*/  IADD3.X R10, PT, PT, R11, UR4, RZ, P1, !PT ;  /* 0x000000040b0a7c10 */ /* 0x000fe40008ffe4ff */
[----:B------:R-:W-:Y:S01]  /*3a290*/  IADD3.X R11, PT, PT, R7, UR4, RZ, P2, !PT ;  /* 0x00000004070b7c10 */ /* 0x000fe200097fe4ff */
[----:B------:R-:W-:Y:S01]  /*3a2a0*/  IMAD.MOV.U32 R18, RZ, RZ, R12 ;  /* 0x000000ffff127224 */ /* 0x000fe200078e000c */
[----:B------:R-:W-:-:S02]  /*3a2b0*/  IADD3.X R2, PT, PT, R3, UR4, RZ, P0, !PT ;  /* 0x0000000403027c10 */ /* 0x000fc400087fe4ff */
[----:B------:R-:W-:Y:S01]  /*3a2c0*/  IADD3 R6, P1, PT, R34, UR11, RZ ;  /* 0x0000000b22067c10 */ /* 0x000fe2000ff3e0ff */
[----:B------:R-:W-:Y:S01]  /*3a2d0*/  IMAD.MOV.U32 R19, RZ, RZ, R9 ;  /* 0x000000ffff137224 */ /* 0x000fe200078e0009 */
[----:B------:R0:W5:Y:S01]  /*3a2e0*/  LDL.LU.64 R40, [R1+0x1f70] ;  /* 0x001f700001287983 */ /* 0x0001620000300a00 */
[----:B------:R-:W-:Y:S02]  /*3a2f0*/  IMAD.MOV.U32 R14, RZ, RZ, R13 ;  /* 0x000000ffff0e7224 */ /* 0x000fe400078e000d */
[----:B------:R-:W-:Y:S02]  /*3a300*/  IMAD.MOV.U32 R15, RZ, RZ, R10 ;  /* 0x000000ffff0f7224 */ /* 0x000fe400078e000a */
[----:B------:R-:W-:Y:S02]  /*3a310*/  IMAD.MOV.U32 R12, RZ, RZ, R16 ;  /* 0x000000ffff0c7224 */ /* 0x000fe400078e0010 */
[----:B------:R-:W-:Y:S02]  /*3a320*/  IMAD.MOV.U32 R13, RZ, RZ, R11 ;  /* 0x000000ffff0d7224 */ /* 0x000fe400078e000b */
[----:B------:R-:W-:-:S02]  /*3a330*/  IMAD.MOV.U32 R10, RZ, RZ, R17 ;  /* 0x000000ffff0a7224 */ /* 0x000fc400078e0011 */
[----:B------:R-:W-:Y:S01]  /*3a340*/  IMAD.MOV.U32 R11, RZ, RZ, R2 ;  /* 0x000000ffff0b7224 */ /* 0x000fe200078e0002 */
[----:B------:R-:W-:Y:S04]  /*3a350*/  STL.64 [R1+0x50], R52 ;  /* 0x0000503401007387 */ /* 0x000fe80000100a00 */
[----:B------:R-:W-:Y:S01]  /*3a360*/  STL.64 [R1+0x58], R54 ;  /* 0x0000583601007387 */ /* 0x000fe20000100a00 */
[----:B------:R-:W-:Y:S01]  /*3a370*/  IADD3.X R3, PT, PT, R35, UR4, RZ, P1, !PT ;  /* 0x0000000423037c10 */ /* 0x000fe20008ffe4ff */
[----:B------:R-:W-:Y:S01]  /*3a380*/  IMAD.MOV.U32 R2, RZ, RZ, R6 ;  /* 0x000000ffff027224 */ /* 0x000fe200078e0006 */
[----:B----4-:R-:W-:Y:S01]  /*3a390*/  IADD3 R58, P5, PT, R58, UR11, RZ ;  /* 0x0000000b3a3a7c10 */ /* 0x010fe2000ffbe0ff */
[----:B---3--:R-:W-:-:S05]  /*3a3a0*/  VIADD R47, R47, 0x1 ;  /* 0x000000012f2f7836 */ /* 0x008fca0000000000 */
[----:B------:R-:W-:Y:S04]  /*3a3b0*/  STL [R1+0x1380], R47 ;  /* 0x0013802f01007387 */ /* 0x000fe80000100800 */
[----:B------:R-:W-:Y:S04]  /*3a3c0*/  STL.64 [R1+0x1088], R18 ;  /* 0x0010881201007387 */ /* 0x000fe80000100a00 */
[----:B------:R-:W-:Y:S04]  /*3a3d0*/  STL.64 [R1+0x1080], R14 ;  /* 0x0010800e01007387 */ /* 0x000fe80000100a00 */
[----:B------:R-:W-:Y:S04]  /*3a3e0*/  STL.64 [R1+0x1078], R12 ;  /* 0x0010780c01007387 */ /* 0x000fe80000100a00 */
[----:B------:R-:W-:Y:S04]  /*3a3f0*/  STL.64 [R1+0x1058], R10 ;  /* 0x0010580a01007387 */ /* 0x000fe80000100a00 */
[----:B------:R1:W-:Y:S04]  /*3a400*/  STL [R1+0x1394], R58 ;  /* 0x0013943a01007387 */ /* 0x0003e80000100800 */
[----:B------:R-:W-:Y:S04]  /*3a410*/  STL.64 [R1+0x1060], R2 ;  /* 0x0010600201007387 */ /* 0x000fe80000100a00 */
[----:B-1----:R-:W2:Y:S01]  /*3a420*/  LDL.LU R58, [R1+0x1b54] ;  /* 0x001b5400013a7983 */ /* 0x002ea20000300800 */
[----:B------:R-:W-:-:S02]  /*3a430*/  IADD3 R7, P0, PT, R4, UR11, RZ ;  /* 0x0000000b04077c10 */ /* 0x000fc4000ff1e0ff */
[----:B------:R-:W-:Y:S02]  /*3a440*/  IADD3 R8, P2, PT, R38, UR11, RZ ;  /* 0x0000000b26087c10 */ /* 0x000fe4000ff5e0ff */
[----:B------:R-:W-:Y:S02]  /*3a450*/  IADD3 R48, P4, PT, R48, UR11, RZ ;  /* 0x0000000b30307c10 */ /* 0x000fe4000ff9e0ff */
[----:B------:R-:W-:Y:S02]  /*3a460*/  IADD3 R49, P3, PT, R49, UR11, RZ ;  /* 0x0000000b31317c10 */ /* 0x000fe4000ff7e0ff */
[----:B------:R-:W-:Y:S02]  /*3a470*/  IADD3.X R4, PT, PT, R5, UR4, RZ, P0, !PT ;  /* 0x0000000405047c10 */ /* 0x000fe400087fe4ff */
[----:B------:R-:W-:Y:S02]  /*3a480*/  IADD3.X R5, PT, PT, R39, UR4, RZ, P2, !PT ;  /* 0x0000000427057c10 */ /* 0x000fe400097fe4ff */
[----:B------:R-:W-:-:S02]  /*3a490*/  IADD3 R50, P2, PT, R50, UR11, RZ ;  /* 0x0000000b32327c10 */ /* 0x000fc4000ff5e0ff */
[----:B------:R-:W-:Y:S01]  /*3a4a0*/  IADD3 R51, P1, PT, R51, UR11, RZ ;  /* 0x0000000b33337c10 */ /* 0x000fe2000ff3e0ff */
[----:B------:R-:W-:Y:S01]  /*3a4b0*/  STL [R1+0x1b58], R48 ;  /* 0x001b583001007387 */ /* 0x000fe20000100800 */
[----:B------:R-:W-:-:S03]  /*3a4c0*/  IADD3 R56, P6, PT, R56, UR11, RZ ;  /* 0x0000000b38387c10 */ /* 0x000fc6000ffde0ff */
[----:B------:R-:W-:Y:S01]  /*3a4d0*/  STL [R1+0x1b50], R49 ;  /* 0x001b503101007387 */ /* 0x000fe20000100800 */
[----:B------:R-:W-:-:S03]  /*3a4e0*/  IADD3.X R57, PT, PT, R57, UR4, RZ, P5, !PT ;  /* 0x0000000439397c10 */ /* 0x000fc6000affe4ff */
[----:B------:R-:W-:Y:S04]  /*3a4f0*/  STL [R1+0x1b48], R50 ;  /* 0x001b483201007387 */ /* 0x000fe80000100800 */
[----:B------:R-:W-:Y:S01]  /*3a500*/  STL [R1+0x1b40], R51 ;  /* 0x001b403301007387 */ /* 0x000fe20000100800 */
[----:B------:R-:W-:-:S03]  /*3a510*/  IADD3 R59, P5, PT, R59, UR11, RZ ;  /* 0x0000000b3b3b7c10 */ /* 0x000fc6000ffbe0ff */
[----:B------:R-:W3:Y:S04]  /*3a520*/  LDL.LU R9, [R1+0x1b28] ;  /* 0x001b280001097983 */ /* 0x000ee80000300800 */
[----:B------:R-:W-:Y:S04]  /*3a530*/  STL [R1+0x1b38], R56 ;  /* 0x001b383801007387 */ /* 0x000fe80000100800 */
[----:B------:R-:W4:Y:S04]  /*3a540*/  LDL.LU R53, [R1+0x1b4c] ;  /* 0x001b4c0001357983 */ /* 0x000f280000300800 */
[----:B------:R-:W-:Y:S04]  /*3a550*/  STL [R1+0x1390], R57 ;  /* 0x0013903901007387 */ /* 0x000fe80000100800 */
        /* <DEDUP_REMOVED lines=18> */
[----:B------:R-:W4:Y:S01]  /*3a680*/  LDL.LU R43, [R1+0x1b04] ;  /* 0x001b0400012b7983 */ /* 0x000f220000300800 */
[----:B------:R-:W-:-:S03]  /*3a690*/  ISETP.NE.U32.AND P0, PT, R47, UR8, PT ;  /* 0x000000082f007c0c */ /* 0x000fc6000bf05070 */
[----:B------:R-:W4:Y:S04]  /*3a6a0*/  LDL.LU R46, [R1+0x1ad8] ;  /* 0x001ad800012e7983 */ /* 0x000f280000300800 */
[----:B------:R-:W4:Y:S04]  /*3a6b0*/  LDL.LU R47, [R1+0x1afc] ;  /* 0x001afc00012f7983 */ /* 0x000f280000300800 */
[----:B-1----:R-:W4:Y:S04]  /*3a6c0*/  LDL.LU R59, [R1+0x1ad0] ;  /* 0x001ad000013b7983 */ /* 0x002f280000300800 */
[----:B------:R-:W4:Y:S04]  /*3a6d0*/  LDL.LU R48, [R1+0x1af4] ;  /* 0x001af40001307983 */ /* 0x000f280000300800 */
[----:B------:R-:W4:Y:S04]  /*3a6e0*/  LDL.LU R49, [R1+0x1ac8] ;  /* 0x001ac80001317983 */ /* 0x000f280000300800 */
[----:B------:R-:W4:Y:S01]  /*3a6f0*/  LDL.LU R50, [R1+0x1aec] ;  /* 0x001aec0001327983 */ /* 0x000f220000300800 */
[----:B--2---:R-:W-:-:S05]  /*3a700*/  IADD3.X R58, PT, PT, R58, UR4, RZ, P4, !PT ;  /* 0x000000043a3a7c10 */ /* 0x004fca000a7fe4ff */
[----:B------:R1:W-:Y:S04]  /*3a710*/  STL [R1+0x1b54], R58 ;  /* 0x001b543a01007387 */ /* 0x0003e80000100800 */
[----:B------:R-:W2:Y:S04]  /*3a720*/  LDL.LU R51, [R1+0x1ac0] ;  /* 0x001ac00001337983 */ /* 0x000ea80000300800 */
[----:B------:R-:W2:Y:S04]  /*3a730*/  LDL.LU R56, [R1+0x1ae4] ;  /* 0x001ae40001387983 */ /* 0x000ea80000300800 */
[----:B------:R-:W2:Y:S04]  /*3a740*/  LDL.LU R57, [R1+0x1ab8] ;  /* 0x001ab80001397983 */ /* 0x000ea80000300800 */
[----:B-1----:R-:W2:Y:S01]  /*3a750*/  LDL.LU R58, [R1+0x1adc] ;  /* 0x001adc00013a7983 */ /* 0x002ea20000300800 */
[----:B---3--:R-:W-:-:S02]  /*3a760*/  IADD3 R9, P4, PT, R9, UR11, RZ ;  /* 0x0000000b09097c10 */ /* 0x008fc4000ff9e0ff */
[----:B----4-:R-:W-:Y:S02]  /*3a770*/  IADD3.X R53, PT, PT, R53, UR4, RZ, P3, !PT ;  /* 0x0000000435357c10 */ /* 0x010fe40009ffe4ff */
[----:B------:R-:W-:Y:S02]  /*3a780*/  IADD3 R54, P3, PT, R54, UR11, RZ ;  /* 0x0000000b36367c10 */ /* 0x000fe4000ff7e0ff */
[----:B------:R-:W-:Y:S02]  /*3a790*/  IADD3.X R55, PT, PT, R55, UR4, RZ, P2, !PT ;  /* 0x0000000437377c10 */ /* 0x000fe400097fe4ff */
[----:B------:R-:W-:Y:S01]  /*3a7a0*/  IADD3 R14, P2, PT, R14, UR11, RZ ;  /* 0x0000000b0e0e7c10 */ /* 0x000fe2000ff5e0ff */
[----:B------:R-:W-:Y:S01]  /*3a7b0*/  STL [R1+0x1b28], R9 ;  /* 0x001b280901007387 */ /* 0x000fe20000100800 */
[----:B------:R-:W-:-:S03]  /*3a7c0*/  IADD3.X R15, PT, PT, R15, UR4, RZ, P1, !PT ;  /* 0x000000040f0f7c10 */ /* 0x000fc60008ffe4ff */
[----:B------:R-:W-:Y:S01]  /*3a7d0*/  STL [R1+0x1b4c], R53 ;  /* 0x001b4c3501007387 */ /* 0x000fe20000100800 */
[----:B------:R-:W-:-:S03]  /*3a7e0*/  IADD3 R18, P1, PT, R18, UR11, RZ ;  /* 0x0000000b12127c10 */ /* 0x000fc6000ff3e0ff */
        /* <DEDUP_REMOVED lines=25> */
[----:B------:R-:W-:Y:S02]  /*3a980*/  IADD3.X R43, PT, PT, R43, UR4, RZ, P6, !PT ;  /* 0x000000042b2b7c10 */ /* 0x000fe4000b7fe4ff */
[----:B------:R-:W-:Y:S01]  /*3a990*/  IADD3.X R47, PT, PT, R47, UR4, RZ, P5, !PT ;  /* 0x000000042f2f7c10 */ /* 0x000fe2000affe4ff */
[----:B------:R-:W-:Y:S01]  /*3a9a0*/  STL [R1+0x1b14], R35 ;  /* 0x001b142301007387 */ /* 0x000fe20000100800 */
[----:B------:R-:W-:-:S03]  /*3a9b0*/  IADD3 R59, P5, PT, R59, UR11, RZ ;  /* 0x0000000b3b3b7c10 */ /* 0x000fc6000ffbe0ff */
[----:B------:R-:W-:Y:S01]  /*3a9c0*/  STL [R1+0x1ae8], R38 ;  /* 0x001ae82601007387 */ /* 0x000fe20000100800 */
[----:B------:R-:W-:-:S03]  /*3a9d0*/  IADD3 R46, P6, PT, R46, UR11, RZ ;  /* 0x0000000b2e2e7c10 */ /* 0x000fc6000ffde0ff */
[----:B------:R-:W-:Y:S04]  /*3a9e0*/  STL [R1+0x1b0c], R39 ;  /* 0x001b0c2701007387 */ /* 0x000fe80000100800 */
[----:B------:R-:W-:Y:S04]  /*3a9f0*/  STL [R1+0x1ae0], R42 ;  /* 0x001ae02a01007387 */ /* 0x000fe80000100800 */
[----:B------:R-:W-:Y:S01]  /*3aa00*/  STL [R1+0x1b04], R43 ;  /* 0x001b042b01007387 */ /* 0x000fe20000100800 */
[----:B------:R-:W-:-:S03]  /*3aa10*/  IADD3.X R48, PT, PT, R48, UR4, RZ, P4, !PT ;  /* 0x0000000430307c10 */ /* 0x000fc6000a7fe4ff */
[----:B------:R1:W-:Y:S01]  /*3aa20*/  STL [R1+0x1ad0], R59 ;  /* 0x001ad03b01007387 */ /* 0x0003e20000100800 */
[----:B------:R-:W-:-:S03]  /*3aa30*/  IADD3 R49, P4, PT, R49, UR11, RZ ;  /* 0x0000000b31317c10 */ /* 0x000fc6000ff9e0ff */
[----:B------:R3:W-:Y:S01]  /*3aa40*/  STL [R1+0x1ad8], R46 ;  /* 0x001ad82e01007387 */ /* 0x0007e20000100800 */
[----:B------:R-:W-:-:S03]  /*3aa50*/  IADD3.X R50, PT, PT, R50, UR4, RZ, P3, !PT ;  /* 0x0000000432327c10 */ /* 0x000fc60009ffe4ff */
[----:B-1----:R-:W4:Y:S04]  /*3aa60*/  LDL.LU R59, [R1+0x1ab0] ;  /* 0x001ab000013b7983 */ /* 0x002f280000300800 */
[----:B------:R1:W-:Y:S04]  /*3aa70*/  STL [R1+0x1afc], R47 ;  /* 0x001afc2f01007387 */ /* 0x0003e80000100800 */
[----:B------:R-:W-:Y:S04]  /*3aa80*/  STL [R1+0x1af4], R48 ;  /* 0x001af43001007387 */ /* 0x000fe80000100800 */
[----:B------:R-:W-:Y:S04]  /*3aa90*/  STL [R1+0x1ac8], R49 ;  /* 0x001ac83101007387 */ /* 0x000fe80000100800 */
[----:B------:R-:W-:Y:S01]  /*3aaa0*/  STL [R1+0x1aec], R50 ;  /* 0x001aec3201007387 */ /* 0x000fe20000100800 */
[----:B--2---:R-:W-:-:S02]  /*3aab0*/  IADD3 R51, P3, PT, R51, UR11, RZ ;  /* 0x0000000b33337c10 */ /* 0x004fc4000ff7e0ff */
[----:B------:R-:W-:Y:S02]  /*3aac0*/  IADD3.X R56, PT, PT, R56, UR4, RZ, P2, !PT ;  /* 0x0000000438387c10 */ /* 0x000fe400097fe4ff */
[----:B------:R-:W-:Y:S01]  /*3aad0*/  IADD3 R57, P2, PT, R57, UR11, RZ ;  /* 0x0000000b39397c10 */ /* 0x000fe2000ff5e0ff */
[----:B------:R-:W-:Y:S04]  /*3aae0*/  STL [R1+0x1ac0], R51 ;  /* 0x001ac03301007387 */ /* 0x000fe80000100800 */
[----:B------:R-:W2:Y:S04]  /*3aaf0*/  LDL.LU R9, [R1+0x1ad4] ;  /* 0x001ad40001097983 */ /* 0x000ea80000300800 */
[----:B------:R-:W-:Y:S04]  /*3ab00*/  STL [R1+0x1ae4], R56 ;  /* 0x001ae43801007387 */ /* 0x000fe80000100800 */
[----:B------:R-:W2:Y:S01]  /*3ab10*/  LDL.LU R53, [R1+0x1aa8] ;  /* 0x001aa80001357983 */ /* 0x000ea20000300800 */
[----:B------:R-:W-:-:S03]  /*3ab20*/  IADD3.X R58, PT, PT, R58, UR4, RZ, P1, !PT ;  /* 0x000000043a3a7c10 */ /* 0x000fc60008ffe4ff */
[----:B------:R-:W-:Y:S04]  /*3ab30*/  STL [R1+0x1ab8], R57 ;  /* 0x001ab83901007387 */ /* 0x000fe80000100800 */
[----:B------:R-:W2:Y:S04]  /*3ab40*/  LDL.LU R54, [R1+0x1acc] ;  /* 0x001acc0001367983 */ /* 0x000ea80000300800 */
[----:B------:R0:W-:Y:S04]  /*3ab50*/  STL [R1+0x1adc], R58 ;  /* 0x001adc3a01007387 */ /* 0x0001e80000100800 */
        /* <DEDUP_REMOVED lines=17> */
[----:B---3--:R-:W3:Y:S04]  /*3ac70*/  LDL.LU R46, [R1+0x1a84] ;  /* 0x001a8400012e7983 */ /* 0x008ee80000300800 */
[----:B-1----:R-:W3:Y:S04]  /*3ac80*/  LDL.LU R47, [R1+0x1a58] ;  /* 0x001a5800012f7983 */ /* 0x002ee80000300800 */
[----:B0-----:R-:W3:Y:S04]  /*3ac90*/  LDL.LU R58, [R1+0x1a7c] ;  /* 0x001a7c00013a7983 */ /* 0x001ee80000300800 */
[----:B------:R-:W3:Y:S04]  /*3aca0*/  LDL.LU R48, [R1+0x1a50] ;  /* 0x001a500001307983 */ /* 0x000ee80000300800 */
[----:B------:R-:W3:Y:S04]  /*3acb0*/  LDL.LU R49, [R1+0x1a74] ;  /* 0x001a740001317983 */ /* 0x000ee80000300800 */
[----:B------:R-:W3:Y:S01]  /*3acc0*/  LDL.LU R50, [R1+0x1a48] ;  /* 0x001a480001327983 */ /* 0x000ee20000300800 */
[----:B----4-:R-:W-:-:S05]  /*3acd0*/  IADD3 R59, P1, PT, R59, UR11, RZ ;  /* 0x0000000b3b3b7c10 */ /* 0x010fca000ff3e0ff */
[----:B------:R0:W-:Y:S04]  /*3ace0*/  STL [R1+0x1ab0], R59 ;  /* 0x001ab03b01007387 */ /* 0x0001e80000100800 */
[----:B------:R-:W4:Y:S04]  /*3acf0*/  LDL.LU R51, [R1+0x1a6c] ;  /* 0x001a6c0001337983 */ /* 0x000f280000300800 */
[----:B------:R-:W4:Y:S04]  /*3ad00*/  LDL.LU R56, [R1+0x1a40] ;  /* 0x001a400001387983 */ /* 0x000f280000300800 */
[----:B------:R-:W4:Y:S04]  /*3ad10*/  LDL.LU R57, [R1+0x1a64] ;  /* 0x001a640001397983 */ /* 0x000f280000300800 */
[----:B0-----:R-:W4:Y:S01]  /*3ad20*/  LDL.LU R59, [R1+0x1a38] ;  /* 0x001a3800013b7983 */ /* 0x001f220000300800 */
[----:B--2---:R-:W-:-:S02]  /*3ad30*/  IADD3.X R9, PT, PT, R9, UR4, RZ, P6, !PT ;  /* 0x0000000409097c10 */ /* 0x004fc4000b7fe4ff */
[----:B------:R-:W-:Y:S02]  /*3ad40*/  IADD3 R53, P6, PT, R53, UR11, RZ ;  /* 0x0000000b35357c10 */ /* 0x000fe4000ffde0ff */
[----:B------:R-:W-:Y:S01]  /*3ad50*/  IADD3.X R54, PT, PT, R54, UR4, RZ, P5, !PT ;  /* 0x0000000436367c10 */ /* 0x000fe2000affe4ff */
[----:B------:R-:W-:Y:S01]  /*3ad60*/  STL [R1+0x1ad4], R9 ;  /* 0x001ad40901007387 */ /* 0x000fe20000100800 */
        /* <DEDUP_REMOVED lines=32> */
[----:B---3--:R-:W-:-:S03]  /*3af70*/  IADD3.X R58, PT, PT, R58, UR4, RZ, P1, !PT ;  /* 0x000000043a3a7c10 */ /* 0x008fc60008ffe4ff */
[----:B------:R-:W-:Y:S01]  /*3af80*/  STL [R1+0x1a94], R38 ;  /* 0x001a942601007387 */ /* 0x000fe20000100800 */
[----:B------:R-:W-:-:S03]  /*3af90*/  IADD3.X R46, PT, PT, R46, UR4, RZ, P2, !PT ;  /* 0x000000042e2e7c10 */ /* 0x000fc600097fe4ff */
[----:B------:R-:W-:Y:S04]  /*3afa0*/  STL [R1+0x1a68], R39 ;  /* 0x001a682701007387 */ /* 0x000fe80000100800 */
[----:B------:R-:W-:Y:S04]  /*3afb0*/  STL [R1+0x1a8c], R42 ;  /* 0x001a8c2a01007387 */ /* 0x000fe80000100800 */
[----:B------:R-:W-:Y:S04]  /*3afc0*/  STL [R1+0x1a60], R43 ;  /* 0x001a602b01007387 */ /* 0x000fe80000100800 */
[----:B------:R0:W-:Y:S04]  /*3afd0*/  STL [R1+0x1a7c], R58 ;  /* 0x001a7c3a01007387 */ /* 0x0001e80000100800 */
[----:B------:R1:W-:Y:S04]  /*3afe0*/  STL [R1+0x1a84], R46 ;  /* 0x001a842e01007387 */ /* 0x0003e80000100800 */
[----:B0-----:R-:W2:Y:S01]  /*3aff0*/  LDL.LU R58, [R1+0x1a5c] ;  /* 0x001a5c00013a7983 */ /* 0x001ea20000300800 */
[----:B------:R-:W-:-:S02]  /*3b000*/  IADD3 R47, P2, PT, R47, UR11, RZ ;  /* 0x0000000b2f2f7c10 */ /* 0x000fc4000ff5e0ff */
[----:B------:R-:W-:Y:S02]  /*3b010*/  IADD3 R48, P1, PT, R48, UR11, RZ ;  /* 0x0000000b30307c10 */ /* 0x000fe4000ff3e0ff */
[----:B------:R-:W-:Y:S02]  /*3b020*/  IADD3.X R49, PT, PT, R49, UR4, RZ, P6, !PT ;  /* 0x0000000431317c10 */ /* 0x000fe4000b7fe4ff */
[----:B------:R-:W-:Y:S01]  /*3b030*/  IADD3 R50, P6, PT, R50, UR11, RZ ;  /* 0x0000000b32327c10 */ /* 0x000fe2000ffde0ff */
[----:B------:R0:W-:Y:S04]  /*3b040*/  STL [R1+0x1a58], R47 ;  /* 0x001a582f01007387 */ /* 0x0001e80000100800 */
[----:B------:R-:W-:Y:S01]  /*3b050*/  STL [R1+0x1a50], R48 ;  /* 0x001a503001007387 */ /* 0x000fe20000100800 */
[----:B----4-:R-:W-:-:S02]  /*3b060*/  IADD3.X R51, PT, PT, R51, UR4, RZ, P5, !PT ;  /* 0x0000000433337c10 */ /* 0x010fc4000affe4ff */
[----:B------:R-:W-:Y:S01]  /*3b070*/  IADD3 R56, P5, PT, R56, UR11, RZ ;  /* 0x0000000b38387c10 */ /* 0x000fe2000ffbe0ff */
[----:B------:R-:W-:Y:S01]  /*3b080*/  STL [R1+0x1a74], R49 ;  /* 0x001a743101007387 */ /* 0x000fe20000100800 */
[----:B------:R-:W-:-:S03]  /*3b090*/  IADD3.X R57, PT, PT, R57, UR4, RZ, P4, !PT ;  /* 0x0000000439397c10 */ /* 0x000fc6000a7fe4ff */
[----:B------:R-:W-:Y:S04]  /*3b0a0*/  STL [R1+0x1a48], R50 ;  /* 0x001a483201007387 */ /* 0x000fe80000100800 */
[----:B------:R-:W-:Y:S04]  /*3b0b0*/  STL [R1+0x1a6c], R51 ;  /* 0x001a6c3301007387 */ /* 0x000fe80000100800 */
[----:B------:R-:W3:Y:S04]  /*3b0c0*/  LDL.LU R9, [R1+0x1a30] ;  /* 0x001a300001097983 */ /* 0x000ee80000300800 */
[----:B------:R-:W-:Y:S04]  /*3b0d0*/  STL [R1+0x1a40], R56 ;  /* 0x001a403801007387 */ /* 0x000fe80000100800 */
[----:B------:R-:W4:Y:S01]  /*3b0e0*/  LDL.LU R53, [R1+0x1a54] ;  /* 0x001a540001357983 */ /* 0x000f220000300800 */
[----:B------:R-:W-:-:S03]  /*3b0f0*/  IADD3 R59, P4, PT, R59, UR11, RZ ;  /* 0x0000000b3b3b7c10 */ /* 0x000fc6000ff9e0ff */
        /* <DEDUP_REMOVED lines=21> */
[----:B0-----:R-:W4:Y:S04]  /*3b250*/  LDL.LU R47, [R1+0x1a04] ;  /* 0x001a0400012f7983 */ /* 0x001f280000300800 */
[----:B------:R-:W4:Y:S04]  /*3b260*/  LDL.LU R59, [R1+0x19d8] ;  /* 0x0019d800013b7983 */ /* 0x000f280000300800 */
        /* <DEDUP_REMOVED lines=8> */
[----:B0-----:R-:W2:Y:S01]  /*3b2f0*/  LDL.LU R58, [R1+0x19e4] ;  /* 0x0019e400013a7983 */ /* 0x001ea20000300800 */
[----:B---3--:R-:W-:-:S02]  /*3b300*/  IADD3 R9, P3, PT, R9, UR11, RZ ;  /* 0x0000000b09097c10 */ /* 0x008fc4000ff7e0ff */
[----:B----4-:R-:W-:Y:S02]  /*3b310*/  IADD3.X R53, PT, PT, R53, UR4, RZ, P2, !PT ;  /* 0x0000000435357c10 */ /* 0x010fe400097fe4ff */
[----:B------:R-:W-:Y:S01]  /*3b320*/  IADD3 R54, P2, PT, R54, UR11, RZ ;  /* 0x0000000b36367c10 */ /* 0x000fe2000ff5e0ff */
[----:B------:R-:W-:Y:S01]  /*3b330*/  STL [R1+0x1a30], R9 ;  /* 0x001a300901007387 */ /* 0x000fe20000100800 */
[----:B------:R-:W-:Y:S02]  /*3b340*/  IADD3.X R55, PT, PT, R55, UR4, RZ, P1, !PT ;  /* 0x0000000437377c10 */ /* 0x000fe40008ffe4ff */
[----:B------:R-:W-:Y:S02]  /*3b350*/  IADD3 R14, P1, PT, R14, UR11, RZ ;  /* 0x0000000b0e0e7c10 */ /* 0x000fe4000ff3e0ff */
[----:B------:R-:W-:Y:S01]  /*3b360*/  IADD3.X R15, PT, PT, R15, UR4, RZ, P6, !PT ;  /* 0x000000040f0f7c10 */ /* 0x000fe2000b7fe4ff */
        /* <DEDUP_REMOVED lines=41> */
[----:B0-----:R-:W3:Y:S04]  /*3b600*/  LDL.LU R59, [R1+0x19b8] ;  /* 0x0019b800013b7983 */ /* 0x001ee80000300800 */
        /* <DEDUP_REMOVED lines=10> */
[----:B------:R-:W4:Y:S01]  /*3b6b0*/  LDL.LU R53, [R1+0x19b0] ;  /* 0x0019b00001357983 */ /* 0x000f220000300800 */
[----:B------:R-:W-:-:S03]  /*3b6c0*/  IADD3.X R58, PT, PT, R58, UR4, RZ, P6, !PT ;  /* 0x000000043a3a7c10 */ /* 0x000fc6000b7fe4ff */
        /* <DEDUP_REMOVED lines=26> */
[----:B---3--:R-:W-:-:S05]  /*3b870*/  IADD3 R59, P6, PT, R59, UR11, RZ ;  /* 0x0000000b3b3b7c10 */ /* 0x008fca000ffde0ff */
[----:B------:R0:W-:Y:S04]  /*3b880*/  STL [R1+0x19b8], R59 ;  /* 0x0019b83b01007387 */ /* 0x0001e80000100800 */
[----:B------:R-:W3:Y:S04]  /*3b890*/  LDL.LU R51, [R1+0x1974] ;  /* 0x0019740001337983 */ /* 0x000ee80000300800 */
[----:B------:R-:W3:Y:S04]  /*3b8a0*/  LDL.LU R56, [R1+0x1948] ;  /* 0x0019480001387983 */ /* 0x000ee80000300800 */
[----:B------:R-:W3:Y:S04]  /*3b8b0*/  LDL.LU R57, [R1+0x196c] ;  /* 0x00196c0001397983 */ /* 0x000ee80000300800 */
[----:B0-----:R-:W3:Y:S01]  /*3b8c0*/  LDL.LU R59, [R1+0x1940] ;  /* 0x00194000013b7983 */ /* 0x001ee20000300800 */
[----:B--2---:R-:W-:-:S02]  /*3b8d0*/  IADD3.X R9, PT, PT, R9, UR4, RZ, P5, !PT ;  /* 0x0000000409097c10 */ /* 0x004fc4000affe4ff */
[----:B----4-:R-:W-:Y:S02]  /*3b8e0*/  IADD3 R53, P5, PT, R53, UR11, RZ ;  /* 0x0000000b35357c10 */ /* 0x010fe4000ffbe0ff */
        /* <DEDUP_REMOVED lines=48> */
[----:B------:R-:W-:Y:S04]  /*3bbf0*/  STL [R1+0x1958], R48 ;  /* 0x0019583001007387 */ /* 0x000fe80000100800 */
[----:B------:R-:W-:Y:S01]  /*3bc00*/  STL [R1+0x197c], R49 ;  /* 0x00197c3101007387 */ /* 0x000fe20000100800 */
[----:B---3--:R-:W-:-:S02]  /*3bc10*/  IADD3.X R51, PT, PT, R51, UR4, RZ, P4, !PT ;  /* 0x0000000433337c10 */ /* 0x008fc4000a7fe4ff */
[----:B------:R-:W-:Y:S02]  /*3bc20*/  IADD3 R56, P4, PT, R56, UR11, RZ ;  /* 0x0000000b38387c10 */ /* 0x000fe4000ff9e0ff */
[----:B------:R-:W-:Y:S01]  /*3bc30*/  IADD3.X R57, PT, PT, R57, UR4, RZ, P3, !PT ;  /* 0x0000000439397c10 */ /* 0x000fe20009ffe4ff */
        /* <DEDUP_REMOVED lines=182> */
[----:B------:R-:W-:Y:S04]  /*3c7a0*/  STL [R1+0x1884], R49 ;  /* 0x0018843101007387 */ /* 0x000fe80000100800 */
[----:B------:R-:W-:Y:S01]  /*3c7b0*/  STL [R1+0x1858], R50 ;  /* 0x0018583201007387 */ /* 0x000fe20000100800 */
[----:B---3--:R-:W-:-:S02]  /*3c7c0*/  IADD3.X R51, PT, PT, R51, UR4, RZ, P3, !PT ;  /* 0x0000000433337c10 */ /* 0x008fc40009ffe4ff */
[----:B------:R-:W-:Y:S02]  /*3c7d0*/  IADD3 R56, P3, PT, R56, UR11, RZ ;  /* 0x0000000b38387c10 */ /* 0x000fe4000ff7e0ff */
[----:B------:R-:W-:Y:S01]  /*3c7e0*/  IADD3.X R57, PT, PT, R57, UR4, RZ, P2, !PT ;  /* 0x0000000439397c10 */ /* 0x000fe200097fe4ff */
        /* <DEDUP_REMOVED lines=1575> */
[----:B------:R4:W-:Y:S04]  /*42a60*/  STL [R1+0x1e7c], R48 ;  /* 0x001e7c3001007387 */ /* 0x0009e80000100800 */
[----:B------:R0:W-:Y:S04]  /*42a70*/  STL [R1+0x1ee8], R49 ;  /* 0x001ee83101007387 */ /* 0x0001e80000100800 */
[----:B------:R0:W-:Y:S01]  /*42a80*/  STL [R1+0x1e84], R50 ;  /* 0x001e843201007387 */ /* 0x0001e20000100800 */
[----:B--2---:R-:W-:-:S02]  /*42a90*/  IADD3 R51, P4, PT, R51, UR10, RZ ;  /* 0x0000000a33337c10 */ /* 0x004fc4000ff9e0ff */
[----:B------:R-:W-:Y:S02]  /*42aa0*/  IADD3.X R56, PT, PT, R56, UR9, RZ, P3, !PT ;  /* 0x0000000938387c10 */ /* 0x000fe40009ffe4ff */
[----:B------:R-:W-:Y:S01]  /*42ab0*/  IADD3 R57, P3, PT, R57, UR10, RZ ;  /* 0x0000000a39397c10 */ /* 0x000fe2000ff7e0ff */
[----:B------:R2:W-:Y:S04]  /*42ac0*/  STL [R1+0x1ef0], R51 ;  /* 0x001ef03301007387 */ /* 0x0005e80000100800 */
[----:B------:R-:W3:Y:S04]  /*42ad0*/  LDL.LU R9, [R1+0x1e9c] ;  /* 0x001e9c0001097983 */ /* 0x000ee80000300800 */
[----:B------:R0:W-:Y:S04]  /*42ae0*/  STL [R1+0x1e8c], R56 ;  /* 0x001e8c3801007387 */ /* 0x0001e80000100800 */
[----:B------:R-:W3:Y:S01]  /*42af0*/  LDL.LU R53, [R1+0x1f08] ;  /* 0x001f080001357983 */ /* 0x000ee20000300800 */
[----:B------:R-:W-:-:S03]  /*42b00*/  IADD3.X R58, PT, PT, R58, UR9, RZ, P2, !PT ;  /* 0x000000093a3a7c10 */ /* 0x000fc600097fe4ff */
[----:B------:R0:W-:Y:S04]  /*42b10*/  STL [R1+0x1ef8], R57 ;  /* 0x001ef83901007387 */ /* 0x0001e80000100800 */
[----:B------:R-:W3:Y:S04]  /*42b20*/  LDL.LU R54, [R1+0x1ea4] ;  /* 0x001ea40001367983 */ /* 0x000ee80000300800 */
[----:B------:R0:W-:Y:S04]  /*42b30*/  STL [R1+0x1e94], R58 ;  /* 0x001e943a01007387 */ /* 0x0001e80000100800 */
        /* <DEDUP_REMOVED lines=17> */
[----:B-1----:R-:W3:Y:S04]  /*42c50*/  LDL.LU R46, [R1+0x1eec] ;  /* 0x001eec00012e7983 */ /* 0x002ee80000300800 */
[----:B0-----:R-:W3:Y:S04]  /*42c60*/  LDL.LU R47, [R1+0x1f44] ;  /* 0x001f4400012f7983 */ /* 0x001ee80000300800 */
[----:B----4-:R-:W4:Y:S04]  /*42c70*/  LDL.LU R48, [R1+0x1ef4] ;  /* 0x001ef40001307983 */ /* 0x010f280000300800 */
[----:B------:R-:W4:Y:S04]  /*42c80*/  LDL.LU R49, [R1+0x1efc] ;  /* 0x001efc0001317983 */ /* 0x000f280000300800 */
[----:B------:R-:W4:Y:S04]  /*42c90*/  LDL.LU R50, [R1+0x1f3c] ;  /* 0x001f3c0001327983 */ /* 0x000f280000300800 */
[----:B--2---:R-:W2:Y:S01]  /*42ca0*/  LDL.LU R51, [R1+0x1f04] ;  /* 0x001f040001337983 */ /* 0x004ea20000300800 */
[----:B---3--:R-:W-:-:S05]  /*42cb0*/  IADD3 R59, P2, PT, R59, UR10, RZ ;  /* 0x0000000a3b3b7c10 */ /* 0x008fca000ff5e0ff */
[----:B------:R0:W-:Y:S04]  /*42cc0*/  STL [R1+0x1f00], R59 ;  /* 0x001f003b01007387 */ /* 0x0001e80000100800 */
[----:B------:R-:W3:Y:S04]  /*42cd0*/  LDL.LU R56, [R1+0x1f0c] ;  /* 0x001f0c0001387983 */ /* 0x000ee80000300800 */
[----:B------:R-:W3:Y:S04]  /*42ce0*/  LDL.LU R57, [R1+0x1f14] ;  /* 0x001f140001397983 */ /* 0x000ee80000300800 */
[----:B------:R-:W3:Y:S04]  /*42cf0*/  LDL.LU R58, [R1+0x1f1c] ;  /* 0x001f1c00013a7983 */ /* 0x000ee80000300800 */
[----:B0-----:R-:W3:Y:S01]  /*42d00*/  LDL.LU R59, [R1+0x1f24] ;  /* 0x001f2400013b7983 */ /* 0x001ee20000300800 */
[----:B------:R-:W-:-:S02]  /*42d10*/  IADD3.X R9, PT, PT, R9, UR9, RZ, P1, !PT ;  /* 0x0000000909097c10 */ /* 0x000fc40008ffe4ff */
        /* <DEDUP_REMOVED lines=36> */
[----:B----4-:R-:W-:Y:S01]  /*42f60*/  IADD3.X R48, PT, PT, R48, UR9, RZ, P2, !PT ;  /* 0x0000000930307c10 */ /* 0x010fe200097fe4ff */
[----:B------:R-:W-:Y:S01]  /*42f70*/  STL [R1+0x1edc], R38 ;  /* 0x001edc2601007387 */ /* 0x000fe20000100800 */
[----:B------:R-:W-:-:S03]  /*42f80*/  IADD3 R60, P2, PT, R60, UR10, RZ ;  /* 0x0000000a3c3c7c10 */ /* 0x000fc6000ff5e0ff */
[----:B------:R-:W-:Y:S01]  /*42f90*/  STL [R1+0x1f4c], R39 ;  /* 0x001f4c2701007387 */ /* 0x000fe20000100800 */
[----:B------:R-:W-:-:S03]  /*42fa0*/  IADD3 R47, P3, PT, R47, UR10, RZ ;  /* 0x0000000a2f2f7c10 */ /* 0x000fc6000ff7e0ff */
[----:B------:R-:W-:Y:S04]  /*42fb0*/  STL [R1+0x1ee4], R42 ;  /* 0x001ee42a01007387 */ /* 0x000fe80000100800 */
[----:B------:R-:W-:Y:S04]  /*42fc0*/  STL [R1+0x1f48], R43 ;  /* 0x001f482b01007387 */ /* 0x000fe80000100800 */
[----:B------:R-:W-:Y:S04]  /*42fd0*/  STL [R1+0x1eec], R46 ;  /* 0x001eec2e01007387 */ /* 0x000fe80000100800 */
[----:B------:R0:W-:Y:S04]  /*42fe0*/  STL [R1+0x1f40], R60 ;  /* 0x001f403c01007387 */ /* 0x0001e80000100800 */
[----:B------:R-:W-:Y:S04]  /*42ff0*/  STL [R1+0x1f44], R47 ;  /* 0x001f442f01007387 */ /* 0x000fe80000100800 */
[----:B0-----:R-:W4:Y:S01]  /*43000*/  LDL.LU R60, [R1+0x1f68] ;  /* 0x001f6800013c7983 */ /* 0x001f220000300800 */
[----:B------:R-:W0:Y:S01]  /*43010*/  S2R R0, SR_TID.X ;  /* 0x0000000000007919 */ /* 0x000e220000002100 */
[----:B------:R-:W-:-:S02]  /*43020*/  IADD3.X R49, PT, PT, R49, UR9, RZ, P1, !PT ;  /* 0x0000000931317c10 */ /* 0x000fc40008ffe4ff */
[----:B------:R-:W-:Y:S02]  /*43030*/  IADD3 R50, P1, PT, R50, UR10, RZ ;  /* 0x0000000a32327c10 */ /* 0x000fe4000ff3e0ff */
[----:B--2---:R-:W-:Y:S01]  /*43040*/  IADD3.X R51, PT, PT, R51, UR9, RZ, P6, !PT ;  /* 0x0000000933337c10 */ /* 0x004fe2000b7fe4ff */
[----:B------:R-:W-:Y:S04]  /*43050*/  STL [R1+0x1ef4], R48 ;  /* 0x001ef43001007387 */ /* 0x000fe80000100800 */
[----:B------:R-:W-:Y:S04]  /*43060*/  STL [R1+0x1efc], R49 ;  /* 0x001efc3101007387 */ /* 0x000fe80000100800 */
[----:B------:R-:W-:Y:S04]  /*43070*/  STL [R1+0x1f3c], R50 ;  /* 0x001f3c3201007387 */ /* 0x000fe80000100800 */
[----:B------:R-:W-:Y:S01]  /*43080*/  STL [R1+0x1f04], R51 ;  /* 0x001f043301007387 */ /* 0x000fe20000100800 */
[----:B------:R-:W-:-:S02]  /*43090*/  IMAD.MOV.U32 R6, RZ, RZ, R7 ;  /* 0x000000ffff067224 */ /* 0x000fc400078e0007 */
[----:B------:R-:W-:Y:S02]  /*430a0*/  IMAD.MOV.U32 R2, RZ, RZ, R8 ;  /* 0x000000ffff027224 */ /* 0x000fe400078e0008 */
[----:B------:R-:W-:Y:S02]  /*430b0*/  IMAD.MOV.U32 R3, RZ, RZ, R5 ;  /* 0x000000ffff037224 */ /* 0x000fe400078e0005 */
[----:B------:R-:W-:Y:S01]  /*430c0*/  IMAD.MOV.U32 R7, RZ, RZ, R4 ;  /* 0x000000ffff077224 */ /* 0x000fe200078e0004 */
[----:B---3--:R-:W-:Y:S02]  /*430d0*/  IADD3.X R56, PT, PT, R56, UR9, RZ, P5, !PT ;  /* 0x0000000938387c10 */ /* 0x008fe4000affe4ff */
[----:B------:R-:W-:Y:S02]  /*430e0*/  IADD3.X R57, PT, PT, R57, UR9, RZ, P4, !PT ;  /* 0x0000000939397c10 */ /* 0x000fe4000a7fe4ff */
[----:B------:R-:W-:Y:S01]  /*430f0*/  IADD3.X R58, PT, PT, R58, UR9, RZ, P3, !PT ;  /* 0x000000093a3a7c10 */ /* 0x000fe20009ffe4ff */
[----:B------:R-:W-:Y:S04]  /*43100*/  STL [R1+0x1f0c], R56 ;  /* 0x001f0c3801007387 */ /* 0x000fe80000100800 */
[----:B------:R-:W-:Y:S01]  /*43110*/  STL [R1+0x1f14], R57 ;  /* 0x001f143901007387 */ /* 0x000fe20000100800 */
[----:B------:R-:W-:-:S02]  /*43120*/  IADD3.X R59, PT, PT, R59, UR9, RZ, P2, !PT ;  /* 0x000000093b3b7c10 */ /* 0x000fc400097fe4ff */
[----:B0-----:R-:W-:-:S05]  /*43130*/  LOP3.LUT R0, R0, 0x1f, RZ, 0xc0, !PT ;  /* 0x0000001f00007812 */ /* 0x001fca00078ec0ff */
[----:B------:R-:W-:Y:S01]  /*43140*/  IMAD.SHL.U32 R0, R0, 0x2, RZ ;  /* 0x0000000200007824 */ /* 0x000fe200078e00ff */
[----:B----4-:R-:W-:-:S05]  /*43150*/  IADD3.X R60, PT, PT, R60, UR9, RZ, P1, !PT ;  /* 0x000000093c3c7c10 */ /* 0x010fca0008ffe4ff */
[----:B------:R0:W-:Y:S04]  /*43160*/  STL [R1+0x1f2c], R60 ;  /* 0x001f2c3c01007387 */ /* 0x0001e80000100800 */
[----:B------:R1:W-:Y:S04]  /*43170*/  STL [R1+0x1f1c], R58 ;  /* 0x001f1c3a01007387 */ /* 0x0003e80000100800 */
[----:B0-----:R1:W5:Y:S04]  /*43180*/  LDL.LU R60, [R1+0x1f64] ;  /* 0x001f6400013c7983 */ /* 0x0013680000300800 */
[----:B------:R1:W-:Y:S04]  /*43190*/  STL [R1+0x1f24], R59 ;  /* 0x001f243b01007387 */ /* 0x0003e80000100800 */
[----:B------:R1:W-:Y:S04]  /*431a0*/  STL.64 [R1+0x1070], R2 ;  /* 0x0010700201007387 */ /* 0x0003e80000100a00 */
[----:B------:R1:W-:Y:S01]  /*431b0*/  STL.64 [R1+0x1068], R6 ;  /* 0x0010680601007387 */ /* 0x0003e20000100a00 */
[----:B------:R-:W-:Y:S05]  /*431c0*/  @P0 BRA `(.L_x_1) ;  /* 0xfffffd3000600947 */ /* 0x000fea000383ffff */
[----:B------:R0:W-:Y:S04]  /*431d0*/  STL [R1+0x2080], R52 ;  /* 0x0020803401007387 */ /* 0x0001e80000100800 */
[----:B0-----:R-:W2:Y:S04]  /*431e0*/  LDL.LU R52, [R1+0x54] ;  /* 0x0000540001347983 */ /* 0x001ea80000300800 */
[----:B--2---:R0:W-:Y:S04]  /*431f0*/  STL [R1+0x2084], R52 ;  /* 0x0020843401007387 */ /* 0x0041e80000100800 */
[----:B0-----:R-:W2:Y:S04]  /*43200*/  LDL.LU R52, [R1+0x14c] ;  /* 0x00014c0001347983 */ /* 0x001ea80000300800 */
[----:B------:R-:W3:Y:S04]  /*43210*/  LDL.LU R61, [R1+0x3f4] ;  /* 0x0003f400013d7983 */ /* 0x000ee80000300800 */
[----:B---3--:R0:W-:Y:S04]  /*43220*/  STL [R1+0x2088], R61 ;  /* 0x0020883d01007387 */ /* 0x0081e80000100800 */
[----:B0-----:R-:W2:Y:S04]  /*43230*/  LDL.LU R61, [R1+0x5c] ;  /* 0x00005c00013d7983 */ /* 0x001ea80000300800 */
[----:B------:R-:W3:Y:S04]  /*43240*/  LDL.LU R0, [R1+0x4c4] ;  /* 0x0004c40001007983 */ /* 0x000ee80000300800 */
[----:B------:R-:W4:Y:S04]  /*43250*/  LDL.LU R8, [R1+0x46c] ;  /* 0x00046c0001087983 */ /* 0x000f280000300800 */
[----:B------:R-:W4:Y:S04]  /*43260*/  LDL.LU R5, [R1+0x52c] ;  /* 0x00052c0001057983 */ /* 0x000f280000300800 */
        /* <DEDUP_REMOVED lines=41> */
[----:B-----5:R0:W-:Y:S04]  /*43500*/  STL [R1+0x1fe0], R41 ;  /* 0x001fe02901007387 */ /* 0x0201e80000100800 */
[----:B0-----:R-:W3:Y:S04]  /*43510*/  LDL.LU R41, [R1+0x4cc] ;  /* 0x0004cc0001297983 */ /* 0x001ee80000300800 */
[----:B------:R0:W-:Y:S04]  /*43520*/  STL [R1+0x1fdc], R40 ;  /* 0x001fdc2801007387 */ /* 0x0001e80000100800 */
        /* <DEDUP_REMOVED lines=15> */
[----:B------:R0:W-:Y:S01]  /*43620*/  STL [R1+0x1f78], R28 ;  /* 0x001f781c01007387 */ /* 0x0001e20000100800 */
[----:B--2---:R-:W-:-:S03]  /*43630*/  F2FP.F16.F32.PACK_AB R52, R61, R52 ;  /* 0x000000343d34723e */ /* 0x004fc600000000ff */
[----:B0-----:R-:W3:Y:S04]  /*43640*/  LDL.LU R28, [R1+0x22c] ;  /* 0x00022c00011c7983 */ /* 0x001ee80000300800 */
[----:B------:R0:W-:Y:S04]  /*43650*/  STL [R1+0x1f74], R33 ;  /* 0x001f742101007387 */ /* 0x0001e80000100800 */
[----:B0-----:R-:W2:Y:S04]  /*43660*/  LDL.LU R33, [R1+0x1b4] ;  /* 0x0001b40001217983 */ /* 0x001ea80000300800 */
        /* <DEDUP_REMOVED lines=8> */
[----:B------:R-:W2:Y:S04]  /*436f0*/  LDL.LU R61, [R1+0x2088] ;  /* 0x00208800013d7983 */ /* 0x000ea80000300800 */
[----:B------:R0:W-:Y:S04]  /*43700*/  STL [R1+0x121c], R52 ;  /* 0x00121c3401007387 */ /* 0x0001e80000100800 */
[----:B0-----:R-:W2:Y:S02]  /*43710*/  LDL.LU R52, [R1+0x2084] ;  /* 0x0020840001347983 */ /* 0x001ea40000300800 */
[----:B--2---:R-:W-:-:S02]  /*43720*/  F2FP.F16.F32.PACK_AB R60, R52, R60 ;  /* 0x0000003c343c723e */ /* 0x004fc400000000ff */
[----:B------:R-:W2:Y:S01]  /*43730*/  LDL.LU R52, [R1+0x2080] ;  /* 0x0020800001347983 */ /* 0x000ea20000300800 */
[----:B------:R-:W-:Y:S02]  /*43740*/  F2FP.F16.F32.PACK_AB R44, R44, R45 ;  /* 0x0000002d2c2c723e */ /* 0x000fe400000000ff */
[----:B------:R-:W-:Y:S01]  /*43750*/  F2FP.F16.F32.PACK_AB R32, R32, R33 ;  /* 0x000000212020723e */ /* 0x000fe200000000ff */
[----:B------:R-:W-:Y:S01]  /*43760*/  STL [R1+0x1218], R60 ;  /* 0x0012183c01007387 */ /* 0x000fe20000100800 */
[----:B---3--:R-:W-:Y:S02]  /*43770*/  F2FP.F16.F32.PACK_AB R28, R28, R29 ;  /* 0x0000001d1c1c723e */ /* 0x008fe400000000ff */
[----:B------:R-:W-:Y:S01]  /*43780*/  F2FP.F16.F32.PACK_AB R25, R24, R25 ;  /* 0x000000191819723e */ /* 0x000fe200000000ff */
[----:B------:R-:W-:Y:S01]  /*43790*/  STL [R1+0x1214], R44 ;  /* 0x0012142c01007387 */ /* 0x000fe20000100800 */
[----:B------:R-:W-:Y:S02]  /*437a0*/  F2FP.F16.F32.PACK_AB R20, R20, R21 ;  /* 0x000000151414723e */ /* 0x000fe400000000ff */
[----:B------:R-:W-:Y:S01]  /*437b0*/  F2FP.F16.F32.PACK_AB R24, R36, R37 ;  /* 0x000000252418723e */ /* 0x000fe200000000ff */
[----:B------:R-:W-:Y:S01]  /*437c0*/  STL [R1+0x1210], R32 ;  /* 0x0012102001007387 */ /* 0x000fe20000100800 */
[----:B------:R-:W-:-:S03]  /*437d0*/  F2FP.F16.F32.PACK_AB R21, R40, R41 ;  /* 0x000000292815723e */ /* 0x000fc600000000ff */
[----:B------:R-:W-:Y:S04]  /*437e0*/  STL [R1+0x120c], R28 ;  /* 0x00120c1c01007387 */ /* 0x000fe80000100800 */
[----:B------:R-:W-:Y:S04]  /*437f0*/  STL [R1+0x1208], R25 ;  /* 0x0012081901007387 */ /* 0x000fe80000100800 */
[----:B------:R0:W-:Y:S04]  /*43800*/  STL [R1+0x1204], R20 ;  /* 0x0012041401007387 */ /* 0x0001e80000100800 */
[----:B------:R-:W-:Y:S04]  /*43810*/  STL [R1+0x1200], R24 ;  /* 0x0012001801007387 */ /* 0x000fe80000100800 */
[----:B------:R-:W-:Y:S01]  /*43820*/  STL [R1+0x11ec], R21 ;  /* 0x0011ec1501007387 */ /* 0x000fe20000100800 */
[----:B0-----:R-:W-:-:S02]  /*43830*/  F2FP.F16.F32.PACK_AB R20, R61, R0 ;  /* 0x000000003d14723e */ /* 0x001fc400000000ff */
[----:B----4-:R-:W-:Y:S02]  /*43840*/  F2FP.F16.F32.PACK_AB R0, R8, R5 ;  /* 0x000000050800723e */ /* 0x010fe400000000ff */
[----:B------:R-:W-:Y:S01]  /*43850*/  F2FP.F16.F32.PACK_AB R5, R7, R4 ;  /* 0x000000040705723e */ /* 0x000fe200000000ff */
[----:B------:R-:W-:Y:S01]  /*43860*/  STL [R1+0x11e8], R20 ;  /* 0x0011e81401007387 */ /* 0x000fe20000100800 */
[----:B------:R-:W-:Y:S02]  /*43870*/  F2FP.F16.F32.PACK_AB R4, R6, R3 ;  /* 0x000000030604723e */ /* 0x000fe400000000ff */
[----:B------:R-:W-:Y:S01]  /*43880*/  F2FP.F16.F32.PACK_AB R3, R16, R11 ;  /* 0x0000000b1003723e */ /* 0x000fe200000000ff */
[----:B------:R0:W-:Y:S04]  /*43890*/  STL [R1+0x11e4], R0 ;  /* 0x0011e40001007387 */ /* 0x0001e80000100800 */
[----:B------:R-:W-:Y:S04]  /*438a0*/  STL [R1+0x11e0], R5 ;  /* 0x0011e00501007387 */ /* 0x000fe80000100800 */
[----:B------:R-:W-:Y:S01]  /*438b0*/  STL [R1+0x11fc], R4 ;  /* 0x0011fc0401007387 */ /* 0x000fe20000100800 */
[----:B0-----:R-:W-:-:S02]  /*438c0*/  F2FP.F16.F32.PACK_AB R0, R17, R2 ;  /* 0x000000021100723e */ /* 0x001fc400000000ff */
[----:B------:R-:W-:-:S03]  /*438d0*/  F2FP.F16.F32.PACK_AB R2, R13, R10 ;  /* 0x0000000a0d02723e */ /* 0x000fc600000000ff */
[----:B------:R0:W-:Y:S04]  /*438e0*/  STL [R1+0x11f8], R0 ;  /* 0x0011f80001007387 */ /* 0x0001e80000100800 */
[----:B------:R-:W-:Y:S04]  /*438f0*/  STL [R1+0x11f4], R3 ;  /* 0x0011f40301007387 */ /* 0x000fe80000100800 */
[----:B------:R1:W-:Y:S01]  /*43900*/  STL [R1+0x11f0], R2 ;  /* 0x0011f00201007387 */ /* 0x0003e20000100800 */
[----:B0-----:R-:W-:-:S05]  /*43910*/  F2FP.F16.F32.PACK_AB R0, R12, R9 ;  /* 0x000000090c00723e */ /* 0x001fca00000000ff */
[----:B------:R0:W-:Y:S01]  /*43920*/  STL [R1+0x11dc], R0 ;  /* 0x0011dc0001007387 */ /* 0x0001e20000100800 */
[----:B-1----:R-:W-:Y:S02]  /*43930*/  F2FP.F16.F32.PACK_AB R2, R54, R55 ;  /* 0x000000373602723e */ /* 0x002fe400000000ff */
[----:B0-----:R-:W-:Y:S02]  /*43940*/  F2FP.F16.F32.PACK_AB R0, R14, R15 ;  /* 0x0000000f0e00723e */ /* 0x001fe400000000ff */
[----:B--2---:R-:W-:-:S05]  /*43950*/  F2FP.F16.F32.PACK_AB R3, R52, R53 ;  /* 0x000000353403723e */ /* 0x004fca00000000ff */
[----:B------:R0:W-:Y:S04]  /*43960*/  STL [R1+0x11d8], R3 ;  /* 0x0011d80301007387 */ /* 0x0001e80000100800 */
[----:B------:R1:W-:Y:S04]  /*43970*/  STL [R1+0x11d4], R2 ;  /* 0x0011d40201007387 */ /* 0x0003e80000100800 */
[----:B------:R2:W-:Y:S01]  /*43980*/  STL [R1+0x11d0], R0 ;  /* 0x0011d00001007387 */ /* 0x0005e20000100800 */
[----:B0-----:R-:W-:Y:S02]  /*43990*/  F2FP.F16.F32.PACK_AB R3, R18, R19 ;  /* 0x000000131203723e */ /* 0x001fe400000000ff */
[----:B-1----:R-:W-:-:S03]  /*439a0*/  F2FP.F16.F32.PACK_AB R2, R22, R23 ;  /* 0x000000171602723e */ /* 0x002fc600000000ff */
[----:B------:R0:W-:Y:S01]  /*439b0*/  STL [R1+0x11cc], R3 ;  /* 0x0011cc0301007387 */ /* 0x0001e20000100800 */
[----:B--2---:R-:W-:-:S03]  /*439c0*/  F2FP.F16.F32.PACK_AB R0, R26, R27 ;  /* 0x0000001b1a00723e */ /* 0x004fc600000000ff */
        /* <DEDUP_REMOVED lines=16> */
[----:B------:R-:W-:Y:S01]  /*43ad0*/  STL [R1+0x11a8], R3 ;  /* 0x0011a80301007387 */ /* 0x000fe20000100800 */
[----:B--2---:R-:W-:-:S03]  /*43ae0*/  F2FP.F16.F32.PACK_AB R0, R58, R59 ;  /* 0x0000003b3a00723e */ /* 0x004fc600000000ff */
[----:B------:R-:W2:Y:S04]  /*43af0*/  LDL.LU R60, [R1+0x814] ;  /* 0x00081400013c7983 */ /* 0x000ea80000300800 */
[----:B------:R-:W-:Y:S04]  /*43b00*/  STL [R1+0x11a4], R2 ;  /* 0x0011a40201007387 */ /* 0x000fe80000100800 */
[----:B--2---:R0:W-:Y:S04]  /*43b10*/  STL [R1+0x2078], R60 ;  /* 0x0020783c01007387 */ /* 0x0041e80000100800 */
[----:B------:R-:W-:Y:S04]  /*43b20*/  STL [R1+0x11a0], R0 ;  /* 0x0011a00001007387 */ /* 0x000fe80000100800 */
[----:B0-----:R-:W2:Y:S04]  /*43b30*/  LDL.LU R60, [R1+0x81c] ;  /* 0x00081c00013c7983 */ /* 0x001ea80000300800 */
[----:B------:R-:W3:Y:S04]  /*43b40*/  LDL.LU R44, [R1+0x78c] ;  /* 0x00078c00012c7983 */ /* 0x000ee80000300800 */
[----:B---3--:R0:W-:Y:S04]  /*43b50*/  STL [R1+0x2074], R44 ;  /* 0x0020742c01007387 */ /* 0x0081e80000100800 */
[----:B0-----:R-:W3:Y:S04]  /*43b60*/  LDL.LU R44, [R1+0x704] ;  /* 0x00070400012c7983 */ /* 0x001ee80000300800 */
[----:B---3--:R0:W-:Y:S04]  /*43b70*/  STL [R1+0x207c], R44 ;  /* 0x00207c2c01007387 */ /* 0x0081e80000100800 */
[----:B0-----:R-:W2:Y:S04]  /*43b80*/  LDL.LU R44, [R1+0x70c] ;  /* 0x00070c00012c7983 */ /* 0x001ea80000300800 */
[----:B------:R-:W3:Y:S04]  /*43b90*/  LDL.LU R45, [R1+0x8ac] ;  /* 0x0008ac00012d7983 */ /* 0x000ee80000300800 */
[----:B------:R-:W4:Y:S04]  /*43ba0*/  LDL.LU R32, [R1+0x784] ;  /* 0x0007840001207983 */ /* 0x000f280000300800 */
[----:B------:R-:W4:Y:S04]  /*43bb0*/  LDL.LU R33, [R1+0x8a4] ;  /* 0x0008a40001217983 */ /* 0x000f280000300800 */
        /* <DEDUP_REMOVED lines=55> */
[----:B------:R-:W3:Y:S01]  /*43f30*/  LDL.LU R59, [R1+0xf50] ;  /* 0x000f5000013b7983 */ /* 0x000ee20000300800 */
[----:B--2---:R-:W-:-:S03]  /*43f40*/  F2FP.F16.F32.PACK_AB R60, R44, R60 ;  /* 0x0000003c2c3c723e */ /* 0x004fc600000000ff */
[----:B------:R-:W2:Y:S04]  /*43f50*/  LDL.LU R44, [R1+0x207c] ;  /* 0x00207c00012c7983 */ /* 0x000ea80000300800 */
[----:B------:R0:W-:Y:S04]  /*43f60*/  STL [R1+0x114c], R60 ;  /* 0x00114c3c01007387 */ /* 0x0001e80000100800 */
[----:B0-----:R-:W2:Y:S02]  /*43f70*/  LDL.LU R60, [R1+0x2078] ;  /* 0x00207800013c7983 */ /* 0x001ea40000300800 */
[----:B--2---:R-:W-:-:S02]  /*43f80*/  F2FP.F16.F32.PACK_AB R60, R44, R60 ;  /* 0x0000003c2c3c723e */ /* 0x004fc400000000ff */
[----:B------:R-:W2:Y:S01]  /*43f90*/  LDL.LU R44, [R1+0x2074] ;  /* 0x00207400012c7983 */ /* 0x000ea20000300800 */
[----:B----4-:R-:W-:Y:S02]  /*43fa0*/  F2FP.F16.F32.PACK_AB R32, R32, R33 ;  /* 0x000000212020723e */ /* 0x010fe400000000ff */
[----:B---3--:R-:W-:Y:S01]  /*43fb0*/  F2FP.F16.F32.PACK_AB R28, R28, R29 ;  /* 0x0000001d1c1c723e */ /* 0x008fe200000000ff */
[----:B------:R-:W-:Y:S01]  /*43fc0*/  STL [R1+0x1148], R60 ;  /* 0x0011483c01007387 */ /* 0x000fe20000100800 */
[----:B------:R-:W-:Y:S02]  /*43fd0*/  F2FP.F16.F32.PACK_AB R25, R24, R25 ;  /* 0x000000191819723e */ /* 0x000fe400000000ff */
[----:B------:R-:W-:Y:S02]  /*43fe0*/  F2FP.F16.F32.PACK_AB R20, R20, R21 ;  /* 0x000000151414723e */ /* 0x000fe400000000ff */
[----:B------:R-:W-:Y:S02]  /*43ff0*/  F2FP.F16.F32.PACK_AB R24, R36, R37 ;  /* 0x000000252418723e */ /* 0x000fe400000000ff */
[----:B------:R-:W-:-:S02]  /*44000*/  F2FP.F16.F32.PACK_AB R21, R40, R41 ;  /* 0x000000292815723e */ /* 0x000fc400000000ff */
[----:B--2---:R-:W-:-:S05]  /*44010*/  F2FP.F16.F32.PACK_AB R44, R44, R45 ;  /* 0x0000002d2c2c723e */ /* 0x004fca00000000ff */
[----:B------:R-:W-:Y:S04]  /*44020*/  STL [R1+0x1144], R44 ;  /* 0x0011442c01007387 */ /* 0x000fe80000100800 */
[----:B------:R-:W-:Y:S04]  /*44030*/  STL [R1+0x1140], R32 ;  /* 0x0011402001007387 */ /* 0x000fe80000100800 */
[----:B------:R-:W-:Y:S04]  /*44040*/  STL [R1+0x116c], R28 ;  /* 0x00116c1c01007387 */ /* 0x000fe80000100800 */
[----:B------:R-:W-:Y:S04]  /*44050*/  STL [R1+0x1168], R25 ;  /* 0x0011681901007387 */ /* 0x000fe80000100800 */
[----:B------:R0:W-:Y:S04]  /*44060*/  STL [R1+0x1164], R20 ;  /* 0x0011641401007387 */ /* 0x0001e80000100800 */
[----:B------:R-:W-:Y:S04]  /*44070*/  STL [R1+0x1160], R24 ;  /* 0x0011601801007387 */ /* 0x000fe80000100800 */
[----:B------:R-:W-:Y:S01]  /*44080*/  STL [R1+0x118c], R21 ;  /* 0x00118c1501007387 */ /* 0x000fe20000100800 */
[----:B0-----:R-:W-:-:S02]  /*44090*/  F2FP.F16.F32.PACK_AB R20, R61, R0 ;  /* 0x000000003d14723e */ /* 0x001fc400000000ff */
[----:B------:R-:W-:Y:S02]  /*440a0*/  F2FP.F16.F32.PACK_AB R0, R8, R5 ;  /* 0x000000050800723e */ /* 0x000fe400000000ff */
        /* <DEDUP_REMOVED lines=40> */
[----:B------:R-:W-:Y:S04]  /*44330*/  STL [R1+0x10c8], R3 ;  /* 0x0010c80301007387 */ /* 0x000fe80000100800 */
[----:B------:R-:W2:Y:S01]  /*44340*/  LDL.LU R60, [R1+0x824] ;  /* 0x00082400013c7983 */ /* 0x000ea20000300800 */
[----:B0-----:R-:W-:-:S03]  /*44350*/  F2FP.F16.F32.PACK_AB R0, R58, R59 ;  /* 0x0000003b3a00723e */ /* 0x001fc600000000ff */
        /* <DEDUP_REMOVED lines=87> */
[----:B------:R-:W-:Y:S01]  /*448d0*/  STL [R1+0x10a0], R24 ;  /* 0x0010a01801007387 */ /* 0x000fe20000100800 */
[----:B0-----:R-:W-:-:S02]  /*448e0*/  F2FP.F16.F32.PACK_AB R20, R61, R0 ;  /* 0x000000003d14723e */ /* 0x001fc400000000ff */
[----:B------:R-:W-:Y:S01]  /*448f0*/  F2FP.F16.F32.PACK_AB R0, R8, R5 ;  /* 0x000000050800723e */ /* 0x000fe200000000ff */
[----:B------:R-:W-:Y:S01]  /*44900*/  STL [R1+0x109c], R21 ;  /* 0x00109c1501007387 */ /* 0x000fe20000100800 */
[----:B------:R-:W-:Y:S02]  /*44910*/  F2FP.F16.F32.PACK_AB R5, R7, R4 ;  /* 0x000000040705723e */ /* 0x000fe400000000ff */
[----:B------:R-:W-:Y:S01]  /*44920*/  F2FP.F16.F32.PACK_AB R4, R6, R3 ;  /* 0x000000030604723e */ /* 0x000fe200000000ff */
[----:B------:R-:W-:Y:S01]  /*44930*/  STL [R1+0x1098], R20 ;  /* 0x0010981401007387 */ /* 0x000fe20000100800 */
[----:B------:R-:W-:-:S03]  /*44940*/  F2FP.F16.F32.PACK_AB R3, R16, R11 ;  /* 0x0000000b1003723e */ /* 0x000fc600000000ff */
[----:B------:R0:W-:Y:S04]  /*44950*/  STL [R1+0x1094], R0 ;  /* 0x0010940001007387 */ /* 0x0001e80000100800 */
[----:B------:R-:W-:Y:S01]  /*44960*/  STL [R1+0x1090], R5 ;  /* 0x0010900501007387 */ /* 0x000fe20000100800 */
[----:B0-----:R-:W-:-:S03]  /*44970*/  F2FP.F16.F32.PACK_AB R0, R17, R2 ;  /* 0x000000021100723e */ /* 0x001fc600000000ff */
[----:B------:R-:W-:Y:S01]  /*44980*/  STL [R1+0x108c], R4 ;  /* 0x00108c0401007387 */ /* 0x000fe20000100800 */
[----:B------:R-:W-:-:S03]  /*44990*/  F2FP.F16.F32.PACK_AB R2, R13, R10 ;  /* 0x0000000a0d02723e */ /* 0x000fc600000000ff */
[----:B------:R0:W-:Y:S04]  /*449a0*/  STL [R1+0x1088], R0 ;  /* 0x0010880001007387 */ /* 0x0001e80000100800 */
[----:B------:R1:W-:Y:S01]  /*449b0*/  STL [R1+0x1084], R3 ;  /* 0x0010840301007387 */ /* 0x0003e20000100800 */
[----:B0-----:R-:W-:-:S03]  /*449c0*/  F2FP.F16.F32.PACK_AB R0, R12, R9 ;  /* 0x000000090c00723e */ /* 0x001fc600000000ff */
[----:B------:R0:W-:Y:S01]  /*449d0*/  STL [R1+0x1080], R2 ;  /* 0x0010800201007387 */ /* 0x0001e20000100800 */
[----:B-1----:R-:W-:-:S03]  /*449e0*/  F2FP.F16.F32.PACK_AB R3, R52, R53 ;  /* 0x000000353403723e */ /* 0x002fc600000000ff */
        /* <DEDUP_REMOVED lines=25> */
[----:B------:R-:W-:Y:S04]  /*44b80*/  STL [R1+0xec8], R3 ;  /* 0x000ec80301007387 */ /* 0x000fe80000100800 */
[----:B------:R-:W2:Y:S01]  /*44b90*/  LDL.LU R60, [R1+0x834] ;  /* 0x00083400013c7983 */ /* 0x000ea20000300800 */
[----:B0-----:R-:W-:Y:S02]  /*44ba0*/  F2FP.F16.F32.PACK_AB R2, R56, R57 ;  /* 0x000000393802723e */ /* 0x001fe400000000ff */
[----:B-1----:R-:W-:-:S03]  /*44bb0*/  F2FP.F16.F32.PACK_AB R0, R58, R59 ;  /* 0x0000003b3a00723e */ /* 0x002fc600000000ff */
        /* <DEDUP_REMOVED lines=1416> */
[----:B------:R0:W-:Y:S01]  /*4a440*/  STL [R1+0x88], R41 ;  /* 0x0000882901007387 */ /* 0x0001e20000100800 */
[----:B------:R-:W-:Y:S02]  /*4a450*/  F2FP.F16.F32.PACK_AB R28, R28, R29 ;  /* 0x0000001d1c1c723e */ /* 0x000fe400000000ff */
[----:B------:R-:W-:Y:S02]  /*4a460*/  F2FP.F16.F32.PACK_AB R25, R24, R25 ;  /* 0x000000191819723e */ /* 0x000fe400000000ff */
[----:B------:R-:W-:Y:S02]  /*4a470*/  F2FP.F16.F32.PACK_AB R24, R20, R21 ;  /* 0x000000151418723e */ /* 0x000fe400000000ff */
[----:B------:R-:W-:Y:S01]  /*4a480*/  F2FP.F16.F32.PACK_AB R21, R36, R37 ;  /* 0x000000252415723e */ /* 0x000fe200000000ff */
[----:B0-----:R-:W3:Y:S01]  /*4a490*/  LDL.LU R41, [R1+0x1fe0] ;  /* 0x001fe00001297983 */ /* 0x001ee20000300800 */
[----:B------:R-:W-:-:S02]  /*4a4a0*/  F2FP.F16.F32.PACK_AB R20, R61, R0 ;  /* 0x000000003d14723e */ /* 0x000fc400000000ff */
[----:B------:R-:W-:Y:S02]  /*4a4b0*/  F2FP.F16.F32.PACK_AB R0, R8, R5 ;  /* 0x000000050800723e */ /* 0x000fe400000000ff */
[----:B------:R-:W-:Y:S02]  /*4a4c0*/  F2FP.F16.F32.PACK_AB R5, R7, R4 ;  /* 0x000000040705723e */ /* 0x000fe400000000ff */
[----:B------:R-:W-:Y:S02]  /*4a4d0*/  F2FP.F16.F32.PACK_AB R4, R6, R3 ;  /* 0x000000030604723e */ /* 0x000fe400000000ff */
[----:B------:R-:W-:Y:S02]  /*4a4e0*/  F2FP.F16.F32.PACK_AB R3, R16, R11 ;  /* 0x0000000b1003723e */ /* 0x000fe400000000ff */
[----:B--2---:R-:W-:Y:S02]  /*4a4f0*/  F2FP.F16.F32.PACK_AB R60, R40, R60 ;  /* 0x0000003c283c723e */ /* 0x004fe400000000ff */
[----:B------:R-:W2:Y:S04]  /*4a500*/  LDL.LU R40, [R1+0x1fdc] ;  /* 0x001fdc0001287983 */ /* 0x000ea80000300800 */
        /* <DEDUP_REMOVED lines=9> */
[----:B------:R-:W-:Y:S01]  /*4a5a0*/  STL [R1+0xd0], R5 ;  /* 0x0000d00501007387 */ /* 0x000fe20000100800 */
[----:B0-----:R-:W-:-:S03]  /*4a5b0*/  F2FP.F16.F32.PACK_AB R0, R17, R2 ;  /* 0x000000021100723e */ /* 0x001fc600000000ff */
[----:B------:R-:W-:Y:S01]  /*4a5c0*/  STL [R1+0xec], R4 ;  /* 0x0000ec0401007387 */ /* 0x000fe20000100800 */
[----:B------:R-:W-:-:S03]  /*4a5d0*/  F2FP.F16.F32.PACK_AB R2, R13, R10 ;  /* 0x0000000a0d02723e */ /* 0x000fc600000000ff */
[----:B------:R0:W-:Y:S04]  /*4a5e0*/  STL [R1+0xe8], R0 ;  /* 0x0000e80001007387 */ /* 0x0001e80000100800 */
[----:B------:R1:W-:Y:S04]  /*4a5f0*/  STL [R1+0xe4], R3 ;  /* 0x0000e40301007387 */ /* 0x0003e80000100800 */
[----:B------:R4:W-:Y:S01]  /*4a600*/  STL [R1+0xe0], R2 ;  /* 0x0000e00201007387 */ /* 0x0009e20000100800 */
[----:B0-----:R-:W-:Y:S02]  /*4a610*/  F2FP.F16.F32.PACK_AB R0, R12, R9 ;  /* 0x000000090c00723e */ /* 0x001fe400000000ff */
[----:B-1----:R-:W-:-:S03]  /*4a620*/  F2FP.F16.F32.PACK_AB R3, R52, R53 ;  /* 0x000000353403723e */ /* 0x002fc600000000ff */
[----:B------:R0:W-:Y:S01]  /*4a630*/  STL [R1+0x7c], R0 ;  /* 0x00007c0001007387 */ /* 0x0001e20000100800 */
[----:B----4-:R-:W-:-:S03]  /*4a640*/  F2FP.F16.F32.PACK_AB R2, R54, R55 ;  /* 0x000000373602723e */ /* 0x010fc600000000ff */
        /* <DEDUP_REMOVED lines=24> */
[----:B------:R-:W-:Y:S04]  /*4a7d0*/  STL [R1+0x48], R3 ;  /* 0x0000480301007387 */ /* 0x000fe80000100800 */
[----:B------:R-:W4:Y:S04]  /*4a7e0*/  LDL.LU R37, [R1+0xbc] ;  /* 0x0000bc0001257983 */ /* 0x000f280000300800 */
[----:B------:R-:W-:Y:S04]  /*4a7f0*/  STL [R1+0x44], R2 ;  /* 0x0000440201007387 */ /* 0x000fe80000100800 */
[----:B------:R-:W4:Y:S01]  /*4a800*/  LDL.LU R55, [R1+0x19c] ;  /* 0x00019c0001377983 */ /* 0x000f220000300800 */
[----:B0-----:R-:W-:-:S05]  /*4a810*/  F2FP.F16.F32.PACK_AB R0, R58, R59 ;  /* 0x0000003b3a00723e */ /* 0x001fca00000000ff */
[----:B------:R0:W-:Y:S04]  /*4a820*/  STL [R1+0x40], R0 ;  /* 0x0000400001007387 */ /* 0x0001e80000100800 */
[----:B------:R-:W2:Y:S04]  /*4a830*/  LDL.LU R36, [R1+0xb4] ;  /* 0x0000b40001247983 */ /* 0x000ea80000300800 */
[----:B------:R-:W2:Y:S04]  /*4a840*/  LDL.LU R54, [R1+0x194] ;  /* 0x0001940001367983 */ /* 0x000ea80000300800 */
[----:B------:R-:W2:Y:S04]  /*4a850*/  LDL.LU R53, [R1+0x20c] ;  /* 0x00020c0001357983 */ /* 0x000ea80000300800 */
        /* <DEDUP_REMOVED lines=54> */
[----:B----4-:R-:W-:-:S03]  /*4abc0*/  F2FP.F16.F32.PACK_AB R55, R37, R55 ;  /* 0x000000372537723e */ /* 0x010fc600000000ff */
[----:B------:R-:W4:Y:S04]  /*4abd0*/  LDL.LU R37, [R1+0x1fd8] ;  /* 0x001fd80001257983 */ /* 0x000f280000300800 */
[----:B------:R0:W-:Y:S04]  /*4abe0*/  STL [R1+0x1f80], R55 ;  /* 0x001f803701007387 */ /* 0x0001e80000100800 */
[----:B0-----:R-:W4:Y:S01]  /*4abf0*/  LDL.LU R55, [R1+0x12c] ;  /* 0x00012c0001377983 */ /* 0x001f220000300800 */
[----:B--2---:R-:W-:-:S03]  /*4ac00*/  F2FP.F16.F32.PACK_AB R54, R36, R54 ;  /* 0x000000362436723e */ /* 0x004fc600000000ff */
[----:B------:R-:W2:Y:S01]  /*4ac10*/  LDL.LU R36, [R1+0x1fd4] ;  /* 0x001fd40001247983 */ /* 0x000ea20000300800 */
[----:B---3--:R-:W-:-:S03]  /*4ac20*/  F2FP.F16.F32.PACK_AB R52, R60, R52 ;  /* 0x000000343c34723e */ /* 0x008fc600000000ff */
[----:B------:R-:W-:Y:S01]  /*4ac30*/  STL [R1+0x1f84], R54 ;  /* 0x001f843601007387 */ /* 0x000fe20000100800 */
[----:B------:R-:W-:Y:S02]  /*4ac40*/  F2FP.F16.F32.PACK_AB R59, R44, R59 ;  /* 0x0000003b2c3b723e */ /* 0x000fe400000000ff */
[----:B------:R-:W-:Y:S02]  /*4ac50*/  F2FP.F16.F32.PACK_AB R58, R45, R58 ;  /* 0x0000003a2d3a723e */ /* 0x000fe400000000ff */
[----:B------:R-:W-:Y:S02]  /*4ac60*/  F2FP.F16.F32.PACK_AB R57, R32, R57 ;  /* 0x000000392039723e */ /* 0x000fe400000000ff */
[----:B------:R-:W-:Y:S02]  /*4ac70*/  F2FP.F16.F32.PACK_AB R56, R33, R56 ;  /* 0x000000382138723e */ /* 0x000fe400000000ff */
[----:B------:R-:W-:Y:S02]  /*4ac80*/  F2FP.F16.F32.PACK_AB R28, R28, R29 ;  /* 0x0000001d1c1c723e */ /* 0x000fe400000000ff */
[----:B------:R-:W-:-:S02]  /*4ac90*/  F2FP.F16.F32.PACK_AB R24, R24, R25 ;  /* 0x000000191818723e */ /* 0x000fc400000000ff */
        /* <DEDUP_REMOVED lines=15> */
[----:B----4-:R-:W-:-:S05]  /*4ad90*/  F2FP.F16.F32.PACK_AB R53, R55, R53 ;  /* 0x000000353735723e */ /* 0x010fca00000000ff */
        /* <DEDUP_REMOVED lines=45> */
[----:B--2---:R-:W-:-:S03]  /*4b070*/  F2FP.F16.F32.PACK_AB R36, R23, R36 ;  /* 0x000000241724723e */ /* 0x004fc600000000ff */
[----:B------:R-:W2:Y:S04]  /*4b080*/  LDL.LU R17, [R1+0x100c] ;  /* 0x00100c0001117983 */ /* 0x000ea80000300800 */
[----:B------:R-:W2:Y:S01]  /*4b090*/  LDL.LU R58, [R1+0xfe4] ;  /* 0x000fe400013a7983 */ /* 0x000ea20000300800 */
[----:B------:R-:W-:-:S03]  /*4b0a0*/  F2FP.F16.F32.PACK_AB R37, R22, R37 ;  /* 0x000000251625723e */ /* 0x000fc600000000ff */
[----:B------:R-:W2:Y:S04]  /*4b0b0*/  LDL.LU R16, [R1+0x1004] ;  /* 0x0010040001107983 */ /* 0x000ea80000300800 */
[----:B------:R-:W2:Y:S04]  /*4b0c0*/  LDL.LU R59, [R1+0x101c] ;  /* 0x00101c00013b7983 */ /* 0x000ea80000300800 */
[----:B------:R-:W2:Y:S04]  /*4b0d0*/  LDL.LU R23, [R1+0x103c] ;  /* 0x00103c0001177983 */ /* 0x000ea80000300800 */
        /* <DEDUP_REMOVED lines=32> */
[----:B---3--:R-:W-:-:S03]  /*4b2e0*/  F2FP.F16.F32.PACK_AB R11, R39, R11 ;  /* 0x0000000b270b723e */ /* 0x008fc600000000ff */
[----:B------:R0:W5:Y:S01]  /*4b2f0*/  LDL.LU R39, [R1+0x1fd0] ;  /* 0x001fd00001277983 */ /* 0x0001620000300800 */
[----:B----4-:R-:W-:-:S03]  /*4b300*/  F2FP.F16.F32.PACK_AB R10, R40, R10 ;  /* 0x0000000a280a723e */ /* 0x010fc600000000ff */
[----:B------:R0:W5:Y:S01]  /*4b310*/  LDL.LU R40, [R1+0x1fcc] ;  /* 0x001fcc0001287983 */ /* 0x0001620000300800 */
[----:B------:R-:W-:-:S03]  /*4b320*/  F2FP.F16.F32.PACK_AB R9, R41, R9 ;  /* 0x000000092909723e */ /* 0x000fc600000000ff */
        /* <DEDUP_REMOVED lines=15> */
[----:B--2---:R-:W-:-:S03]  /*4b420*/  F2FP.F16.F32.PACK_AB R17, R57, R17 ;  /* 0x000000113911723e */ /* 0x004fc600000000ff */
[----:B------:R0:W5:Y:S01]  /*4b430*/  LDL.LU R57, [R1+0x1fa8] ;  /* 0x001fa80001397983 */ /* 0x0001620000300800 */
[----:B------:R-:W-:-:S03]  /*4b440*/  F2FP.F16.F32.PACK_AB R16, R58, R16 ;  /* 0x000000103a10723e */ /* 0x000fc600000000ff */
[----:B------:R0:W5:Y:S01]  /*4b450*/  LDL.LU R58, [R1+0x1fa4] ;  /* 0x001fa400013a7983 */ /* 0x0001620000300800 */
[----:B------:R-:W-:-:S03]  /*4b460*/  F2FP.F16.F32.PACK_AB R23, R59, R23 ;  /* 0x000000173b17723e */ /* 0x000fc600000000ff */
[----:B------:R0:W5:Y:S01]  /*4b470*/  LDL.LU R59, [R1+0x1fa0] ;  /* 0x001fa000013b7983 */ /* 0x0001620000300800 */
[----:B------:R-:W-:-:S03]  /*4b480*/  F2FP.F16.F32.PACK_AB R22, R21, R22 ;  /* 0x000000161516723e */ /* 0x000fc600000000ff */
[----:B------:R-:W2:Y:S02]  /*4b490*/  LDL.LU R21, [R1+0x1f9c] ;  /* 0x001f9c0001157983 */ /* 0x000ea40000300800 */
[----:B--2---:R-:W-:Y:S02]  /*4b4a0*/  F2FP.F16.F32.PACK_AB R21, R20, R21 ;  /* 0x000000151415723e */ /* 0x004fe400000000ff */
[----:B------:R-:W2:Y:S01]  /*4b4b0*/  LDL.LU R20, [R1+0x1f98] ;  /* 0x001f980001147983 */ /* 0x000ea20000300800 */
[----:B------:R-:W-:Y:S02]  /*4b4c0*/  F2FP.F16.F32.PACK_AB R27, R53, R27 ;  /* 0x0000001b351b723e */ /* 0x000fe400000000ff */
[----:B------:R-:W-:Y:S02]  /*4b4d0*/  F2FP.F16.F32.PACK_AB R26, R25, R26 ;  /* 0x0000001a191a723e */ /* 0x000fe400000000ff */
[----:B--2---:R-:W-:Y:S02]  /*4b4e0*/  F2FP.F16.F32.PACK_AB R20, R52, R20 ;  /* 0x000000143414723e */ /* 0x004fe400000000ff */
[----:B------:R0:W5:Y:S04]  /*4b4f0*/  LDL.LU R52, [R1+0x1f94] ;  /* 0x001f940001347983 */ /* 0x0001680000300800 */
[----:B------:R0:W5:Y:S04]  /*4b500*/  LDL.LU R53, [R1+0x1f90] ;  /* 0x001f900001357983 */ /* 0x0001680000300800 */
[----:B------:R-:W2:Y:S02]  /*4b510*/  LDL.LU R25, [R1+0x1f8c] ;  /* 0x001f8c0001197983 */ /* 0x000ea40000300800 */
[----:B--2---:R-:W-:-:S02]  /*4b520*/  F2FP.F16.F32.PACK_AB R25, R24, R25 ;  /* 0x000000191819723e */ /* 0x004fc400000000ff */
        /* <DEDUP_REMOVED lines=10> */
[----:B--2---:R-:W-:Y:S02]  /*4b5d0*/  F2FP.F16.F32.PACK_AB R28, R33, R28 ;  /* 0x0000001c211c723e */ /* 0x004fe400000000ff */
[----:B------:R-:W2:Y:S04]  /*4b5e0*/  LDL.LU R33, [R1+0x1f74] ;  /* 0x001f740001217983 */ /* 0x000ea80000300800 */
[----:B------:R-:W3:Y:S01]  /*4b5f0*/  LDL.LU R32, [R1+0x1f70] ;  /* 0x001f700001207983 */ /* 0x000ee20000300800 */
[----:B------:R-:W-:-:S03]  /*4b600*/  F2FP.F16.F32.PACK_AB R34, R45, R34 ;  /* 0x000000222d22723e */ /* 0x000fc600000000ff */
[----:B------:R-:W4:Y:S01]  /*4b610*/  LDL.LU R45, [R1+0x1f6c] ;  /* 0x001f6c00012d7983 */ /* 0x000f220000300800 */
[----:B--2---:R-:W-:-:S03]  /*4b620*/  F2FP.F16.F32.PACK_AB R33, R44, R33 ;  /* 0x000000212c21723e */ /* 0x004fc600000000ff */
[----:B------:R-:W2:Y:S01]  /*4b630*/  LDL.LU R44, [R1+0x1f68] ;  /* 0x001f6800012c7983 */ /* 0x000ea20000300800 */
[----:B---3--:R-:W-:-:S03]  /*4b640*/  F2FP.F16.F32.PACK_AB R32, R60, R32 ;  /* 0x000000203c20723e */ /* 0x008fc600000000ff */
[----:B------:R0:W5:Y:S01]  /*4b650*/  LDL.LU R60, [R1+0x1f64] ;  /* 0x001f6400013c7983 */ /* 0x0001620000300800 */
[----:B------:R-:W-:Y:S02]  /*4b660*/  F2FP.F16.F32.PACK_AB R47, R61, R47 ;  /* 0x0000002f3d2f723e */ /* 0x000fe400000000ff */
[----:B------:R-:W-:Y:S02]  /*4b670*/  F2FP.F16.F32.PACK_AB R46, R0, R46 ;  /* 0x0000002e002e723e */ /* 0x000fe400000000ff */
[----:B----4-:R-:W-:Y:S02]  /*4b680*/  F2FP.F16.F32.PACK_AB R45, R3, R45 ;  /* 0x0000002d032d723e */ /* 0x010fe400000000ff */
[----:B0-2---:R-:W-:-:S07]  /*4b690*/  F2FP.F16.F32.PACK_AB R44, R2, R44 ;  /* 0x0000002c022c723e */ /* 0x005fce00000000ff */
.L_x_0:
[----:B-1----:R-:W0:Y:S01]  /*4b6a0*/  S2R R0, SR_TID.X ;  /* 0x0000000000007919 */ /* 0x002e220000002100 */
[----:B------:R-:W1:Y:S01]  /*4b6b0*/  S2UR UR5, SR_CgaCtaId ;  /* 0x00000000000579c3 */ /* 0x000e620000008800 */
[----:B------:R-:W-:Y:S01]  /*4b6c0*/  UMOV UR4, 0x400 ;  /* 0x0000040000047882 */ /* 0x000fe20000000000 */
[----:B------:R-:W2:Y:S01]  /*4b6d0*/  LDCU.64 UR8, c[0x0][0x398] ;  /* 0x00007300ff0877ac */ /* 0x000ea20008000a00 */
[C---:B-----5:R-:W-:Y:S02]  /*4b6e0*/  VIADD R3, R60.reuse, 0x1 ;  /* 0x000000013c037836 */ /* 0x060fe40000000000 */
[----:B------:R-:W-:Y:S01]  /*4b6f0*/  VIADD R2, R60, 0x2 ;  /* 0x000000023c027836 */ /* 0x000fe20000000000 */
[----:B------:R-:W3:Y:S01]  /*4b700*/  LDCU UR10, c[0x0][0x3b4] ;  /* 0x00007680ff0a77ac */ /* 0x000ee20008000800 */
[----:B------:R-:W4:Y:S01]  /*4b710*/  LDCU UR11, c[0x0][0x398] ;  /* 0x00007300ff0b77ac */ /* 0x000f220008000800 */
[----:B------:R-:W0:Y:S01]  /*4b720*/  LDCU.64 UR12, c[0x0][0x398] ;  /* 0x00007300ff0c77ac */ /* 0x000e220008000a00 */
[----:B------:R-:W0:Y:S01]  /*4b730*/  LDCU UR37, c[0x0][0x39c] ;  /* 0x00007380ff2577ac */ /* 0x000e220008000800 */
[----:B--2---:R-:W-:Y:S01]  /*4b740*/  UMOV UR7, UR9 ;  /* 0x0000000900077c82 */ /* 0x004fe20008000000 */
[----:B------:R-:W-:Y:S01]  /*4b750*/  UMOV UR73, UR8 ;  /* 0x0000000800497c82 */ /* 0x000fe20008000000 */
[----:B-1----:R-:W-:Y:S01]  /*4b760*/  ULEA UR4, UR5, UR4, 0x18 ;  /* 0x0000000405047291 */ /* 0x002fe2000f8ec0ff */
[----:B------:R-:W-:Y:S01]  /*4b770*/  ISETP.GE.AND P1, PT, R3, UR7, PT ;  /* 0x0000000703007c0c */ /* 0x000fe2000bf26270 */
[----:B------:R-:W1:Y:S01]  /*4b780*/  LDCU.64 UR8, c[0x0][0x398] ;  /* 0x00007300ff0877ac */ /* 0x000e620008000a00 */
[----:B------:R-:W2:Y:S01]  /*4b790*/  LDCU UR61, c[0x0][0x3b8] ;  /* 0x00007700ff3d77ac */ /* 0x000ea20008000800 */
[----:B0-----:R-:W-:Y:S01]  /*4b7a0*/  LOP3.LUT R0, R0, 0x1f, RZ, 0xc0, !PT ;  /* 0x0000001f00007812 */ /* 0x001fe200078ec0ff */
[----:B------:R-:W-:Y:S03]  /*4b7b0*/  BAR.SYNC.DEFER_BLOCKING 0x0 ;  /* 0x0000000000007b1d */ /* 0x000fe60000010000 */
[----:B------:R-:W-:-:S03]  /*4b7c0*/  LEA R0, R0, UR4, 0x4 ;  /* 0x0000000400007c11 */ /* 0x000fc6000f8e20ff */
[----:B------:R-:W0:Y:S01]  /*4b7d0*/  LDCU UR4, c[0x0][0x398] ;  /* 0x00007300ff0477ac */ /* 0x000e220008000800 */
[----:B------:R-:W-:Y:S01]  /*4b7e0*/  UMOV UR76, UR12 ;  /* 0x0000000c004c7c82 */ /* 0x000fe20008000000 */
[----:B------:R-:W0:Y:S01]  /*4b7f0*/  LDCU UR33, c[0x0][0x398] ;  /* 0x00007300ff2177ac */ /* 0x000e220008000800 */
[----:B-1----:R-:W-:Y:S01]  /*4b800*/  UMOV UR6, UR9 ;  /* 0x0000000900067c82 */ /* 0x002fe20008000000 */
[----:B------:R-:W-:Y:S01]  /*4b810*/  UMOV UR77, UR8 ;  /* 0x00000008004d7c82 */ /* 0x000fe20008000000 */
[----:B------:R-:W-:Y:S01]  /*4b820*/  ISETP.GE.AND P0, PT, R2, UR6, PT ;  /* 0x0000000602007c0c */ /* 0x000fe2000bf06270 */
[----:B------:R-:W1:Y:S01]  /*4b830*/  LDCU.64 UR8, c[0x0][0x390] ;  /* 0x00007200ff0877ac */ /* 0x000e620008000a00 */
[----:B------:R-:W0:Y:S01]  /*4b840*/  LDCU.64 UR6, c[0x0][0x390] ;  /* 0x00007200ff0677ac */ /* 0x000e220008000a00 */
[----:B------:R-:W-:Y:S01]  /*4b850*/  STSM.16.M88.4 [R0], R44 ;  /* 0x0000002c00007844 */ /* 0x000fe20000000200 */
[----:B------:R-:W-:-:S03]  /*4b860*/  NOP ;  /* 0x0000000000007918 */ /* 0x000fc60000000000 */
[----:B------:R-:W0:Y:S01]  /*4b870*/  LDS.128 R44, [R0] ;  /* 0x00000000002c7984 */ /* 0x000e220000000c00 */
[----:B------:R-:W-:-:S03]  /*4b880*/  NOP ;  /* 0x0000000000007918 */ /* 0x000fc60000000000 */
[----:B------:R-:W-:Y:S01]  /*4b890*/  STSM.16.M88.4 [R0], R32 ;  /* 0x0000002000007844 */ /* 0x000fe20000000200 */
[----:B------:R-:W-:-:S03]  /*4b8a0*/  NOP ;  /* 0x0000000000007918 */ /* 0x000fc60000000000 */
[----:B------:R-:W1:Y:S01]  /*4b8b0*/  LDS.128 R32, [R0] ;  /* 0x0000000000207984 */ /* 0x000e620000000c00 */
[----:B------:R-:W-:-:S03]  /*4b8c0*/  NOP ;  /* 0x0000000000007918 */ /* 0x000fc60000000000 */
[----:B------:R-:W-:Y:S01]  /*4b8d0*/  STSM.16.M88.4 [R0], R28 ;  /* 0x0000001c00007844 */ /* 0x000fe20000000200 */
[----:B------:R-:W-:-:S03]  /*4b8e0*/  NOP ;  /* 0x0000000000007918 */ /* 0x000fc60000000000 */
[----:B------:R-:W2:Y:S01]  /*4b8f0*/  LDS.128 R28, [R0] ;  /* 0x00000000001c7984 */ /* 0x000ea20000000c00 */
[----:B------:R-:W-:-:S03]  /*4b900*/  NOP ;  /* 0x0000000000007918 */ /* 0x000fc60000000000 */
[----:B------:R-:W-:Y:S01]  /*4b910*/  STSM.16.M88.4 [R0], R24 ;  /* 0x0000001800007844 */ /* 0x000fe20000000200 */
[----:B------:R-:W-:-:S03]  /*4b920*/  NOP ;  /* 0x0000000000007918 */ /* 0x000fc60000000000 */
[----:B------:R-:W3:Y:S01]  /*4b930*/  LDS.128 R24, [R0] ;  /* 0x0000000000187984 */ /* 0x000ee20000000c00 */
[----:B------:R-:W-:-:S03]  /*4b940*/  NOP ;  /* 0x0000000000007918 */ /* 0x000fc60000000000 */
[----:B0-----:R-:W-:Y:S01]  /*4b950*/  STL.64 [R1+0x10], R44 ;  /* 0x0000102c01007387 */ /* 0x001fe20000100a00 */
[----:B------:R-:W0:Y:S03]  /*4b960*/  LDCU.64 UR14, c[0x0][0x390] ;  /* 0x00007200ff0e77ac */ /* 0x000e260008000a00 */
[----:B------:R-:W-:Y:S01]  /*4b970*/  STL.64 [R1+0x18], R46 ;  /* 0x0000182e01007387 */ /* 0x000fe20000100a00 */
[----:B------:R-:W0:Y:S03]  /*4b980*/  LDCU UR36, c[0x0][0x398] ;  /* 0x00007300ff2477ac */ /* 0x000e260008000800 */
[----:B-1----:R-:W-:Y:S01]  /*4b990*/  STL.64 [R1], R32 ;  /* 0x0000002001007387 */ /* 0x002fe20000100a00 */
[----:B------:R-:W1:Y:S03]  /*4b9a0*/  LDCU UR35, c[0x0][0x398] ;  /* 0x00007300ff2377ac */ /* 0x000e660008000800 */
[----:B------:R-:W-:Y:S01]  /*4b9b0*/  STL.64 [R1+0x8], R34 ;  /* 0x0000082201007387 */ /* 0x000fe20000100a00 */
[----:B------:R-:W0:Y:S01]  /*4b9c0*/  LDCU UR31, c[0x0][0x398] ;  /* 0x00007300ff1f77ac */ /* 0x000e220008000800 */
[----:B------:R-:W0:Y:S02]  /*4b9d0*/  LDCU UR27, c[0x0][0x398] ;  /* 0x00007300ff1b77ac */ /* 0x000e240008000800 */
[----:B--2---:R-:W-:Y:S01]  /*4b9e0*/  STL.64 [R1+0x1f80], R30 ;  /* 0x001f801e01007387 */ /* 0x004fe20000100a00 */
[----:B------:R-:W2:Y:S01]  /*4b9f0*/  LDCU UR25, c[0x0][0x398] ;  /* 0x00007300ff1977ac */ /* 0x000ea20008000800 */
[----:B------:R-:W0:Y:S01]  /*4ba00*/  LDCU UR30, c[0x0][0x3b8] ;  /* 0x00007700ff1e77ac */ /* 0x000e220008000800 */
[----:B------:R-:W0:Y:S01]  /*4ba10*/  LDCU UR26, c[0x0][0x398] ;  /* 0x00007300ff1a77ac */ /* 0x000e220008000800 */
[----:B---3--:R-:W-:Y:S01]  /*4ba20*/  STL.64 [R1+0x1f88], R26 ;  /* 0x001f881a01007387 */ /* 0x008fe20000100a00 */
[----:B------:R-:W3:Y:S03]  /*4ba30*/  LDCU UR23, c[0x0][0x398] ;  /* 0x00007300ff1777ac */ /* 0x000ee60008000800 */
[----:B------:R0:W-:Y:S01]  /*4ba40*/  STL.64 [R1+0x1fa8], R24 ;  /* 0x001fa81801007387 */ /* 0x0001e20000100a00 */
[----:B------:R-:W1:Y:S01]  /*4ba50*/  LDCU UR17, c[0x0][0x398] ;  /* 0x00007300ff1177ac */ /* 0x000e620008000800 */
[----:B------:R-:W1:Y:S01]  /*4ba60*/  LDCU UR16, c[0x0][0x398] ;  /* 0x00007300ff1077ac */ /* 0x000e620008000800 */
[----:B------:R-:W1:Y:S01]  /*4ba70*/  LDCU UR21, c[0x0][0x398] ;  /* 0x00007300ff1577ac */ /* 0x000e620008000800 */
[----:B0-----:R-:W2:Y:S01]  /*4ba80*/  LDL.LU R24, [R1+0x20] ;  /* 0x0000200001187983 */ /* 0x001ea20000300800 */
[----:B------:R-:W0:Y:S03]  /*4ba90*/  LDCU UR20, c[0x0][0x398] ;  /* 0x00007300ff1477ac */ /* 0x000e260008000800 */
[----:B------:R-:W2:Y:S01]  /*4baa0*/  LDL.LU R25, [R1+0x24] ;  /* 0x0000240001197983 */ /* 0x000ea20000300800 */
        /* <DEDUP_REMOVED lines=23> */
[----:B------:R-:W1:Y:S01]  /*4bc20*/  LDS.128 R12, [R0] ;  /* 0x00000000000c7984 */ /* 0x000e620000000c00 */
[----:B------:R-:W-:-:S03]  /*4bc30*/  NOP ;  /* 0x0000000000007918 */ /* 0x000fc60000000000 */
[----:B------:R-:W-:Y:S01]  /*4bc40*/  STSM.16.M88.4 [R0], R8 ;  /* 0x0000000800007844 */ /* 0x000fe20000000200 */
[----:B------:R-:W-:-:S03]  /*4bc50*/  NOP ;  /* 0x0000000000007918 */ /* 0x000fc60000000000 */
[----:B0-----:R-:W-:Y:S01]  /*4bc60*/  STL.64 [R1+0x1f90], R22 ;  /* 0x001f901601007387 */ /* 0x001fe20000100a00 */
[----:B------:R-:W0:Y:S03]  /*4bc70*/  LDCU UR34, c[0x0][0x398] ;  /* 0x00007300ff2277ac */ /* 0x000e260008000800 */
[----:B------:R-:W-:Y:S01]  /*4bc80*/  STL [R1+0x1fb8], R22 ;  /* 0x001fb81601007387 */ /* 0x000fe20000100800 */
[----:B------:R-:W0:Y:S03]  /*4bc90*/  LDCU UR41, c[0x0][0x3b8] ;  /* 0x00007700ff2977ac */ /* 0x000e260008000800 */
[----:B------:R-:W-:Y:S01]  /*4bca0*/  LDS.128 R8, [R0] ;  /* 0x0000000000087984 */ /* 0x000fe20000000c00 */
[----:B------:R-:W-:-:S03]  /*4bcb0*/  NOP ;  /* 0x0000000000007918 */ /* 0x000fc60000000000 */
[----:B------:R-:W-:Y:S01]  /*4bcc0*/  STL.64 [R1+0x1fb0], R20 ;  /* 0x001fb01401007387 */ /* 0x000fe20000100a00 */
[----:B------:R-:W0:Y:S03]  /*4bcd0*/  LDCU UR60, c[0x0][0x398] ;  /* 0x00007300ff3c77ac */ /* 0x000e260008000800 */
[----:B-1----:R-:W-:Y:S01]  /*4bce0*/  STL.64 [R1+0x1f98], R18 ;  /* 0x001f981201007387 */ /* 0x002fe20000100a00 */
[----:B------:R-:W1:Y:S03]  /*4bcf0*/  LDCU UR38, c[0x0][0x398] ;  /* 0x00007300ff2677ac */ /* 0x000e660008000800 */
[----:B------:R0:W-:Y:S01]  /*4bd00*/  STSM.16.M88.4 [R0], R4 ;  /* 0x0000000400007844 */ /* 0x0001e20000000200 */
[----:B------:R-:W1:Y:S03]  /*4bd10*/  LDCU UR39, c[0x0][0x398] ;  /* 0x00007300ff2777ac */ /* 0x000e660008000800 */
[----:B------:R-:W-:Y:S01]  /*4bd20*/  STL.64 [R1+0x1fc0], R16 ;  /* 0x001fc01001007387 */ /* 0x000fe20000100a00 */
[----:B------:R-:W-:-:S03]  /*4bd30*/  NOP ;  /* 0x0000000000007918 */ /* 0x000fc60000000000 */
[----:B------:R-:W1:Y:S01]  /*4bd40*/  LDS.128 R16, [R0] ;  /* 0x0000000000107984 */ /* 0x000e620000000c00 */
[----:B------:R-:W-:-:S03]  /*4bd50*/  NOP ;  /* 0x0000000000007918 */ /* 0x000fc60000000000 */
[----:B------:R3:W-:Y:S01]  /*4bd60*/  STL.64 [R1+0x1fa0], R14 ;  /* 0x001fa00e01007387 */ /* 0x0007e20000100a00 */
[----:B0-----:R-:W0:Y:S01]  /*4bd70*/  LDC R6, c[0x0][0x3b4] ;  /* 0x0000ed00ff067b82 */ /* 0x001e220000000800 */
[----:B------:R-:W0:Y:S02]  /*4bd80*/  LDCU UR40, c[0x0][0x398] ;  /* 0x00007300ff2877ac */ /* 0x000e240008000800 */
[----:B------:R-:W-:Y:S01]  /*4bd90*/  STSM.16.M88.4 [R0], R36 ;  /* 0x0000002400007844 */ /* 0x000fe20000000200 */
[----:B------:R-:W-:Y:S01]  /*4bda0*/  IMAD R61, R60, UR61, RZ ;  /* 0x0000003d3c3d7c24 */ /* 0x000fe2000f8e02ff */
[----:B------:R-:W0:Y:S01]  /*4bdb0*/  LDCU UR59, c[0x0][0x398] ;  /* 0x00007300ff3b77ac */ /* 0x000e220008000800 */
[----:B------:R-:W0:Y:S02]  /*4bdc0*/  LDCU.64 UR62, c[0x0][0x398] ;  /* 0x00007300ff3e77ac */ /* 0x000e240008000a00 */
[----:B---3--:R-:W3:Y:S01]  /*4bdd0*/  LDC R15, c[0x0][0x3b4] ;  /* 0x0000ed00ff0f7b82 */ /* 0x008ee20000000800 */
[----:B------:R-:W0:Y:S01]  /*4bde0*/  LDCU UR58, c[0x0][0x3b8] ;  /* 0x00007700ff3a77ac */ /* 0x000e220008000800 */
[----:B------:R-:W0:Y:S06]  /*4bdf0*/  LDCU UR57, c[0x0][0x398] ;  /* 0x00007300ff3977ac */ /* 0x000e2c0008000800 */
[----:B------:R-:W0:Y:S01]  /*4be00*/  LDC R14, c[0x0][0x3b4] ;  /* 0x0000ed00ff0e7b82 */ /* 0x000e220000000800 */
[----:B------:R-:W0:Y:S01]  /*4be10*/  LDCU UR43, c[0x0][0x398] ;  /* 0x00007300ff2b77ac */ /* 0x000e220008000800 */
[----:B------:R-:W0:Y:S01]  /*4be20*/  LDCU UR42, c[0x0][0x398] ;  /* 0x00007300ff2a77ac */ /* 0x000e220008000800 */
[----:B------:R-:W0:Y:S01]  /*4be30*/  LDCU UR45, c[0x0][0x398] ;  /* 0x00007300ff2d77ac */ /* 0x000e220008000800 */
[----:B-1----:R-:W-:Y:S01]  /*4be40*/  STL.64 [R1+0xc0], R16 ;  /* 0x0000c01001007387 */ /* 0x002fe20000100a00 */
[----:B------:R-:W1:Y:S03]  /*4be50*/  LDCU UR44, c[0x0][0x398] ;  /* 0x00007300ff2c77ac */ /* 0x000e660008000800 */
[----:B------:R-:W-:Y:S01]  /*4be60*/  STL.64 [R1+0xc8], R18 ;  /* 0x0000c81201007387 */ /* 0x000fe20000100a00 */
[----:B------:R-:W-:-:S03]  /*4be70*/  NOP ;  /* 0x0000000000007918 */ /* 0x000fc60000000000 */
[----:B------:R-:W0:Y:S01]  /*4be80*/  LDS.128 R16, [R0] ;  /* 0x0000000000107984 */ /* 0x000e220000000c00 */
[----:B------:R-:W-:-:S03]  /*4be90*/  NOP ;  /* 0x0000000000007918 */ /* 0x000fc60000000000 */
[----:B------:R-:W-:Y:S01]  /*4bea0*/  STSM.16.M88.4 [R0], R40 ;  /* 0x0000002800007844 */ /* 0x000fe20000000200 */
[----:B------:R-:W-:Y:S01]  /*4beb0*/  NOP ;  /* 0x0000000000007918 */ /* 0x000fe20000000000 */
[----:B------:R-:W0:Y:S01]  /*4bec0*/  LDCU UR49, c[0x0][0x398] ;  /* 0x00007300ff3177ac */ /* 0x000e220008000800 */
[----:B------:R-:W0:Y:S01]  /*4bed0*/  LDCU UR48, c[0x0][0x3b8] ;  /* 0x00007700ff3077ac */ /* 0x000e220008000800 */
[----:B------:R-:W0:Y:S01]  /*4bee0*/  LDCU UR47, c[0x0][0x398] ;  /* 0x00007300ff2f77ac */ /* 0x000e220008000800 */
[----:B------:R-:W0:Y:S01]  /*4bef0*/  LDCU UR5, c[0x0][0x398] ;  /* 0x00007300ff0577ac */ /* 0x000e220008000800 */
[----:B------:R-:W0:Y:S01]  /*4bf00*/  LDCU UR46, c[0x0][0x398] ;  /* 0x00007300ff2e77ac */ /* 0x000e220008000800 */
[----:B------:R-:W0:Y:S01]  /*4bf10*/  LDCU UR56, c[0x0][0x398] ;  /* 0x00007300ff3877ac */ /* 0x000e220008000800 */
[----:B------:R-:W0:Y:S02]  /*4bf20*/  LDCU UR55, c[0x0][0x398] ;  /* 0x00007300ff3777ac */ /* 0x000e240008000800 */
[----:B0-----:R-:W-:Y:S01]  /*4bf30*/  STL.64 [R1+0x110], R16 ;  /* 0x0001101001007387 */ /* 0x001fe20000100a00 */
[----:B------:R-:W0:Y:S03]  /*4bf40*/  LDCU UR54, c[0x0][0x398] ;  /* 0x00007300ff3677ac */ /* 0x000e260008000800 */
[----:B------:R-:W-:Y:S01]  /*4bf50*/  STL.64 [R1+0x118], R18 ;  /* 0x0001181201007387 */ /* 0x000fe20000100a00 */
[----:B------:R-:W0:Y:S03]  /*4bf60*/  LDCU UR53, c[0x0][0x398] ;  /* 0x00007300ff3577ac */ /* 0x000e260008000800 */
[----:B------:R-:W0:Y:S01]  /*4bf70*/  LDS.128 R16, [R0] ;  /* 0x0000000000107984 */ /* 0x000e220000000c00 */
[----:B------:R-:W-:-:S03]  /*4bf80*/  NOP ;  /* 0x0000000000007918 */ /* 0x000fc60000000000 */
[----:B------:R-:W3:Y:S01]  /*4bf90*/  LDL.LU R20, [R1+0x40] ;  /* 0x0000400001147983 */ /* 0x000ee20000300800 */
[----:B------:R-:W0:Y:S01]  /*4bfa0*/  LDCU UR50, c[0x0][0x3b8] ;  /* 0x00007700ff3277ac */ /* 0x000e220008000800 */
        /* <DEDUP_REMOVED lines=11> */
[----:B------:R-:W3:Y:S01]  /*4c060*/  LDL.LU R21, [R1+0x44] ;  /* 0x0000440001157983 */ /* 0x000ee20000300800 */
[----:B------:R-:W0:Y:S03]  /*4c070*/  LDCU UR71, c[0x0][0x3b8] ;  /* 0x00007700ff4777ac */ /* 0x000e260008000800 */
[----:B------:R-:W3:Y:S01]  /*4c080*/  LDL.LU R22, [R1+0x48] ;  /* 0x0000480001167983 */ /* 0x000ee20000300800 */
[----:B------:R-:W0:Y:S03]  /*4c090*/  LDCU UR70, c[0x0][0x398] ;  /* 0x00007300ff4677ac */ /* 0x000e260008000800 */
[----:B------:R-:W3:Y:S04]  /*4c0a0*/  LDL.LU R23, [R1+0x4c] ;  /* 0x00004c0001177983 */ /* 0x000ee80000300800 */
[----:B------:R-:W4:Y:S04]  /*4c0b0*/  LDL.LU R32, [R1+0x50] ;  /* 0x0000500001207983 */ /* 0x000f280000300800 */
[----:B------:R-:W4:Y:S04]  /*4c0c0*/  LDL.LU R33, [R1+0x54] ;  /* 0x0000540001217983 */ /* 0x000f280000300800 */
[----:B------:R-:W4:Y:S04]  /*4c0d0*/  LDL.LU R34, [R1+0x58] ;  /* 0x0000580001227983 */ /* 0x000f280000300800 */
[----:B------:R-:W4:Y:S04]  /*4c0e0*/  LDL.LU R35, [R1+0x5c] ;  /* 0x00005c0001237983 */ /* 0x000f280000300800 */
[----:B------:R-:W-:Y:S01]  /*4c0f0*/  STSM.16.M88.4 [R0], R48 ;  /* 0x0000003000007844 */ /* 0x000fe20000000200 */
[----:B------:R-:W-:-:S03]  /*4c100*/  NOP ;  /* 0x0000000000007918 */ /* 0x000fc60000000000 */
[----:B------:R-:W0:Y:S01]  /*4c110*/  LDS.128 R16, [R0] ;  /* 0x0000000000107984 */ /* 0x000e220000000c00 */
[----:B------:R-:W-:-:S03]  /*4c120*/  NOP ;  /* 0x0000000000007918 */ /* 0x000fc60000000000 */
[----:B--2---:R2:W-:Y:S04]  /*4c130*/  STSM.16.M88.4 [R0], R44 ;  /* 0x0000002c00007844 */ /* 0x0045e80000000200 */
[----:B0-----:R-:W-:Y:S04]  /*4c140*/  STL.64 [R1+0x130], R16 ;  /* 0x0001301001007387 */ /* 0x001fe80000100a00 */
[----:B------:R-:W-:Y:S01]  /*4c150*/  STL.64 [R1+0x138], R18 ;  /* 0x0001381201007387 */ /* 0x000fe20000100a00 */
[----:B------:R-:W-:-:S03]  /*4c160*/  NOP ;  /* 0x0000000000007918 */ /* 0x000fc60000000000 */
[----:B------:R-:W0:Y:S01]  /*4c170*/  LDS.128 R16, [R0] ;  /* 0x0000000000107984 */ /* 0x000e220000000c00 */
[----:B------:R-:W-:-:S03]  /*4c180*/  NOP ;  /* 0x0000000000007918 */ /* 0x000fc60000000000 */
[----:B--2---:R-:W2:Y:S04]  /*4c190*/  LDL.LU R44, [R1+0x60] ;  /* 0x00006000012c7983 */ /* 0x004ea80000300800 */
[----:B------:R-:W2:Y:S04]  /*4c1a0*/  LDL.LU R45, [R1+0x64] ;  /* 0x00006400012d7983 */ /* 0x000ea80000300800 */
[----:B------:R-:W2:Y:S04]  /*4c1b0*/  LDL.LU R46, [R1+0x68] ;  /* 0x00006800012e7983 */ /* 0x000ea80000300800 */
[----:B------:R-:W2:Y:S04]  /*4c1c0*/  LDL.LU R47, [R1+0x6c] ;  /* 0x00006c00012f7983 */ /* 0x000ea80000300800 */
[----:B------:R-:W-:Y:S04]  /*4c1d0*/  STSM.16.M88.4 [R0], R24 ;  /* 0x0000001800007844 */ /* 0x000fe80000000200 */
[----:B0-----:R-:W-:Y:S04]  /*4c1e0*/  STL.64 [R1+0x170], R16 ;  /* 0x0001701001007387 */ /* 0x001fe80000100a00 */
[----:B------:R-:W-:Y:S01]  /*4c1f0*/  STL.64 [R1+0x178], R18 ;  /* 0x0001781201007387 */ /* 0x000fe20000100a00 */
[----:B------:R-:W-:-:S03]  /*4c200*/  NOP ;  /* 0x0000000000007918 */ /* 0x000fc60000000000 */
[----:B------:R-:W0:Y:S01]  /*4c210*/  LDS.128 R16, [R0] ;  /* 0x0000000000107984 */ /* 0x000e220000000c00 */
[----:B------:R-:W-:-:S03]  /*4c220*/  NOP ;  /* 0x0000000000007918 */ /* 0x000fc60000000000 */
[----:B------:R-:W-:Y:S04]  /*4c230*/  STSM.16.M88.4 [R0], R56 ;  /* 0x0000003800007844 */ /* 0x000fe80000000200 */
[----:B0-----:R-:W-:Y:S04]  /*4c240*/  STL.64 [R1+0xb0], R16 ;  /* 0x0000b01001007387 */ /* 0x001fe80000100a00 */
[----:B------:R-:W-:Y:S01]  /*4c250*/  STL.64 [R1+0xb8], R18 ;  /* 0x0000b81201007387 */ /* 0x000fe20000100a00 */
[----:B------:R-:W-:-:S03]  /*4c260*/  NOP ;  /* 0x0000000000007918 */ /* 0x000fc60000000000 */
[----:B------:R-:W0:Y:S01]  /*4c270*/  LDS.128 R16, [R0] ;  /* 0x0000000000107984 */ /* 0x000e220000000c00 */
[----:B------:R-:W-:-:S03]  /*4c280*/  NOP ;  /* 0x0000000000007918 */ /* 0x000fc60000000000 */
[----:B------:R-:W2:Y:S04]  /*4c290*/  LDL.LU R24, [R1+0x70] ;  /* 0x0000700001187983 */ /* 0x000ea80000300800 */
[----:B0-----:R-:W-:Y:S04]  /*4c2a0*/  STL.64 [R1+0x180], R16 ;  /* 0x0001801001007387 */ /* 0x001fe80000100a00 */
[----:B------:R-:W-:Y:S04]  /*4c2b0*/  STL.64 [R1+0x188], R18 ;  /* 0x0001881201007387 */ /* 0x000fe80000100a00 */
[----:B------:R-:W2:Y:S04]  /*4c2c0*/  LDL.LU R25, [R1+0x74] ;  /* 0x0000740001197983 */ /* 0x000ea80000300800 */
[----:B------:R-:W2:Y:S04]  /*4c2d0*/  LDL.LU R26, [R1+0x78] ;  /* 0x00007800011a7983 */ /* 0x000ea80000300800 */
[----:B------:R-:W2:Y:S04]  /*4c2e0*/  LDL.LU R27, [R1+0x7c] ;  /* 0x00007c00011b7983 */ /* 0x000ea80000300800 */
[----:B------:R-:W-:Y:S01]  /*4c2f0*/  STSM.16.M88.4 [R0], R52 ;  /* 0x0000003400007844 */ /* 0x000fe20000000200 */
[----:B------:R-:W-:-:S03]  /*4c300*/  NOP ;  /* 0x0000000000007918 */ /* 0x000fc60000000000 */
[----:B------:R-:W0:Y:S01]  /*4c310*/  LDS.128 R16, [R0] ;  /* 0x0000000000107984 */ /* 0x000e220000000c00 */
[----:B------:R-:W-:-:S03]  /*4c320*/  NOP ;  /* 0x0000000000007918 */ /* 0x000fc60000000000 */
[----:B0-----:R-:W-:Y:S04]  /*4c330*/  STL.64 [R1+0xa0], R16 ;  /* 0x0000a01001007387 */ /* 0x001fe80000100a00 */
[----:B------:R-:W-:Y:S04]  /*4c340*/  STL.64 [R1+0xa8], R18 ;  /* 0x0000a81201007387 */ /* 0x000fe80000100a00 */
[----:B---3--:R-:W-:Y:S01]  /*4c350*/  STSM.16.M88.4 [R0], R20 ;  /* 0x0000001400007844 */ /* 0x008fe20000000200 */
[----:B------:R-:W-:-:S03]  /*4c360*/  NOP ;  /* 0x0000000000007918 */ /* 0x000fc60000000000 */
[----:B------:R-:W0:Y:S01]  /*4c370*/  LDS.128 R16, [R0] ;  /* 0x0000000000107984 */ /* 0x000e220000000c00 */
[----:B------:R-:W-:-:S03]  /*4c380*/  NOP ;  /* 0x0000000000007918 */ /* 0x000fc60000000000 */
[----:B----4-:R3:W-:Y:S04]  /*4c390*/  STSM.16.M88.4 [R0], R32 ;  /* 0x0000002000007844 */ /* 0x0107e80000000200 */
[----:B0-----:R-:W-:Y:S04]  /*4c3a0*/  STL.64 [R1+0x190], R16 ;  /* 0x0001901001007387 */ /* 0x001fe80000100a00 */
[----:B------:R-:W-:Y:S01]  /*4c3b0*/  STL.64 [R1+0x198], R18 ;  /* 0x0001981201007387 */ /* 0x000fe20000100a00 */
[----:B------:R-:W-:-:S03]  /*4c3c0*/  NOP ;  /* 0x0000000000007918 */ /* 0x000fc60000000000 */
[----:B---3--:R-:W3:Y:S04]  /*4c3d0*/  LDL.LU R32, [R1+0xe0] ;  /* 0x0000e00001207983 */ /* 0x008ee80000300800 */
[----:B------:R-:W0:Y:S01]  /*4c3e0*/  LDS.128 R16, [R0] ;  /* 0x0000000000107984 */ /* 0x000e220000000c00 */
[----:B------:R-:W-:-:S03]  /*4c3f0*/  NOP ;  /* 0x0000000000007918 */ /* 0x000fc60000000000 */
[----:B------:R-:W3:Y:S04]  /*4c400*/  LDL.LU R33, [R1+0xe4] ;  /* 0x0000e40001217983 */ /* 0x000ee80000300800 */
[----:B------:R-:W3:Y:S04]  /*4c410*/  LDL.LU R34, [R1+0xe8] ;  /* 0x0000e80001227983 */ /* 0x000ee80000300800 */
[----:B------:R-:W3:Y:S04]  /*4c420*/  LDL.LU R35, [R1+0xec] ;  /* 0x0000ec0001237983 */ /* 0x000ee80000300800 */
[----:B--2---:R-:W-:Y:S01]  /*4c430*/  STSM.16.M88.4 [R0], R44 ;  /* 0x0000002c00007844 */ /* 0x004fe20000000200 */
[----:B------:R-:W-:-:S03]  /*4c440*/  NOP ;  /* 0x0000000000007918 */ /* 0x000fc60000000000 */
[----:B0-----:R0:W-:Y:S04]  /*4c450*/  STL.64 [R1+0x1a0], R16 ;  /* 0x0001a01001007387 */ /* 0x0011e80000100a00 */
[----:B------:R2:W-:Y:S04]  /*4c460*/  STL.64 [R1+0x1a8], R18 ;  /* 0x0001a81201007387 */ /* 0x0005e80000100a00 */
[----:B------:R-:W4:Y:S04]  /*4c470*/  LDL.LU R36, [R1+0xd0] ;  /* 0x0000d00001247983 */ /* 0x000f280000300800 */
[----:B------:R-:W4:Y:S04]  /*4c480*/  LDL.LU R37, [R1+0xd4] ;  /* 0x0000d40001257983 */ /* 0x000f280000300800 */
[----:B------:R-:W4:Y:S04]  /*4c490*/  LDL.LU R38, [R1+0xd8] ;  /* 0x0000d80001267983 */ /* 0x000f280000300800 */
[----:B------:R-:W4:Y:S04]  /*4c4a0*/  LDL.LU R39, [R1+0xdc] ;  /* 0x0000dc0001277983 */ /* 0x000f280000300800 */
[----:B0-----:R-:W4:Y:S04]  /*4c4b0*/  LDL.LU R16, [R1+0x90] ;  /* 0x0000900001107983 */ /* 0x001f280000300800 */
[----:B------:R-:W4:Y:S04]  /*4c4c0*/  LDL.LU R17, [R1+0x94] ;  /* 0x0000940001117983 */ /* 0x000f280000300800 */
[----:B--2---:R-:W2:Y:S04]  /*4c4d0*/  LDL.LU R18, [R1+0x98] ;  /* 0x0000980001127983 */ /* 0x004ea80000300800 */
[----:B------:R-:W2:Y:S04]  /*4c4e0*/  LDL.LU R19, [R1+0x9c] ;  /* 0x00009c0001137983 */ /* 0x000ea80000300800 */
[----:B------:R-:W2:Y:S04]  /*4c4f0*/  LDL.LU R44, [R1+0x80] ;  /* 0x00008000012c7983 */ /* 0x000ea80000300800 */
[----:B------:R-:W2:Y:S04]  /*4c500*/  LDL.LU R45, [R1+0x84] ;  /* 0x00008400012d7983 */ /* 0x000ea80000300800 */
[----:B------:R-:W2:Y:S04]  /*4c510*/  LDL.LU R46, [R1+0x88] ;  /* 0x00008800012e7983 */ /* 0x000ea80000300800 */
[----:B------:R-:W2:Y:S04]  /*4c520*/  LDL.LU R47, [R1+0x8c] ;  /* 0x00008c00012f7983 */ /* 0x000ea80000300800 */
[----:B------:R-:W0:Y:S01]  /*4c530*/  LDS.128 R20, [R0] ;  /* 0x0000000000147984 */ /* 0x000e220000000c00 */
[----:B------:R-:W-:-:S03]  /*4c540*/  NOP ;  /* 0x0000000000007918 */ /* 0x000fc60000000000 */
[----:B0-----:R0:W-:Y:S04]  /*4c550*/  STL.64 [R1+0x60], R20 ;  /* 0x0000601401007387 */ /* 0x0011e80000100a00 */
[----:B------:R1:W-:Y:S04]  /*4c560*/  STL.64 [R1+0x68], R22 ;  /* 0x0000681601007387 */ /* 0x0003e80000100a00 */
[----:B0-----:R-:W2:Y:S04]  /*4c570*/  LDL.LU R20, [R1+0xf0] ;  /* 0x0000f00001147983 */ /* 0x001ea80000300800 */
[----:B------:R-:W2:Y:S04]  /*4c580*/  LDL.LU R21, [R1+0xf4] ;  /* 0x0000f40001157983 */ /* 0x000ea80000300800 */
[----:B-1----:R-:W2:Y:S04]  /*4c590*/  LDL.LU R22, [R1+0xf8] ;  /* 0x0000f80001167983 */ /* 0x002ea80000300800 */
[----:B------:R-:W2:Y:S04]  /*4c5a0*/  LDL.LU R23, [R1+0xfc] ;  /* 0x0000fc0001177983 */ /* 0x000ea80000300800 */
[----:B------:R0:W-:Y:S01]  /*4c5b0*/  STSM.16.M88.4 [R0], R24 ;  /* 0x0000001800007844 */ /* 0x0001e20000000200 */
[----:B------:R-:W-:-:S03]  /*4c5c0*/  NOP ;  /* 0x0000000000007918 */ /* 0x000fc60000000000 */
[----:B------:R-:W1:Y:S01]  /*4c5d0*/  LDS.128 R40, [R0] ;  /* 0x0000000000287984 */ /* 0x000e620000000c00 */
[----:B------:R-:W-:-:S03]  /*4c5e0*/  NOP ;  /* 0x0000000000007918 */ /* 0x000fc60000000000 */
[----:B0-----:R-:W2:Y:S04]  /*4c5f0*/  LDL.LU R24, [R1+0x100] ;  /* 0x0001000001187983 */ /* 0x001ea80000300800 */
[----:B------:R-:W2:Y:S04]  /*4c600*/  LDL.LU R25, [R1+0x104] ;  /* 0x0001040001197983 */ /* 0x000ea80000300800 */
[----:B------:R-:W2:Y:S04]  /*4c610*/  LDL.LU R26, [R1+0x108] ;  /* 0x00010800011a7983 */ /* 0x000ea80000300800 */
[----:B------:R-:W2:Y:S04]  /*4c620*/  LDL.LU R27, [R1+0x10c] ;  /* 0x00010c00011b7983 */ /* 0x000ea80000300800 */
[----:B-1----:R-:W-:Y:S04]  /*4c630*/  STL.64 [R1+0x70], R40 ;  /* 0x0000702801007387 */ /* 0x002fe80000100a00 */
[----:B------:R-:W-:Y:S04]  /*4c640*/  STL.64 [R1+0x78], R42 ;  /* 0x0000782a01007387 */ /* 0x000fe80000100a00 */
[----:B---3--:R0:W-:Y:S01]  /*4c650*/  STSM.16.M88.4 [R0], R32 ;  /* 0x0000002000007844 */ /* 0x0081e20000000200 */
[----:B------:R-:W-:-:S03]  /*4c660*/  NOP ;  /* 0x0000000000007918 */ /* 0x000fc60000000000 */
[----:B------:R-:W1:Y:S01]  /*4c670*/  LDS.128 R40, [R0] ;  /* 0x0000000000287984 */ /* 0x000e620000000c00 */
[----:B------:R-:W-:-:S03]  /*4c680*/  NOP ;  /* 0x0000000000007918 */ /* 0x000fc60000000000 */
[----:B0-----:R-:W3:Y:S04]  /*4c690*/  LDL.LU R32, [R1+0x140] ;  /* 0x0001400001207983 */ /* 0x001ee80000300800 */
[----:B------:R-:W3:Y:S04]  /*4c6a0*/  LDL.LU R33, [R1+0x144] ;  /* 0x0001440001217983 */ /* 0x000ee80000300800 */
[----:B------:R-:W3:Y:S04]  /*4c6b0*/  LDL.LU R34, [R1+0x148] ;  /* 0x0001480001227983 */ /* 0x000ee80000300800 */
[----:B------:R-:W3:Y:S04]  /*4c6c0*/  LDL.LU R35, [R1+0x14c] ;  /* 0x00014c0001237983 */ /* 0x000ee80000300800 */
[----:B----4-:R-:W-:Y:S01]  /*4c6d0*/  STSM.16.M88.4 [R0], R36 ;  /* 0x0000002400007844 */ /* 0x010fe20000000200 */
[----:B------:R-:W-:-:S03]  /*4c6e0*/  NOP ;  /* 0x0000000000007918 */ /* 0x000fc60000000000 */
[----:B------:R-:W0:Y:S01]  /*4c6f0*/  LDS.128 R36, [R0] ;  /* 0x0000000000247984 */ /* 0x000e220000000c00 */
[----:B------:R-:W-:-:S03]  /*4c700*/  NOP ;  /* 0x0000000000007918 */ /* 0x000fc60000000000 */
[----:B--2---:R-:W-:Y:S01]  /*4c710*/  STSM.16.M88.4 [R0], R16 ;  /* 0x0000001000007844 */ /* 0x004fe20000000200 */
[----:B------:R-:W-:-:S03]  /*4c720*/  NOP ;  /* 0x0000000000007918 */ /* 0x000fc60000000000 */
[----:B------:R-:W2:Y:S01]  /*4c730*/  LDS.128 R16, [R0] ;  /* 0x0000000000107984 */ /* 0x000ea20000000c00 */
[----:B------:R-:W-:-:S03]  /*4c740*/  NOP ;  /* 0x0000000000007918 */ /* 0x000fc60000000000 */
[----:B-1----:R-:W-:Y:S04]  /*4c750*/  STL.64 [R1+0xe0], R40 ;  /* 0x0000e02801007387 */ /* 0x002fe80000100a00 */
[----:B------:R-:W-:Y:S04]  /*4c760*/  STL.64 [R1+0xe8], R42 ;  /* 0x0000e82a01007387 */ /* 0x000fe80000100a00 */
[----:B------:R1:W-:Y:S04]  /*4c770*/  STSM.16.M88.4 [R0], R44 ;  /* 0x0000002c00007844 */ /* 0x0003e80000000200 */
[----:B0-----:R-:W-:Y:S04]  /*4c780*/  STL.64 [R1+0x50], R36 ;  /* 0x0000502401007387 */ /* 0x001fe80000100a00 */
[----:B------:R-:W-:Y:S04]  /*4c790*/  STL.64 [R1+0x58], R38 ;  /* 0x0000582601007387 */ /* 0x000fe80000100a00 */
[----:B--2---:R-:W-:Y:S04]  /*4c7a0*/  STL.64 [R1+0x90], R16 ;  /* 0x0000901001007387 */ /* 0x004fe80000100a00 */
[----:B------:R-:W-:Y:S01]  /*4c7b0*/  STL.64 [R1+0x98], R18 ;  /* 0x0000981201007387 */ /* 0x000fe20000100a00 */
[----:B------:R-:W-:-:S03]  /*4c7c0*/  NOP ;  /* 0x0000000000007918 */ /* 0x000fc60000000000 */
[----:B-1----:R-:W2:Y:S04]  /*4c7d0*/  LDL.LU R44, [R1+0x150] ;  /* 0x00015000012c7983 */ /* 0x002ea80000300800 */
[----:B------:R-:W2:Y:S04]  /*4c7e0*/  LDL.LU R45, [R1+0x154] ;  /* 0x00015400012d7983 */ /* 0x000ea80000300800 */
[----:B------:R-:W2:Y:S04]  /*4c7f0*/  LDL.LU R46, [R1+0x158] ;  /* 0x00015800012e7983 */ /* 0x000ea80000300800 */
[----:B------:R-:W2:Y:S04]  /*4c800*/  LDL.LU R47, [R1+0x15c] ;  /* 0x00015c00012f7983 */ /* 0x000ea80000300800 */
[----:B------:R-:W0:Y:S01]  /*4c810*/  LDS.128 R16, [R0] ;  /* 0x0000000000107984 */ /* 0x000e220000000c00 */
[----:B------:R-:W-:-:S03]  /*4c820*/  NOP ;  /* 0x0000000000007918 */ /* 0x000fc60000000000 */
[----:B------:R-:W-:Y:S01]  /*4c830*/  STSM.16.M88.4 [R0], R20 ;  /* 0x0000001400007844 */ /* 0x000fe20000000200 */
[----:B------:R-:W-:-:S03]  /*4c840*/  NOP ;  /* 0x0000000000007918 */ /* 0x000fc60000000000 */
[----:B0-----:R-:W-:Y:S04]  /*4c850*/  STL.64 [R1+0x40], R16 ;  /* 0x0000401001007387 */ /* 0x001fe80000100a00 */
[----:B------:R-:W-:Y:S04]  /*4c860*/  STL.64 [R1+0x48], R18 ;  /* 0x0000481201007387 */ /* 0x000fe80000100a00 */
[----:B------:R-:W0:Y:S01]  /*4c870*/  LDS.128 R16, [R0] ;  /* 0x0000000000107984 */ /* 0x000e220000000c00 */
[----:B------:R-:W-:-:S03]  /*4c880*/  NOP ;  /* 0x0000000000007918 */ /* 0x000fc60000000000 */
[----:B------:R1:W-:Y:S04]  /*4c890*/  STSM.16.M88.4 [R0], R24 ;  /* 0x0000001800007844 */ /* 0x0003e80000000200 */
[----:B0-----:R-:W-:Y:S04]  /*4c8a0*/  STL.64 [R1+0xf0], R16 ;  /* 0x0000f01001007387 */ /* 0x001fe80000100a00 */
[----:B------:R-:W-:Y:S01]  /*4c8b0*/  STL.64 [R1+0xf8], R18 ;  /* 0x0000f81201007387 */ /* 0x000fe20000100a00 */
[----:B------:R-:W-:-:S03]  /*4c8c0*/  NOP ;  /* 0x0000000000007918 */ /* 0x000fc60000000000 */
[----:B-1----:R-:W4:Y:S04]  /*4c8d0*/  LDL.LU R24, [R1+0x1d0] ;  /* 0x0001d00001187983 */ /* 0x002f280000300800 */
[----:B------:R-:W4:Y:S04]  /*4c8e0*/  LDL.LU R25, [R1+0x1d4] ;  /* 0x0001d40001197983 */ /* 0x000f280000300800 */
[----:B------:R-:W4:Y:S04]  /*4c8f0*/  LDL.LU R26, [R1+0x1d8] ;  /* 0x0001d800011a7983 */ /* 0x000f280000300800 */
[----:B------:R-:W4:Y:S04]  /*4c900*/  LDL.LU R27, [R1+0x1dc] ;  /* 0x0001dc00011b7983 */ /* 0x000f280000300800 */
[----:B------:R-:W0:Y:S01]  /*4c910*/  LDS.128 R16, [R0] ;  /* 0x0000000000107984 */ /* 0x000e220000000c00 */
        /* <DEDUP_REMOVED lines=19> */
[----:B-1----:R0:W-:Y:S04]  /*4ca50*/  STL.64 [R1+0x140], R20 ;  /* 0x0001401401007387 */ /* 0x0021e80000100a00 */
[----:B------:R1:W-:Y:S04]  /*4ca60*/  STL.64 [R1+0x148], R22 ;  /* 0x0001481601007387 */ /* 0x0003e80000100a00 */
[----:B0-----:R-:W3:Y:S04]  /*4ca70*/  LDL.LU R20, [R1+0x220] ;  /* 0x0002200001147983 */ /* 0x001ee80000300800 */
[----:B------:R-:W3:Y:S04]  /*4ca80*/  LDL.LU R21, [R1+0x224] ;  /* 0x0002240001157983 */ /* 0x000ee80000300800 */
[----:B-1----:R-:W3:Y:S04]  /*4ca90*/  LDL.LU R22, [R1+0x228] ;  /* 0x0002280001167983 */ /* 0x002ee80000300800 */
[----:B------:R-:W3:Y:S04]  /*4caa0*/  LDL.LU R23, [R1+0x22c] ;  /* 0x00022c0001177983 */ /* 0x000ee80000300800 */
[----:B--2---:R0:W-:Y:S01]  /*4cab0*/  STSM.16.M88.4 [R0], R44 ;  /* 0x0000002c00007844 */ /* 0x0041e20000000200 */
        /* <DEDUP_REMOVED lines=9> */
[----:B----4-:R0:W-:Y:S01]  /*4cb50*/  STSM.16.M88.4 [R0], R24 ;  /* 0x0000001800007844 */ /* 0x0101e20000000200 */
[----:B------:R-:W-:-:S03]  /*4cb60*/  NOP ;  /* 0x0000000000007918 */ /* 0x000fc60000000000 */
[----:B------:R-:W1:Y:S01]  /*4cb70*/  LDS.128 R40, [R0] ;  /* 0x0000000000287984 */ /* 0x000e620000000c00 */
[----:B------:R-:W-:-:S03]  /*4cb80*/  NOP ;  /* 0x0000000000007918 */ /* 0x000fc60000000000 */
[----:B0-----:R-:W4:Y:S04]  /*4cb90*/  LDL.LU R24, [R1+0x240] ;  /* 0x0002400001187983 */ /* 0x001f280000300800 */
[----:B------:R-:W4:Y:S04]  /*4cba0*/  LDL.LU R25, [R1+0x244] ;  /* 0x0002440001197983 */ /* 0x000f280000300800 */
[----:B------:R-:W4:Y:S04]  /*4cbb0*/  LDL.LU R26, [R1+0x248] ;  /* 0x00024800011a7983 */ /* 0x000f280000300800 */
[----:B------:R-:W4:Y:S04]  /*4cbc0*/  LDL.LU R27, [R1+0x24c] ;  /* 0x00024c00011b7983 */ /* 0x000f280000300800 */
[----:B------:R-:W-:Y:S01]  /*4cbd0*/  STSM.16.M88.4 [R0], R36 ;  /* 0x0000002400007844 */ /* 0x000fe20000000200 */
[----:B------:R-:W-:-:S03]  /*4cbe0*/  NOP ;  /* 0x0000000000007918 */ /* 0x000fc60000000000 */
[----:B------:R-:W0:Y:S01]  /*4cbf0*/  LDS.128 R36, [R0] ;  /* 0x0000000000247984 */ /* 0x000e220000000c00 */
[----:B------:R-:W-:-:S03]  /*4cc00*/  NOP ;  /* 0x0000000000007918 */ /* 0x000fc60000000000 */
[----:B------:R-:W-:Y:S01]  /*4cc10*/  STSM.16.M88.4 [R0], R16 ;  /* 0x0000001000007844 */ /* 0x000fe20000000200 */
[----:B------:R-:W-:-:S03]  /*4cc20*/  NOP ;  /* 0x0000000000007918 */ /* 0x000fc60000000000 */
[----:B------:R-:W3:Y:S01]  /*4cc30*/  LDS.128 R16, [R0] ;  /* 0x0000000000107984 */ /* 0x000ee20000000c00 */
[----:B------:R-:W-:-:S03]  /*4cc40*/  NOP ;  /* 0x0000000000007918 */ /* 0x000fc60000000000 */
[----:B-1----:R-:W-:Y:S04]  /*4cc50*/  STL.64 [R1+0x1d0], R40 ;  /* 0x0001d02801007387 */ /* 0x002fe80000100a00 */
[----:B------:R-:W-:Y:S04]  /*4cc60*/  STL.64 [R1+0x1d8], R42 ;  /* 0x0001d82a01007387 */ /* 0x000fe80000100a00 */
[----:B0-----:R-:W-:Y:S04]  /*4cc70*/  STL.64 [R1+0xd0], R36 ;  /* 0x0000d02401007387 */ /* 0x001fe80000100a00 */
[----:B------:R-:W-:Y:S04]  /*4cc80*/  STL.64 [R1+0xd8], R38 ;  /* 0x0000d82601007387 */ /* 0x000fe80000100a00 */
[----:B---3--:R0:W-:Y:S04]  /*4cc90*/  STSM.16.M88.4 [R0], R32 ;  /* 0x0000002000007844 */ /* 0x0081e80000000200 */
[----:B------:R-:W-:Y:S04]  /*4cca0*/  STL.64 [R1+0x1b0], R16 ;  /* 0x0001b01001007387 */ /* 0x000fe80000100a00 */
[----:B------:R-:W-:Y:S01]  /*4ccb0*/  STL.64 [R1+0x1b8], R18 ;  /* 0x0001b81201007387 */ /* 0x000fe20000100a00 */
[----:B------:R-:W-:-:S03]  /*4ccc0*/  NOP ;  /* 0x0000000000007918 */ /* 0x000fc60000000000 */
[----:B0-----:R-:W3:Y:S04]  /*4ccd0*/  LDL.LU R32, [R1+0x2a0] ;  /* 0x0002a00001207983 */ /* 0x001ee80000300800 */
[----:B------:R-:W3:Y:S04]  /*4cce0*/  LDL.LU R33, [R1+0x2a4] ;  /* 0x0002a40001217983 */ /* 0x000ee80000300800 */
[----:B------:R-:W3:Y:S04]  /*4ccf0*/  LDL.LU R34, [R1+0x2a8] ;  /* 0x0002a80001227983 */ /* 0x000ee80000300800 */
[----:B------:R-:W3:Y:S04]  /*4cd00*/  LDL.LU R35, [R1+0x2ac] ;  /* 0x0002ac0001237983 */ /* 0x000ee80000300800 */
        /* <DEDUP_REMOVED lines=8> */
[----:B--2---:R1:W-:Y:S04]  /*4cd90*/  STSM.16.M88.4 [R0], R44 ;  /* 0x0000002c00007844 */ /* 0x0043e80000000200 */
[----:B0-----:R-:W-:Y:S04]  /*4cda0*/  STL.64 [R1+0x1c0], R16 ;  /* 0x0001c01001007387 */ /* 0x001fe80000100a00 */
[----:B------:R-:W-:Y:S01]  /*4cdb0*/  STL.64 [R1+0x1c8], R18 ;  /* 0x0001c81201007387 */ /* 0x000fe20000100a00 */
[----:B------:R-:W-:-:S03]  /*4cdc0*/  NOP ;  /* 0x0000000000007918 */ /* 0x000fc60000000000 */
[----:B-1----:R-:W2:Y:S04]  /*4cdd0*/  LDL.LU R44, [R1+0x380] ;  /* 0x00038000012c7983 */ /* 0x002ea80000300800 */
[----:B------:R-:W0:Y:S01]  /*4cde0*/  LDS.128 R16, [R0] ;  /* 0x0000000000107984 */ /* 0x000e220000000c00 */
[----:B------:R-:W-:-:S03]  /*4cdf0*/  NOP ;  /* 0x0000000000007918 */ /* 0x000fc60000000000 */
[----:B------:R-:W2:Y:S04]  /*4ce00*/  LDL.LU R45, [R1+0x384] ;  /* 0x00038400012d7983 */ /* 0x000ea80000300800 */
[----:B------:R-:W2:Y:S04]  /*4ce10*/  LDL.LU R46, [R1+0x388] ;  /* 0x00038800012e7983 */ /* 0x000ea80000300800 */
[----:B------:R-:W2:Y:S04]  /*4ce20*/  LDL.LU R47, [R1+0x38c] ;  /* 0x00038c00012f7983 */ /* 0x000ea80000300800 */
[----:B0-----:R0:W-:Y:S04]  /*4ce30*/  STL.64 [R1+0x1f0], R16 ;  /* 0x0001f01001007387 */ /* 0x0011e80000100a00 */
[----:B------:R1:W-:Y:S04]  /*4ce40*/  STL.64 [R1+0x1f8], R18 ;  /* 0x0001f81201007387 */ /* 0x0003e80000100a00 */
        /* <DEDUP_REMOVED lines=16> */
[----:B-1----:R0:W-:Y:S04]  /*4cf50*/  STL.64 [R1+0x200], R20 ;  /* 0x0002001401007387 */ /* 0x0021e80000100a00 */
[----:B------:R1:W-:Y:S04]  /*4cf60*/  STL.64 [R1+0x208], R22 ;  /* 0x0002081601007387 */ /* 0x0003e80000100a00 */
        /* <DEDUP_REMOVED lines=12> */
[----:B-1----:R-:W-:Y:S04]  /*4d030*/  STL.64 [R1+0x210], R40 ;  /* 0x0002102801007387 */ /* 0x002fe80000100a00 */
[----:B------:R-:W-:Y:S04]  /*4d040*/  STL.64 [R1+0x218], R42 ;  /* 0x0002182a01007387 */ /* 0x000fe80000100a00 */
        /* <DEDUP_REMOVED lines=8> */
[----:B------:R-:W-:Y:S01]  /*4d0d0*/  STSM.16.M88.4 [R0], R36 ;  /* 0x0000002400007844 */ /* 0x000fe20000000200 */
[----:B------:R-:W-:-:S03]  /*4d0e0*/  NOP ;  /* 0x0000000000007918 */ /* 0x000fc60000000000 */
[----:B------:R-:W0:Y:S01]  /*4d0f0*/  LDS.128 R36, [R0] ;  /* 0x0000000000247984 */ /* 0x000e220000000c00 */
[----:B------:R-:W-:-:S03]  /*4d100*/  NOP ;  /* 0x0000000000007918 */ /* 0x000fc60000000000 */
[----:B------:R-:W-:Y:S01]  /*4d110*/  STSM.16.M88.4 [R0], R16 ;  /* 0x0000001000007844 */ /* 0x000fe20000000200 */
[----:B------:R-:W-:-:S03]  /*4d120*/  NOP ;  /* 0x0000000000007918 */ /* 0x000fc60000000000 */
[----:B------:R-:W4:Y:S01]  /*4d130*/  LDS.128 R16, [R0] ;  /* 0x0000000000107984 */ /* 0x000f220000000c00 */
[----:B------:R-:W-:-:S03]  /*4d140*/  NOP ;  /* 0x0000000000007918 */ /* 0x000fc60000000000 */
[----:B-1----:R-:W-:Y:S04]  /*4d150*/  STL.64 [R1+0x220], R40 ;  /* 0x0002202801007387 */ /* 0x002fe80000100a00 */
[----:B------:R-:W-:Y:S04]  /*4d160*/  STL.64 [R1+0x228], R42 ;  /* 0x0002282a01007387 */ /* 0x000fe80000100a00 */
[----:B0-----:R-:W-:Y:S04]  /*4d170*/  STL.64 [R1+0x230], R36 ;  /* 0x0002302401007387 */ /* 0x001fe80000100a00 */
[----:B------:R-:W-:Y:S04]  /*4d180*/  STL.64 [R1+0x238], R38 ;  /* 0x0002382601007387 */ /* 0x000fe80000100a00 */
[----:B----4-:R0:W-:Y:S04]  /*4d190*/  STSM.16.M88.4 [R0], R24 ;  /* 0x0000001800007844 */ /* 0x0101e80000000200 */
[----:B------:R-:W-:Y:S04]  /*4d1a0*/  STL.64 [R1+0x1e0], R16 ;  /* 0x0001e01001007387 */ /* 0x000fe80000100a00 */
[----:B------:R-:W-:Y:S01]  /*4d1b0*/  STL.64 [R1+0x1e8], R18 ;  /* 0x0001e81201007387 */ /* 0x000fe20000100a00 */
[----:B------:R-:W-:-:S03]  /*4d1c0*/  NOP ;  /* 0x0000000000007918 */ /* 0x000fc60000000000 */
[----:B0-----:R-:W4:Y:S04]  /*4d1d0*/  LDL.LU R24, [R1+0x4c0] ;  /* 0x0004c00001187983 */ /* 0x001f280000300800 */
[----:B------:R-:W4:Y:S04]  /*4d1e0*/  LDL.LU R25, [R1+0x4c4] ;  /* 0x0004c40001197983 */ /* 0x000f280000300800 */
[----:B------:R-:W4:Y:S04]  /*4d1f0*/  LDL.LU R26, [R1+0x4c8] ;  /* 0x0004c800011a7983 */ /* 0x000f280000300800 */
[----:B------:R-:W4:Y:S04]  /*4d200*/  LDL.LU R27, [R1+0x4cc] ;  /* 0x0004cc00011b7983 */ /* 0x000f280000300800 */
        /* <DEDUP_REMOVED lines=8> */
[----:B---3--:R1:W-:Y:S04]  /*4d290*/  STSM.16.M88.4 [R0], R32 ;  /* 0x0000002000007844 */ /* 0x0083e80000000200 */
[----:B0-----:R-:W-:Y:S04]  /*4d2a0*/  STL.64 [R1+0x260], R16 ;  /* 0x0002601001007387 */ /* 0x001fe80000100a00 */
[----:B------:R-:W-:Y:S01]  /*4d2b0*/  STL.64 [R1+0x268], R18 ;  /* 0x0002681201007387 */ /* 0x000fe20000100a00 */
[----:B------:R-:W-:-:S03]  /*4d2c0*/  NOP ;  /* 0x0000000000007918 */ /* 0x000fc60000000000 */
[----:B------:R-:W0:Y:S01]  /*4d2d0*/  LDS.128 R16, [R0] ;  /* 0x0000000000107984 */ /* 0x000e220000000c00 */
[----:B------:R-:W-:-:S03]  /*4d2e0*/  NOP ;  /* 0x0000000000007918 */ /* 0x000fc60000000000 */
[----:B-1----:R-:W3:Y:S04]  /*4d2f0*/  LDL.LU R32, [R1+0x640] ;  /* 0x0006400001207983 */ /* 0x002ee80000300800 */
[----:B------:R-:W3:Y:S04]  /*4d300*/  LDL.LU R33, [R1+0x644] ;  /* 0x0006440001217983 */ /* 0x000ee80000300800 */
[----:B------:R-:W3:Y:S04]  /*4d310*/  LDL.LU R34, [R1+0x648] ;  /* 0x0006480001227983 */ /* 0x000ee80000300800 */
[----:B------:R-:W3:Y:S04]  /*4d320*/  LDL.LU R35, [R1+0x64c] ;  /* 0x00064c0001237983 */ /* 0x000ee80000300800 */
[----:B0-----:R0:W-:Y:S04]  /*4d330*/  STL.64 [R1+0x270], R16 ;  /* 0x0002701001007387 */ /* 0x0011e80000100a00 */
[----:B------:R1:W-:Y:S04]  /*4d340*/  STL.64 [R1+0x278], R18 ;  /* 0x0002781201007387 */ /* 0x0003e80000100a00 */
[----:B------:R-:W3:Y:S04]  /*4d350*/  LDL.LU R36, [R1+0x5e0] ;  /* 0x0005e00001247983 */ /* 0x000ee80000300800 */
[----:B------:R-:W3:Y:S04]  /*4d360*/  LDL.LU R37, [R1+0x5e4] ;  /* 0x0005e40001257983 */ /* 0x000ee80000300800 */
[----:B------:R-:W3:Y:S04]  /*4d370*/  LDL.LU R38, [R1+0x5e8] ;  /* 0x0005e80001267983 */ /* 0x000ee80000300800 */
[----:B------:R-:W3:Y:S04]  /*4d380*/  LDL.LU R39, [R1+0x5ec] ;  /* 0x0005ec0001277983 */ /* 0x000ee80000300800 */
        /* <DEDUP_REMOVED lines=12> */
[----:B-1----:R0:W-:Y:S04]  /*4d450*/  STL.64 [R1+0x290], R20 ;  /* 0x0002901401007387 */ /* 0x0021e80000100a00 */
[----:B------:R1:W-:Y:S04]  /*4d460*/  STL.64 [R1+0x298], R22 ;  /* 0x0002981601007387 */ /* 0x0003e80000100a00 */
        /* <DEDUP_REMOVED lines=22> */
[----:B------:R-:W-:Y:S01]  /*4d5d0*/  STSM.16.M88.4 [R0], R36 ;  /* 0x0000002400007844 */ /* 0x000fe20000000200 */
[----:B------:R-:W-:-:S03]  /*4d5e0*/  NOP ;  /* 0x0000000000007918 */ /* 0x000fc60000000000 */
[----:B------:R-:W0:Y:S01]  /*4d5f0*/  LDS.128 R36, [R0] ;  /* 0x0000000000247984 */ /* 0x000e220000000c00 */
[----:B------:R-:W-:-:S03]  /*4d600*/  NOP ;  /* 0x0000000000007918 */ /* 0x000fc60000000000 */
[----:B------:R-:W-:Y:S01]  /*4d610*/  STSM.16.M88.4 [R0], R16 ;  /* 0x0000001000007844 */ /* 0x000fe20000000200 */
[----:B------:R-:W-:-:S03]  /*4d620*/  NOP ;  /* 0x0000000000007918 */ /* 0x000fc60000000000 */
[----:B------:R-:W2:Y:S01]  /*4d630*/  LDS.128 R16, [R0] ;  /* 0x0000000000107984 */ /* 0x000ea20000000c00 */
[----:B------:R-:W-:-:S03]  /*4d640*/  NOP ;  /* 0x0000000000007918 */ /* 0x000fc60000000000 */
[----:B-1----:R-:W-:Y:S04]  /*4d650*/  STL.64 [R1+0x2a0], R40 ;  /* 0x0002a02801007387 */ /* 0x002fe80000100a00 */
[----:B------:R-:W-:Y:S04]  /*4d660*/  STL.64 [R1+0x2a8], R42 ;  /* 0x0002a82a01007387 */ /* 0x000fe80000100a00 */
[----:B0-----:R-:W-:Y:S04]  /*4d670*/  STL.64 [R1+0x2b0], R36 ;  /* 0x0002b02401007387 */ /* 0x001fe80000100a00 */
[----:B------:R-:W-:Y:S04]  /*4d680*/  STL.64 [R1+0x2b8], R38 ;  /* 0x0002b82601007387 */ /* 0x000fe80000100a00 */
[----:B--2---:R0:W-:Y:S04]  /*4d690*/  STSM.16.M88.4 [R0], R44 ;  /* 0x0000002c00007844 */ /* 0x0041e80000000200 */
[----:B------:R-:W-:Y:S04]  /*4d6a0*/  STL.64 [R1+0x250], R16 ;  /* 0x0002501001007387 */ /* 0x000fe80000100a00 */
[----:B------:R-:W-:Y:S01]  /*4d6b0*/  STL.64 [R1+0x258], R18 ;  /* 0x0002581201007387 */ /* 0x000fe20000100a00 */
        /* <DEDUP_REMOVED lines=9> */
[----:B-1----:R-:W-:Y:S04]  /*4d750*/  STL.64 [R1+0x240], R16 ;  /* 0x0002401001007387 */ /* 0x002fe80000100a00 */
[----:B------:R-:W-:Y:S04]  /*4d760*/  STL.64 [R1+0x248], R18 ;  /* 0x0002481201007387 */ /* 0x000fe80000100a00 */
[----:B------:R-:W0:Y:S01]  /*4d770*/  LDS.128 R16, [R0] ;  /* 0x0000000000107984 */ /* 0x000e220000000c00 */
[----:B------:R-:W-:-:S03]  /*4d780*/  NOP ;  /* 0x0000000000007918 */ /* 0x000fc60000000000 */
[----:B0-----:R-:W-:Y:S04]  /*4d790*/  STL.64 [R1+0x2e0], R16 ;  /* 0x0002e01001007387 */ /* 0x001fe80000100a00 */
[----:B----4-:R0:W-:Y:S04]  /*4d7a0*/  STSM.16.M88.4 [R0], R24 ;  /* 0x0000001800007844 */ /* 0x0101e80000000200 */
[----:B------:R-:W-:Y:S01]  /*4d7b0*/  STL.64 [R1+0x2e8], R18 ;  /* 0x0002e81201007387 */ /* 0x000fe20000100a00 */
        /* <DEDUP_REMOVED lines=61> */
[----:B---3--:R-:W-:Y:S04]  /*4db90*/  STL.64 [R1+0x2d0], R16 ;  /* 0x0002d01001007387 */ /* 0x008fe80000100a00 */
[----:B------:R-:W-:Y:S04]  /*4dba0*/  STL.64 [R1+0x2d8], R18 ;  /* 0x0002d81201007387 */ /* 0x000fe80000100a00 */
[----:B------:R0:W-:Y:S01]  /*4dbb0*/  STSM.16.M88.4 [R0], R32 ;  /* 0x0000002000007844 */ /* 0x0001e20000000200 */
        /* <DEDUP_REMOVED lines=9> */
[----:B-1----:R-:W-:Y:S04]  /*4dc50*/  STL.64 [R1+0x2c0], R16 ;  /* 0x0002c01001007387 */ /* 0x002fe80000100a00 */
[----:B------:R-:W-:Y:S04]  /*4dc60*/  STL.64 [R1+0x2c8], R18 ;  /* 0x0002c81201007387 */ /* 0x000fe80000100a00 */
[----:B------:R-:W0:Y:S01]  /*4dc70*/  LDS.128 R16, [R0] ;  /* 0x0000000000107984 */ /* 0x000e220000000c00 */
[----:B------:R-:W-:-:S03]  /*4dc80*/  NOP ;  /* 0x0000000000007918 */ /* 0x000fc60000000000 */
[----:B0-----:R-:W-:Y:S04]  /*4dc90*/  STL.64 [R1+0x360], R16 ;  /* 0x0003601001007387 */ /* 0x001fe80000100a00 */
        /* <DEDUP_REMOVED lines=58> */
[----:B------:R-:W2:Y:S04]  /*4e040*/  LDL.LU R45, [R1+0x834] ;  /* 0x00083400012d7983 */ /* 0x000ea80000300800 */
[----:B------:R-:W2:Y:S04]  /*4e050*/  LDL.LU R46, [R1+0x838] ;  /* 0x00083800012e7983 */ /* 0x000ea80000300800 */
[----:B------:R-:W2:Y:S04]  /*4e060*/  LDL.LU R47, [R1+0x83c] ;  /* 0x00083c00012f7983 */ /* 0x000ea80000300800 */
[----:B0-----:R-:W-:Y:S04]  /*4e070*/  STL.64 [R1+0x3b0], R36 ;  /* 0x0003b02401007387 */ /* 0x001fe80000100a00 */
[----:B------:R-:W-:Y:S04]  /*4e080*/  STL.64 [R1+0x3b8], R38 ;  /* 0x0003b82601007387 */ /* 0x000fe80000100a00 */
[----:B----4-:R-:W-:Y:S04]  /*4e090*/  STL.64 [R1+0x350], R16 ;  /* 0x0003501001007387 */ /* 0x010fe80000100a00 */
[----:B------:R0:W-:Y:S04]  /*4e0a0*/  STSM.16.M88.4 [R0], R24 ;  /* 0x0000001800007844 */ /* 0x0001e80000000200 */
[----:B------:R-:W-:Y:S01]  /*4e0b0*/  STL.64 [R1+0x358], R18 ;  /* 0x0003581201007387 */ /* 0x000fe20000100a00 */
[----:B------:R-:W-:-:S03]  /*4e0c0*/  NOP ;  /* 0x0000000000007918 */ /* 0x000fc60000000000 */
[----:B------:R-:W1:Y:S01]  /*4e0d0*/  LDS.128 R16, [R0] ;  /* 0x0000000000107984 */ /* 0x000e620000000c00 */
[----:B------:R-:W-:-:S03]  /*4e0e0*/  NOP ;  /* 0x0000000000007918 */ /* 0x000fc60000000000 */
[----:B0-----:R-:W4:Y:S04]  /*4e0f0*/  LDL.LU R24, [R1+0x840] ;  /* 0x0008400001187983 */ /* 0x001f280000300800 */
[----:B-1----:R-:W-:Y:S04]  /*4e100*/  STL.64 [R1+0x340], R16 ;  /* 0x0003401001007387 */ /* 0x002fe80000100a00 */
[----:B------:R-:W-:Y:S04]  /*4e110*/  STL.64 [R1+0x348], R18 ;  /* 0x0003481201007387 */ /* 0x000fe80000100a00 */
[----:B------:R-:W4:Y:S04]  /*4e120*/  LDL.LU R25, [R1+0x844] ;  /* 0x0008440001197983 */ /* 0x000f280000300800 */
[----:B------:R-:W4:Y:S04]  /*4e130*/  LDL.LU R26, [R1+0x848] ;  /* 0x00084800011a7983 */ /* 0x000f280000300800 */
[----:B------:R-:W4:Y:S04]  /*4e140*/  LDL.LU R27, [R1+0x84c] ;  /* 0x00084c00011b7983 */ /* 0x000f280000300800 */
[----:B------:R-:W-:Y:S01]  /*4e150*/  STSM.16.M88.4 [R0], R20 ;  /* 0x0000001400007844 */ /* 0x000fe20000000200 */
[----:B------:R-:W-:-:S03]  /*4e160*/  NOP ;  /* 0x0000000000007918 */ /* 0x000fc60000000000 */
[----:B------:R-:W0:Y:S01]  /*4e170*/  LDS.128 R16, [R0] ;  /* 0x0000000000107984 */ /* 0x000e220000000c00 */
[----:B------:R-:W-:-:S03]  /*4e180*/  NOP ;  /* 0x0000000000007918 */ /* 0x000fc60000000000 */
[----:B---3--:R1:W-:Y:S04]  /*4e190*/  STSM.16.M88.4 [R0], R32 ;  /* 0x0000002000007844 */ /* 0x0083e80000000200 */
[----:B0-----:R-:W-:Y:S04]  /*4e1a0*/  STL.64 [R1+0x3e0], R16 ;  /* 0x0003e01001007387 */ /* 0x001fe80000100a00 */
[----:B------:R-:W-:Y:S01]  /*4e1b0*/  STL.64 [R1+0x3e8], R18 ;  /* 0x0003e81201007387 */ /* 0x000fe20000100a00 */
[----:B------:R-:W-:-:S03]  /*4e1c0*/  NOP ;  /* 0x0000000000007918 */ /* 0x000fc60000000000 */
[----:B-1----:R-:W3:Y:S04]  /*4e1d0*/  LDL.LU R32, [R1+0x8b0] ;  /* 0x0008b00001207983 */ /* 0x002ee80000300800 */
[----:B------:R-:W3:Y:S04]  /*4e1e0*/  LDL.LU R33, [R1+0x8b4] ;  /* 0x0008b40001217983 */ /* 0x000ee80000300800 */
[----:B------:R-:W0:Y:S01]  /*4e1f0*/  LDS.128 R16, [R0] ;  /* 0x0000000000107984 */ /* 0x000e220000000c00 */
[----:B------:R-:W-:-:S03]  /*4e200*/  NOP ;  /* 0x0000000000007918 */ /* 0x000fc60000000000 */
[----:B------:R-:W3:Y:S04]  /*4e210*/  LDL.LU R34, [R1+0x8b8] ;  /* 0x0008b80001227983 */ /* 0x000ee80000300800 */
[----:B------:R-:W3:Y:S04]  /*4e220*/  LDL.LU R35, [R1+0x8bc] ;  /* 0x0008bc0001237983 */ /* 0x000ee80000300800 */
[----:B0-----:R0:W-:Y:S04]  /*4e230*/  STL.64 [R1+0x3d0], R16 ;  /* 0x0003d01001007387 */ /* 0x0011e80000100a00 */
[----:B------:R1:W-:Y:S04]  /*4e240*/  STL.64 [R1+0x3d8], R18 ;  /* 0x0003d81201007387 */ /* 0x0003e80000100a00 */
[----:B0-----:R-:W3:Y:S04]  /*4e250*/  LDL.LU R16, [R1+0x8a0] ;  /* 0x0008a00001107983 */ /* 0x001ee80000300800 */
[----:B------:R-:W3:Y:S04]  /*4e260*/  LDL.LU R17, [R1+0x8a4] ;  /* 0x0008a40001117983 */ /* 0x000ee80000300800 */
[----:B-1----:R-:W3:Y:S04]  /*4e270*/  LDL.LU R18, [R1+0x8a8] ;  /* 0x0008a80001127983 */ /* 0x002ee80000300800 */
[----:B------:R-:W3:Y:S04]  /*4e280*/  LDL.LU R19, [R1+0x8ac] ;  /* 0x0008ac0001137983 */ /* 0x000ee80000300800 */
[----:B------:R-:W3:Y:S04]  /*4e290*/  LDL.LU R20, [R1+0x860] ;  /* 0x0008600001147983 */ /* 0x000ee80000300800 */
[----:B------:R-:W3:Y:S04]  /*4e2a0*/  LDL.LU R21, [R1+0x864] ;  /* 0x0008640001157983 */ /* 0x000ee80000300800 */
[----:B------:R-:W3:Y:S04]  /*4e2b0*/  LDL.LU R22, [R1+0x868] ;  /* 0x0008680001167983 */ /* 0x000ee80000300800 */
        /* <DEDUP_REMOVED lines=33> */
[----:B-1----:R-:W-:Y:S04]  /*4e4d0*/  STL.64 [R1+0x420], R36 ;  /* 0x0004202401007387 */ /* 0x002fe80000100a00 */
[----:B------:R-:W-:Y:S04]  /*4e4e0*/  STL.64 [R1+0x428], R38 ;  /* 0x0004282601007387 */ /* 0x000fe80000100a00 */
[----:B------:R-:W-:Y:S04]  /*4e4f0*/  STSM.16.M88.4 [R0], R20 ;  /* 0x0000001400007844 */ /* 0x000fe80000000200 */
[----:B0-----:R-:W-:Y:S04]  /*4e500*/  STL.64 [R1+0x410], R16 ;  /* 0x0004101001007387 */ /* 0x001fe80000100a00 */
[----:B------:R-:W-:Y:S01]  /*4e510*/  STL.64 [R1+0x418], R18 ;  /* 0x0004181201007387 */ /* 0x000fe20000100a00 */
[----:B------:R-:W-:-:S03]  /*4e520*/  NOP ;  /* 0x0000000000007918 */ /* 0x000fc60000000000 */
        /* <DEDUP_REMOVED lines=78> */
[----:B------:R-:W3:Y:S04]  /*4ea10*/  LDL.LU R34, [R1+0x9c8] ;  /* 0x0009c80001227983 */ /* 0x000ee80000300800 */
[----:B------:R-:W3:Y:S04]  /*4ea20*/  LDL.LU R35, [R1+0x9cc] ;  /* 0x0009cc0001237983 */ /* 0x000ee80000300800 */
        /* <DEDUP_REMOVED lines=62> */
[----:B----4-:R1:W-:Y:S04]  /*4ee10*/  STSM.16.M88.4 [R0], R24 ;  /* 0x0000001800007844 */ /* 0x0103e80000000200 */
[----:B0-----:R-:W-:Y:S04]  /*4ee20*/  STL.64 [R1+0x510], R16 ;  /* 0x0005101001007387 */ /* 0x001fe80000100a00 */
[----:B------:R-:W-:Y:S01]  /*4ee30*/  STL.64 [R1+0x518], R18 ;  /* 0x0005181201007387 */ /* 0x000fe20000100a00 */
[----:B------:R-:W-:-:S03]  /*4ee40*/  NOP ;  /* 0x0000000000007918 */ /* 0x000fc60000000000 */
[----:B-1----:R-:W4:Y:S04]  /*4ee50*/  LDL.LU R24, [R1+0xad0] ;  /* 0x000ad00001187983 */ /* 0x002f280000300800 */
[----:B------:R-:W4:Y:S04]  /*4ee60*/  LDL.LU R25, [R1+0xad4] ;  /* 0x000ad40001197983 */ /* 0x000f280000300800 */
[----:B------:R-:W4:Y:S04]  /*4ee70*/  LDL.LU R26, [R1+0xad8] ;  /* 0x000ad800011a7983 */ /* 0x000f280000300800 */
[----:B------:R-:W0:Y:S01]  /*4ee80*/  LDS.128 R16, [R0] ;  /* 0x0000000000107984 */ /* 0x000e220000000c00 */
[----:B------:R-:W-:-:S03]  /*4ee90*/  NOP ;  /* 0x0000000000007918 */ /* 0x000fc60000000000 */
[----:B------:R-:W4:Y:S04]  /*4eea0*/  LDL.LU R27, [R1+0xadc] ;  /* 0x000adc00011b7983 */ /* 0x000f280000300800 */
[----:B0-----:R-:W-:Y:S04]  /*4eeb0*/  STL.64 [R1+0x500], R16 ;  /* 0x0005001001007387 */ /* 0x001fe80000100a00 */
        /* <DEDUP_REMOVED lines=59> */
[----:B--2---:R1:W-:Y:S04]  /*4f270*/  STSM.16.M88.4 [R0], R44 ;  /* 0x0000002c00007844 */ /* 0x0043e80000000200 */
[----:B0-----:R-:W-:Y:S04]  /*4f280*/  STL.64 [R1+0x590], R16 ;  /* 0x0005901001007387 */ /* 0x001fe80000100a00 */
        /* <DEDUP_REMOVED lines=8> */
[----:B0-----:R-:W-:Y:S04]  /*4f310*/  STL.64 [R1+0x580], R16 ;  /* 0x0005801001007387 */ /* 0x001fe80000100a00 */
        /* <DEDUP_REMOVED lines=129> */
[----:B----4-:R-:W-:Y:S04]  /*4fb30*/  STSM.16.M88.4 [R0], R24 ;  /* 0x0000001800007844 */ /* 0x010fe80000000200 */
[----:B0-----:R-:W-:Y:S04]  /*4fb40*/  STL.64 [R1+0x660], R16 ;  /* 0x0006601001007387 */ /* 0x001fe80000100a00 */
[----:B------:R-:W-:Y:S01]  /*4fb50*/  STL.64 [R1+0x668], R18 ;  /* 0x0006681201007387 */ /* 0x000fe20000100a00 */
[----:B------:R-:W-:-:S03]  /*4fb60*/  NOP ;  /* 0x0000000000007918 */ /* 0x000fc60000000000 */
[----:B------:R-:W0:Y:S01]  /*4fb70*/  LDS.128 R16, [R0] ;  /* 0x0000000000107984 */ /* 0x000e220000000c00 */
[----:B------:R-:W-:-:S03]  /*4fb80*/  NOP ;  /* 0x0000000000007918 */ /* 0x000fc60000000000 */
[----:B------:R-:W4:Y:S04]  /*4fb90*/  LDL.LU R20, [R1+0x1090] ;  /* 0x0010900001147983 */ /* 0x000f280000300800 */
[----:B0-----:R-:W-:Y:S04]  /*4fba0*/  STL.64 [R1+0x650], R16 ;  /* 0x0006501001007387 */ /* 0x001fe80000100a00 */
[----:B------:R-:W-:Y:S04]  /*4fbb0*/  STL.64 [R1+0x658], R18 ;  /* 0x0006581201007387 */ /* 0x000fe80000100a00 */
[----:B------:R-:W4:Y:S04]  /*4fbc0*/  LDL.LU R21, [R1+0x1094] ;  /* 0x0010940001157983 */ /* 0x000f280000300800 */
[----:B------:R-:W4:Y:S04]  /*4fbd0*/  LDL.LU R22, [R1+0x1098] ;  /* 0x0010980001167983 */ /* 0x000f280000300800 */
[----:B------:R-:W4:Y:S04]  /*4fbe0*/  LDL.LU R23, [R1+0x109c] ;  /* 0x00109c0001177983 */ /* 0x000f280000300800 */
[----:B------:R-:W4:Y:S04]  /*4fbf0*/  LDL.LU R24, [R1+0x10a0] ;  /* 0x0010a00001187983 */ /* 0x000f280000300800 */
[----:B------:R-:W4:Y:S04]  /*4fc00*/  LDL.LU R25, [R1+0x10a4] ;  /* 0x0010a40001197983 */ /* 0x000f280000300800 */
[----:B------:R-:W4:Y:S04]  /*4fc10*/  LDL.LU R26, [R1+0x10a8] ;  /* 0x0010a800011a7983 */ /* 0x000f280000300800 */
[----:B------:R-:W4:Y:S04]  /*4fc20*/  LDL.LU R27, [R1+0x10ac] ;  /* 0x0010ac00011b7983 */ /* 0x000f280000300800 */
[----:B---3--:R-:W-:Y:S01]  /*4fc30*/  STSM.16.M88.4 [R0], R32 ;  /* 0x0000002000007844 */ /* 0x008fe20000000200 */
        /* <DEDUP_REMOVED lines=21> */
[----:B-1----:R-:W-:Y:S04]  /*4fd90*/  STL [R1+0x1f78], R33 ;  /* 0x001f782101007387 */ /* 0x002fe80000100800 */
[----:B------:R-:W-:Y:S04]  /*4fda0*/  STL [R1+0x1f70], R34 ;  /* 0x001f702201007387 */ /* 0x000fe80000100800 */
[----:B------:R-:W-:Y:S04]  /*4fdb0*/  STL [R1+0x1f6c], R35 ;  /* 0x001f6c2301007387 */ /* 0x000fe80000100800 */
[----:B----4-:R-:W-:Y:S01]  /*4fdc0*/  STSM.16.M88.4 [R0], R20 ;  /* 0x0000001400007844 */ /* 0x010fe20000000200 */
[----:B------:R-:W-:-:S03]  /*4fdd0*/  NOP ;  /* 0x0000000000007918 */ /* 0x000fc60000000000 */
[----:B------:R-:W0:Y:S01]  /*4fde0*/  LDS.128 R36, [R0] ;  /* 0x0000000000247984 */ /* 0x000e220000000c00 */
[----:B------:R-:W-:-:S03]  /*4fdf0*/  NOP ;  /* 0x0000000000007918 */ /* 0x000fc60000000000 */
[----:B0-----:R-:W-:Y:S04]  /*4fe00*/  STL [R1+0x1f74], R38 ;  /* 0x001f742601007387 */ /* 0x001fe80000100800 */
[----:B------:R-:W-:Y:S04]  /*4fe10*/  STL [R1+0x1f68], R39 ;  /* 0x001f682701007387 */ /* 0x000fe80000100800 */
[----:B------:R-:W4:Y:S04]  /*4fe20*/  LDL.LU R20, [R1+0x10f0] ;  /* 0x0010f00001147983 */ /* 0x000f280000300800 */
[----:B------:R-:W4:Y:S04]  /*4fe30*/  LDL.LU R21, [R1+0x10f4] ;  /* 0x0010f40001157983 */ /* 0x000f280000300800 */
[----:B------:R-:W4:Y:S04]  /*4fe40*/  LDL.LU R22, [R1+0x10f8] ;  /* 0x0010f80001167983 */ /* 0x000f280000300800 */
[----:B------:R-:W4:Y:S04]  /*4fe50*/  LDL.LU R23, [R1+0x10fc] ;  /* 0x0010fc0001177983 */ /* 0x000f280000300800 */
[----:B------:R0:W-:Y:S01]  /*4fe60*/  STSM.16.M88.4 [R0], R24 ;  /* 0x0000001800007844 */ /* 0x0001e20000000200 */
[----:B------:R-:W-:-:S03]  /*4fe70*/  NOP ;  /* 0x0000000000007918 */ /* 0x000fc60000000000 */
[----:B------:R-:W-:Y:S01]  /*4fe80*/  LDS.128 R40, [R0] ;  /* 0x0000000000287984 */ /* 0x000fe20000000c00 */
[----:B------:R-:W-:-:S03]  /*4fe90*/  NOP ;  /* 0x0000000000007918 */ /* 0x000fc60000000000 */
[----:B0-----:R-:W4:Y:S04]  /*4fea0*/  LDL.LU R24, [R1+0x1110] ;  /* 0x0011100001187983 */ /* 0x001f280000300800 */
[----:B------:R-:W4:Y:S04]  /*4feb0*/  LDL.LU R25, [R1+0x1114] ;  /* 0x0011140001197983 */ /* 0x000f280000300800 */
[----:B------:R-:W4:Y:S04]  /*4fec0*/  LDL.LU R26, [R1+0x1118] ;  /* 0x00111800011a7983 */ /* 0x000f280000300800 */
[----:B------:R-:W4:Y:S04]  /*4fed0*/  LDL.LU R27, [R1+0x111c] ;  /* 0x00111c00011b7983 */ /* 0x000f280000300800 */
[----:B--2---:R-:W-:Y:S01]  /*4fee0*/  STSM.16.M88.4 [R0], R44 ;  /* 0x0000002c00007844 */ /* 0x004fe20000000200 */
[----:B------:R-:W-:-:S03]  /*4fef0*/  NOP ;  /* 0x0000000000007918 */ /* 0x000fc60000000000 */
[----:B------:R-:W-:Y:S01]  /*4ff00*/  LDS.128 R44, [R0] ;  /* 0x00000000002c7984 */ /* 0x000fe20000000c00 */
[----:B------:R-:W-:-:S03]  /*4ff10*/  NOP ;  /* 0x0000000000007918 */ /* 0x000fc60000000000 */
[----:B---3--:R-:W-:Y:S01]  /*4ff20*/  STSM.16.M88.4 [R0], R48 ;  /* 0x0000003000007844 */ /* 0x008fe20000000200 */
[----:B------:R-:W-:-:S03]  /*4ff30*/  NOP ;  /* 0x0000000000007918 */ /* 0x000fc60000000000 */
[----:B------:R-:W0:Y:S01]  /*4ff40*/  LDS.128 R48, [R0] ;  /* 0x0000000000307984 */ /* 0x000e220000000c00 */
[----:B------:R-:W-:-:S03]  /*4ff50*/  NOP ;  /* 0x0000000000007918 */ /* 0x000fc60000000000 */
[----:B0-----:R0:W-:Y:S04]  /*4ff60*/  STL.64 [R1+0x690], R48 ;  /* 0x0006903001007387 */ /* 0x0011e80000100a00 */
[----:B------:R1:W-:Y:S04]  /*4ff70*/  STL.64 [R1+0x698], R50 ;  /* 0x0006983201007387 */ /* 0x0003e80000100a00 */
[----:B------:R-:W2:Y:S04]  /*4ff80*/  LDL.LU R56, [R1+0x1190] ;  /* 0x0011900001387983 */ /* 0x000ea80000300800 */
[----:B------:R-:W2:Y:S04]  /*4ff90*/  LDL.LU R57, [R1+0x1194] ;  /* 0x0011940001397983 */ /* 0x000ea80000300800 */
[----:B------:R-:W2:Y:S04]  /*4ffa0*/  LDL.LU R58, [R1+0x1198] ;  /* 0x00119800013a7983 */ /* 0x000ea80000300800 */
[----:B------:R-:W2:Y:S04]  /*4ffb0*/  LDL.LU R59, [R1+0x119c] ;  /* 0x00119c00013b7983 */ /* 0x000ea80000300800 */
[----:B0-----:R-:W3:Y:S04]  /*4ffc0*/  LDL.LU R48, [R1+0x1180] ;  /* 0x0011800001307983 */ /* 0x001ee80000300800 */
[----:B------:R-:W3:Y:S04]  /*4ffd0*/  LDL.LU R49, [R1+0x1184] ;  /* 0x0011840001317983 */ /* 0x000ee80000300800 */
[----:B-1----:R-:W3:Y:S04]  /*4ffe0*/  LDL.LU R50, [R1+0x1188] ;  /* 0x0011880001327983 */ /* 0x002ee80000300800 */
[----:B------:R-:W3:Y:S04]  /*4fff0*/  LDL.LU R51, [R1+0x118c] ;  /* 0x00118c0001337983 */ /* 0x000ee80000300800 */
[----:B------:R-:W-:Y:S01]  /*50000*/  STSM.16.M88.4 [R0], R16 ;  /* 0x0000001000007844 */ /* 0x000fe20000000200 */
[----:B------:R-:W-:-:S03]  /*50010*/  NOP ;  /* 0x0000000000007918 */ /* 0x000fc60000000000 */
[----:B------:R-:W0:Y:S01]  /*50020*/  LDS.128 R16, [R0] ;  /* 0x0000000000107984 */ /* 0x000e220000000c00 */
[----:B------:R-:W-:-:S03]  /*50030*/  NOP ;  /* 0x0000000000007918 */ /* 0x000fc60000000000 */
[----:B0-----:R0:W-:Y:S04]  /*50040*/  STL.64 [R1+0x6a0], R16 ;  /* 0x0006a01001007387 */ /* 0x0011e80000100a00 */
[----:B------:R1:W-:Y:S04]  /*50050*/  STL.64 [R1+0x6a8], R18 ;  /* 0x0006a81201007387 */ /* 0x0003e80000100a00 */
[----:B0-----:R-:W3:Y:S04]  /*50060*/  LDL.LU R16, [R1+0x1160] ;  /* 0x0011600001107983 */ /* 0x001ee80000300800 */
[----:B------:R-:W3:Y:S04]  /*50070*/  LDL.LU R17, [R1+0x1164] ;  /* 0x0011640001117983 */ /* 0x000ee80000300800 */
[----:B-1----:R-:W3:Y:S04]  /*50080*/  LDL.LU R18, [R1+0x1168] ;  /* 0x0011680001127983 */ /* 0x002ee80000300800 */
[----:B------:R-:W3:Y:S04]  /*50090*/  LDL.LU R19, [R1+0x116c] ;  /* 0x00116c0001137983 */ /* 0x000ee80000300800 */
[----:B----4-:R-:W-:Y:S01]  /*500a0*/  STSM.16.M88.4 [R0], R20 ;  /* 0x0000001400007844 */ /* 0x010fe20000000200 */
[----:B------:R-:W-:-:S03]  /*500b0*/  NOP ;  /* 0x0000000000007918 */ /* 0x000fc60000000000 */
[----:B------:R-:W0:Y:S01]  /*500c0*/  LDS.128 R20, [R0] ;  /* 0x0000000000147984 */ /* 0x000e220000000c00 */
[----:B------:R-:W-:-:S03]  /*500d0*/  NOP ;  /* 0x0000000000007918 */ /* 0x000fc60000000000 */
[----:B------:R-:W-:Y:S01]  /*500e0*/  STSM.16.M88.4 [R0], R24 ;  /* 0x0000001800007844 */ /* 0x000fe20000000200 */
[----:B------:R-:W-:-:S03]  /*500f0*/  NOP ;  /* 0x0000000000007918 */ /* 0x000fc60000000000 */
[----:B------:R-:W1:Y:S01]  /*50100*/  LDS.128 R52, [R0] ;  /* 0x0000000000347984 */ /* 0x000e620000000c00 */
[----:B------:R-:W-:-:S03]  /*50110*/  NOP ;  /* 0x0000000000007918 */ /* 0x000fc60000000000 */
[----:B0-----:R0:W-:Y:S04]  /*50120*/  STL.64 [R1+0x6c0], R20 ;  /* 0x0006c01401007387 */ /* 0x0011e80000100a00 */
[----:B------:R4:W-:Y:S04]  /*50130*/  STL.64 [R1+0x6c8], R22 ;  /* 0x0006c81601007387 */ /* 0x0009e80000100a00 */
[----:B0-----:R-:W3:Y:S04]  /*50140*/  LDL.LU R20, [R1+0x1140] ;  /* 0x0011400001147983 */ /* 0x001ee80000300800 */
[----:B------:R-:W3:Y:S04]  /*50150*/  LDL.LU R21, [R1+0x1144] ;  /* 0x0011440001157983 */ /* 0x000ee80000300800 */
[----:B----4-:R-:W4:Y:S04]  /*50160*/  LDL.LU R22, [R1+0x1148] ;  /* 0x0011480001167983 */ /* 0x010f280000300800 */
[----:B------:R-:W4:Y:S04]  /*50170*/  LDL.LU R23, [R1+0x114c] ;  /* 0x00114c0001177983 */ /* 0x000f280000300800 */
[----:B------:R-:W4:Y:S04]  /*50180*/  LDL.LU R24, [R1+0x11a0] ;  /* 0x0011a00001187983 */ /* 0x000f280000300800 */
[----:B------:R-:W4:Y:S04]  /*50190*/  LDL.LU R25, [R1+0x11a4] ;  /* 0x0011a40001197983 */ /* 0x000f280000300800 */
[----:B------:R-:W4:Y:S04]  /*501a0*/  LDL.LU R26, [R1+0x11a8] ;  /* 0x0011a800011a7983 */ /* 0x000f280000300800 */
[----:B------:R-:W4:Y:S04]  /*501b0*/  LDL.LU R27, [R1+0x11ac] ;  /* 0x0011ac00011b7983 */ /* 0x000f280000300800 */
[----:B-1----:R-:W-:Y:S04]  /*501c0*/  STL.64 [R1+0x6b0], R52 ;  /* 0x0006b03401007387 */ /* 0x002fe80000100a00 */
[----:B------:R-:W-:Y:S04]  /*501d0*/  STL.64 [R1+0x6b8], R54 ;  /* 0x0006b83601007387 */ /* 0x000fe80000100a00 */
[----:B--2---:R-:W-:Y:S01]  /*501e0*/  STSM.16.M88.4 [R0], R56 ;  /* 0x0000003800007844 */ /* 0x004fe20000000200 */
[----:B------:R-:W-:-:S03]  /*501f0*/  NOP ;  /* 0x0000000000007918 */ /* 0x000fc60000000000 */
[----:B------:R-:W0:Y:S01]  /*50200*/  LDS.128 R52, [R0] ;  /* 0x0000000000347984 */ /* 0x000e220000000c00 */
[----:B------:R-:W-:-:S03]  /*50210*/  NOP ;  /* 0x0000000000007918 */ /* 0x000fc60000000000 */
[----:B---3--:R1:W-:Y:S04]  /*50220*/  STSM.16.M88.4 [R0], R48 ;  /* 0x0000003000007844 */ /* 0x0083e80000000200 */
        /* <DEDUP_REMOVED lines=9> */
[----:B------:R1:W-:Y:S04]  /*502c0*/  STSM.16.M88.4 [R0], R16 ;  /* 0x0000001000007844 */ /* 0x0003e80000000200 */
[----:B0-----:R-:W-:Y:S04]  /*502d0*/  STL.64 [R1+0x6e0], R52 ;  /* 0x0006e03401007387 */ /* 0x001fe80000100a00 */
[----:B------:R-:W-:Y:S01]  /*502e0*/  STL.64 [R1+0x6e8], R54 ;  /* 0x0006e83601007387 */ /* 0x000fe20000100a00 */
[----:B------:R-:W-:-:S03]  /*502f0*/  NOP ;  /* 0x0000000000007918 */ /* 0x000fc60000000000 */
[----:B------:R-:W0:Y:S01]  /*50300*/  LDS.128 R52, [R0] ;  /* 0x0000000000347984 */ /* 0x000e220000000c00 */
[----:B------:R-:W-:-:S03]  /*50310*/  NOP ;  /* 0x0000000000007918 */ /* 0x000fc60000000000 */
[----:B-1----:R-:W3:Y:S04]  /*50320*/  LDL.LU R16, [R1+0x11c0] ;  /* 0x0011c00001107983 */ /* 0x002ee80000300800 */
[----:B----4-:R-:W-:Y:S01]  /*50330*/  STSM.16.M88.4 [R0], R20 ;  /* 0x0000001400007844 */ /* 0x010fe20000000200 */
[----:B------:R-:W-:-:S03]  /*50340*/  NOP ;  /* 0x0000000000007918 */ /* 0x000fc60000000000 */
[----:B------:R-:W1:Y:S01]  /*50350*/  LDS.128 R20, [R0] ;  /* 0x0000000000147984 */ /* 0x000e620000000c00 */
[----:B------:R-:W-:-:S03]  /*50360*/  NOP ;  /* 0x0000000000007918 */ /* 0x000fc60000000000 */
[----:B------:R-:W-:Y:S01]  /*50370*/  STSM.16.M88.4 [R0], R24 ;  /* 0x0000001800007844 */ /* 0x000fe20000000200 */
[----:B------:R-:W-:-:S03]  /*50380*/  NOP ;  /* 0x0000000000007918 */ /* 0x000fc60000000000 */
[----:B------:R-:W4:Y:S01]  /*50390*/  LDS.128 R56, [R0] ;  /* 0x0000000000387984 */ /* 0x000f220000000c00 */
[----:B------:R-:W-:-:S03]  /*503a0*/  NOP ;  /* 0x0000000000007918 */ /* 0x000fc60000000000 */
[----:B0-----:R-:W-:Y:S04]  /*503b0*/  STL.64 [R1+0x700], R52 ;  /* 0x0007003401007387 */ /* 0x001fe80000100a00 */
[----:B------:R-:W-:Y:S04]  /*503c0*/  STL.64 [R1+0x708], R54 ;  /* 0x0007083601007387 */ /* 0x000fe80000100a00 */
        /* <DEDUP_REMOVED lines=13> */
[----:B------:R-:W3:Y:S04]  /*504a0*/  LDL.LU R52, [R1+0x11e0] ;  /* 0x0011e00001347983 */ /* 0x000ee80000300800 */
[----:B----4-:R0:W-:Y:S04]  /*504b0*/  STL.64 [R1+0x760], R56 ;  /* 0x0007603801007387 */ /* 0x0101e80000100a00 */
        /* <DEDUP_REMOVED lines=8> */
[----:B--2---:R-:W-:Y:S01]  /*50540*/  STSM.16.M88.4 [R0], R48 ;  /* 0x0000003000007844 */ /* 0x004fe20000000200 */
[----:B------:R-:W-:-:S03]  /*50550*/  NOP ;  /* 0x0000000000007918 */ /* 0x000fc60000000000 */
        /* <DEDUP_REMOVED lines=8> */
[----:B------:R-:W2:Y:S04]  /*505e0*/  LDL R30, [R1+0x1054] ;  /* 0x00105400011e7983 */ /* 0x000ea80000100800 */
[----:B---3--:R-:W-:Y:S01]  /*505f0*/  STSM.16.M88.4 [R0], R16 ;  /* 0x0000001000007844 */ /* 0x008fe20000000200 */
        /* <DEDUP_REMOVED lines=9> */
[----:B------:R-:W3:Y:S01]  /*50690*/  LDS.128 R24, [R0] ;  /* 0x0000000000187984 */ /* 0x000ee20000000c00 */
[----:B------:R-:W-:-:S03]  /*506a0*/  NOP ;  /* 0x0000000000007918 */ /* 0x000fc60000000000 */
[----:B----4-:R-:W-:Y:S01]  /*506b0*/  STSM.16.M88.4 [R0], R52 ;  /* 0x0000003400007844 */ /* 0x010fe20000000200 */
[----:B------:R-:W-:-:S03]  /*506c0*/  NOP ;  /* 0x0000000000007918 */ /* 0x000fc60000000000 */
[----:B------:R-:W4:Y:S01]  /*506d0*/  LDS.128 R52, [R0] ;  /* 0x0000000000347984 */ /* 0x000f220000000c00 */
[----:B------:R-:W-:-:S03]  /*506e0*/  NOP ;  /* 0x0000000000007918 */ /* 0x000fc60000000000 */
[----:B0-----:R0:W-:Y:S04]  /*506f0*/  STL.64 [R1+0x740], R16 ;  /* 0x0007401001007387 */ /* 0x0011e80000100a00 */
[----:B------:R-:W-:Y:S04]  /*50700*/  STL.64 [R1+0x748], R18 ;  /* 0x0007481201007387 */ /* 0x000fe80000100a00 */
[----:B0-----:R-:W2:Y:S04]  /*50710*/  LDL.LU.64 R16, [R1+0x1fc0] ;  /* 0x001fc00001107983 */ /* 0x001ea80000300a00 */
[----:B-1----:R-:W-:Y:S04]  /*50720*/  STL.64 [R1+0x730], R20 ;  /* 0x0007301401007387 */ /* 0x002fe80000100a00 */
[----:B------:R0:W-:Y:S04]  /*50730*/  STL.64 [R1+0x738], R22 ;  /* 0x0007381601007387 */ /* 0x0001e80000100a00 */
[----:B------:R1:W-:Y:S04]  /*50740*/  STSM.16.M88.4 [R0], R56 ;  /* 0x0000003800007844 */ /* 0x0003e80000000200 */
[----:B0-----:R-:W2:Y:S04]  /*50750*/  LDL.LU R22, [R1+0x1fb8] ;  /* 0x001fb80001167983 */ /* 0x001ea80000300800 */
[----:B------:R-:W2:Y:S04]  /*50760*/  LDL.LU.64 R20, [R1+0x1fb0] ;  /* 0x001fb00001147983 */ /* 0x000ea80000300a00 */
[----:B---3--:R0:W-:Y:S01]  /*50770*/  STL.64 [R1+0x720], R24 ;  /* 0x0007201801007387 */ /* 0x0081e20000100a00 */
[----:B-1----:R-:W1:Y:S03]  /*50780*/  LDC R59, c[0x0][0x3b4] ;  /* 0x0000ed00ff3b7b82 */ /* 0x002e660000000800 */
[----:B------:R3:W-:Y:S04]  /*50790*/  STL.64 [R1+0x728], R26 ;  /* 0x0007281a01007387 */ /* 0x0007e80000100a00 */
[----:B0-----:R-:W2:Y:S04]  /*507a0*/  LDL.LU.64 R24, [R1+0x1fa8] ;  /* 0x001fa80001187983 */ /* 0x001ea80000300a00 */
[----:B----4-:R-:W-:Y:S04]  /*507b0*/  STL.64 [R1+0x710], R52 ;  /* 0x0007103401007387 */ /* 0x010fe80000100a00 */
[----:B------:R-:W-:Y:S01]  /*507c0*/  STL.64 [R1+0x718], R54 ;  /* 0x0007183601007387 */ /* 0x000fe20000100a00 */
[----:B------:R-:W-:-:S03]  /*507d0*/  NOP ;  /* 0x0000000000007918 */ /* 0x000fc60000000000 */
[----:B------:R-:W0:Y:S01]  /*507e0*/  LDS.128 R52, [R0] ;  /* 0x0000000000347984 */ /* 0x000e220000000c00 */
[----:B------:R-:W-:-:S03]  /*507f0*/  NOP ;  /* 0x0000000000007918 */ /* 0x000fc60000000000 */
[----:B---3--:R-:W3:Y:S04]  /*50800*/  LDL.LU R27, [R1+0x10] ;  /* 0x00001000011b7983 */ /* 0x008ee80000300800 */
[----:B0-----:R-:W-:Y:S04]  /*50810*/  STL.64 [R1+0x680], R52 ;  /* 0x0006803401007387 */ /* 0x001fe80000100a00 */
[----:B------:R-:W-:Y:S04]  /*50820*/  STL.64 [R1+0x688], R54 ;  /* 0x0006883601007387 */ /* 0x000fe80000100a00 */
[----:B------:R-:W4:Y:S04]  /*50830*/  LDL.LU R31, [R1] ;  /* 0x00000000011f7983 */ /* 0x000f280000300800 */
[----:B------:R-:W4:Y:S04]  /*50840*/  LDL R38, [R1+0x1120] ;  /* 0x0011200001267983 */ /* 0x000f280000100800 */
[----:B------:R-:W4:Y:S04]  /*50850*/  LDL R34, [R1+0x1134] ;  /* 0x0011340001227983 */ /* 0x000f280000100800 */
[----:B------:R-:W4:Y:S04]  /*50860*/  LDL R35, [R1+0x1104] ;  /* 0x0011040001237983 */ /* 0x000f280000100800 */
[----:B------:R-:W4:Y:S04]  /*50870*/  LDL R39, [R1+0x10e8] ;  /* 0x0010e80001277983 */ /* 0x000f280000100800 */
[----:B--2---:R-:W-:Y:S04]  /*50880*/  STSM.16.M88.4 [R0], R48 ;  /* 0x0000003000007844 */ /* 0x004fe80000000200 */
[----:B------:R0:W-:Y:S01]  /*50890*/  STL [R1+0x1f64], R0 ;  /* 0x001f640001007387 */ /* 0x0001e20000100800 */
[----:B------:R-:W-:-:S03]  /*508a0*/  IMAD R2, R30, UR10, RZ ;  /* 0x0000000a1e027c24 */ /* 0x000fc6000f8e02ff */
[----:B------:R-:W2:Y:S04]  /*508b0*/  LDL R33, [R1+0x1158] ;  /* 0x0011580001217983 */ /* 0x000ea80000100800 */
[----:B0-----:R-:W2:Y:S01]  /*508c0*/  LDL R0, [R1+0x10e0] ;  /* 0x0010e00001007983 */ /* 0x001ea20000100800 */
[----:B------:R-:W-:Y:S01]  /*508d0*/  IMAD R6, R6, 0x20, R2 ;  /* 0x0000002006067824 */ /* 0x000fe200078e0202 */
[----:B------:R-:W0:Y:S04]  /*508e0*/  LDC R48, c[0x0][0x3b4] ;  /* 0x0000ed00ff307b82 */ /* 0x000e280000000800 */
[----:B------:R-:W-:-:S02]  /*508f0*/  LEA R54, P3, R6, UR6, 0x1 ;  /* 0x0000000606367c11 */ /* 0x000fc4000f8608ff */
[----:B------:R-:W-:Y:S02]  /*50900*/  LEA R56, P2, R2, UR8, 0x1 ;  /* 0x0000000802387c11 */ /* 0x000fe4000f8408ff */
[----:B------:R-:W0:Y:S01]  /*50910*/  LDC R49, c[0x0][0x3b4] ;  /* 0x0000ed00ff317b82 */ /* 0x000e220000000800 */
[----:B------:R-:W-:Y:S01]  /*50920*/  LEA.HI.X.SX32 R55, R6, UR7, 0x1, P3 ;  /* 0x0000000706377c11 */ /* 0x000fe200098f0eff */
[----:B------:R-:W-:Y:S01]  /*50930*/  UMOV UR10, UR13 ;  /* 0x0000000d000a7c82 */ /* 0x000fe20008000000 */
[----:B------:R-:W-:Y:S01]  /*50940*/  ISETP.GE.AND P3, PT, R30, UR11, PT ;  /* 0x0000000b1e007c0c */ /* 0x000fe2000bf66270 */
[----:B------:R-:W0:Y:S01]  /*50950*/  LDCU.64 UR12, c[0x0][0x390] ;  /* 0x00007200ff0c77ac */ /* 0x000e220008000a00 */
[----:B------:R-:W-:-:S03]  /*50960*/  LEA.HI.X.SX32 R57, R2, UR9, 0x1, P2 ;  /* 0x0000000902397c11 */ /* 0x000fc600090f0eff */
[----:B------:R-:W0:Y:S01]  /*50970*/  LDC R51, c[0x0][0x3b4] ;  /* 0x0000ed00ff337b82 */ /* 0x000e220000000800 */
[C---:B------:R-:W-:Y:S01]  /*50980*/  ISETP.GE.AND P2, PT, R60.reuse, UR10, PT ;  /* 0x0000000a3c007c0c */ /* 0x040fe2000bf46270 */
[----:B------:R-:W0:Y:S01]  /*50990*/  LDCU.64 UR6, c[0x0][0x390] ;  /* 0x00007200ff0677ac */ /* 0x000e220008000a00 */
[----:B------:R-:W-:Y:S01]  /*509a0*/  ISETP.LT.AND P3, PT, R60, UR37, !P3 ;  /* 0x000000253c007c0c */ /* 0x000fe2000df61270 */
[C---:B------:R-:W-:Y:S01]  /*509b0*/  IMAD.WIDE R2, R61.reuse, 0x2, R56 ;  /* 0x000000023d027825 */ /* 0x040fe200078e0238 */
[----:B------:R-:W-:Y:S01]  /*509c0*/  NOP ;  /* 0x0000000000007918 */ /* 0x000fe20000000000 */
[----:B------:R-:W0:Y:S02]  /*509d0*/  LDCU.64 UR10, c[0x0][0x390] ;  /* 0x00007200ff0a77ac */ /* 0x000e240008000a00 */
[----:B------:R-:W-:Y:S01]  /*509e0*/  IMAD.WIDE R4, R61, 0x2, R54 ;  /* 0x000000023d047825 */ /* 0x000fe200078e0236 */
[----:B------:R-:W0:Y:S01]  /*509f0*/  LDCU.64 UR8, c[0x0][0x390] ;  /* 0x00007200ff0877ac */ /* 0x000e220008000a00 */
[----:B---3--:R-:W-:-:S06]  /*50a00*/  PRMT R7, R27, 0x7632, R7 ;  /* 0x000076321b077816 */ /* 0x008fcc0000000007 */
[----:B------:R0:W-:Y:S02]  /*50a10*/  @P3 STG.E.U16 desc[UR66][R2.64], R27 ;  /* 0x0000001b02003986 */ /* 0x0001e4000c101542 */
[----:B0-----:R-:W-:-:S05]  /*50a20*/  IMAD R3, R48, 0x20, R6 ;  /* 0x0000002030037824 */ /* 0x001fca00078e0206 */
[----:B------:R-:W-:-:S04]  /*50a30*/  LEA R52, P3, R3, UR12, 0x1 ;  /* 0x0000000c03347c11 */ /* 0x000fc8000f8608ff */
[----:B------:R-:W-:Y:S01]  /*50a40*/  LEA.HI.X.SX32 R53, R3, UR13, 0x1, P3 ;  /* 0x0000000d03357c11 */ /* 0x000fe200098f0eff */
[----:B------:R-:W0:Y:S01]  /*50a50*/  LDCU.64 UR12, c[0x0][0x390] ;  /* 0x00007200ff0c77ac */ /* 0x000e220008000a00 */
[----:B----4-:R-:W-:Y:S02]  /*50a60*/  ISETP.LT.AND P5, PT, R39, UR33, !P2 ;  /* 0x0000002127007c0c */ /* 0x010fe4000d7a1270 */
[----:B--2---:R-:W-:-:S13]  /*50a70*/  ISETP.LT.AND P4, PT, R0, UR4, !P2 ;  /* 0x0000000400007c0c */ /* 0x004fda000d781270 */
[----:B------:R2:W-:Y:S02]  /*50a80*/  @P4 STG.E.U16 desc[UR66][R4.64], R7 ;  /* 0x0000000704004986 */ /* 0x0005e4000c101542 */
[----:B--2---:R-:W-:-:S04]  /*50a90*/  IMAD R4, R49, 0x20, R3 ;  /* 0x0000002031047824 */ /* 0x004fc800078e0203 */
[----:B------:R-:W-:-:S05]  /*50aa0*/  IMAD R2, R51, 0x20, R4 ;  /* 0x0000002033027824 */ /* 0x000fca00078e0204 */
[----:B------:R-:W-:Y:S01]  /*50ab0*/  LEA R48, P3, R2, UR10, 0x1 ;  /* 0x0000000a02307c11 */ /* 0x000fe2000f8608ff */
[----:B-1----:R-:W-:-:S03]  /*50ac0*/  IMAD R58, R59, 0x20, R2 ;  /* 0x000000203b3a7824 */ /* 0x002fc600078e0202 */
[----:B------:R-:W-:Y:S01]  /*50ad0*/  LEA.HI.X.SX32 R49, R2, UR11, 0x1, P3 ;  /* 0x0000000b02317c11 */ /* 0x000fe200098f0eff */
[----:B------:R-:W-:Y:S01]  /*50ae0*/  IMAD.WIDE R2, R61, 0x2, R52 ;  /* 0x000000023d027825 */ /* 0x000fe200078e0234 */
[----:B------:R-:W-:Y:S01]  /*50af0*/  PRMT R59, R31, 0x7632, R59 ;  /* 0x000076321f3b7816 */ /* 0x000fe2000000003b */
[----:B------:R-:W1:Y:S03]  /*50b00*/  LDCU.64 UR10, c[0x0][0x398] ;  /* 0x00007300ff0a77ac */ /* 0x000e660008000a00 */
[----:B------:R2:W-:Y:S04]  /*50b10*/  @P5 STG.E.U16 desc[UR66][R2.64], R31 ;  /* 0x0000001f02005986 */ /* 0x0005e8000c101542 */
[----:B--2---:R-:W2:Y:S01]  /*50b20*/  LDL R31, [R1+0x1178] ;  /* 0x00117800011f7983 */ /* 0x004ea20000100800 */
[----:B------:R-:W-:-:S04]  /*50b30*/  LEA R50, P4, R4, UR14, 0x1 ;  /* 0x0000000e04327c11 */ /* 0x000fc8000f8808ff */
[----:B------:R-:W-:Y:S02]  /*50b40*/  LEA.HI.X.SX32 R51, R4, UR15, 0x1, P4 ;  /* 0x0000000f04337c11 */ /* 0x000fe4000a0f0eff */
[----:B------:R-:W-:Y:S01]  /*50b50*/  ISETP.LT.AND P3, PT, R38, UR35, !P2 ;  /* 0x0000002326007c0c */ /* 0x000fe2000d761270 */
[----:B------:R-:W-:Y:S01]  /*50b60*/  IMAD R3, R15, 0x20, R58 ;  /* 0x000000200f037824 */ /* 0x000fe200078e023a */
[----:B------:R-:W-:Y:S01]  /*50b70*/  ISETP.LT.AND P4, PT, R35, UR36, !P2 ;  /* 0x0000002423007c0c */ /* 0x000fe2000d781270 */
[C---:B------:R-:W-:Y:S01]  /*50b80*/  IMAD.WIDE R6, R61.reuse, 0x2, R50 ;  /* 0x000000023d067825 */ /* 0x040fe200078e0232 */
[----:B------:R-:W-:Y:S02]  /*50b90*/  PRMT R22, R28, 0x7632, R22 ;  /* 0x000076321c167816 */ /* 0x000fe40000000016 */
[----:B------:R-:W-:Y:S01]  /*50ba0*/  ISETP.LT.AND P6, PT, R0, UR23, !P1 ;  /* 0x0000001700007c0c */ /* 0x000fe2000cfc1270 */
[----:B------:R-:W-:Y:S01]  /*50bb0*/  IMAD.WIDE R4, R61, 0x2, R48 ;  /* 0x000000023d047825 */ /* 0x000fe200078e0230 */
[----:B-1----:R-:W-:Y:S01]  /*50bc0*/  UMOV UR72, UR10 ;  /* 0x0000000a00487c82 */ /* 0x002fe20008000000 */
[----:B------:R-:W1:Y:S01]  /*50bd0*/  LDCU.64 UR14, c[0x0][0x398] ;  /* 0x00007300ff0e77ac */ /* 0x000e620008000a00 */
[----:B------:R-:W3:Y:S05]  /*50be0*/  LDCU.64 UR36, c[0x0][0x398] ;  /* 0x00007300ff2477ac */ /* 0x000eea0008000a00 */
[----:B------:R4:W-:Y:S04]  /*50bf0*/  @P4 STG.E.U16 desc[UR66][R6.64], R59 ;  /* 0x0000003b06004986 */ /* 0x0009e8000c101542 */
[----:B------:R0:W-:Y:S01]  /*50c00*/  @P3 STG.E.U16 desc[UR66][R4.64], R28 ;  /* 0x0000001c04003986 */ /* 0x0001e2000c101542 */
[----:B----4-:R-:W-:Y:S01]  /*50c10*/  IMAD R59, R14, 0x20, R3 ;  /* 0x000000200e3b7824 */ /* 0x010fe200078e0203 */
[----:B0-----:R-:W-:-:S04]  /*50c20*/  LEA R4, P4, R3, UR8, 0x1 ;  /* 0x0000000803047c11 */ /* 0x001fc8000f8808ff */
[----:B------:R-:W-:Y:S02]  /*50c30*/  LEA R2, P5, R59, UR12, 0x1 ;  /* 0x0000000c3b027c11 */ /* 0x000fe4000f8a08ff */
[----:B------:R-:W-:Y:S01]  /*50c40*/  LEA.HI.X.SX32 R5, R3, UR9, 0x1, P4 ;  /* 0x0000000903057c11 */ /* 0x000fe2000a0f0eff */
[----:B------:R-:W-:Y:S01]  /*50c50*/  VIADD R28, R61, UR30 ;  /* 0x0000001e3d1c7c36 */ /* 0x000fe20008000000 */
[----:B------:R-:W-:Y:S01]  /*50c60*/  LEA R6, P3, R58, UR6, 0x1 ;  /* 0x000000063a067c11 */ /* 0x000fe2000f8608ff */
[----:B------:R-:W0:Y:S01]  /*50c70*/  LDCU.64 UR8, c[0x0][0x398] ;  /* 0x00007300ff0877ac */ /* 0x000e220008000a00 */
[----:B------:R-:W-:Y:S02]  /*50c80*/  LEA.HI.X.SX32 R3, R59, UR13, 0x1, P5 ;  /* 0x0000000d3b037c11 */ /* 0x000fe4000a8f0eff */
[----:B------:R-:W-:Y:S02]  /*50c90*/  ISETP.LT.AND P5, PT, R34, UR27, !P2 ;  /* 0x0000001b22007c0c */ /* 0x000fe4000d7a1270 */
[----:B------:R-:W-:Y:S01]  /*50ca0*/  LEA.HI.X.SX32 R7, R58, UR7, 0x1, P3 ;  /* 0x000000073a077c11 */ /* 0x000fe200098f0eff */
[C---:B------:R-:W-:Y:S01]  /*50cb0*/  IMAD.WIDE R18, R61.reuse, 0x2, R4 ;  /* 0x000000023d127825 */ /* 0x040fe200078e0204 */
[----:B------:R-:W4:Y:S03]  /*50cc0*/  LDCU.64 UR6, c[0x0][0x398] ;  /* 0x00007300ff0677ac */ /* 0x000f260008000a00 */
[----:B------:R-:W-:-:S04]  /*50cd0*/  IMAD.WIDE R26, R61, 0x2, R6 ;  /* 0x000000023d1a7825 */ /* 0x000fc800078e0206 */
[----:B------:R-:W-:Y:S01]  /*50ce0*/  IMAD.WIDE R14, R61, 0x2, R2 ;  /* 0x000000023d0e7825 */ /* 0x000fe200078e0202 */
[----:B------:R-:W-:Y:S01]  /*50cf0*/  PRMT R61, R24, 0x7632, R61 ;  /* 0x00007632183d7816 */ /* 0x000fe2000000003d */
[----:B------:R0:W-:Y:S04]  /*50d00*/  @P5 STG.E.U16 desc[UR66][R26.64], R22 ;  /* 0x000000161a005986 */ /* 0x0001e8000c101542 */
[----:B0-----:R-:W3:Y:S01]  /*50d10*/  LDL.LU R27, [R1+0x14] ;  /* 0x00001400011b7983 */ /* 0x001ee20000300800 */
[----:B--2---:R-:W-:Y:S02]  /*50d20*/  ISETP.LT.AND P4, PT, R31, UR31, !P2 ;  /* 0x0000001f1f007c0c */ /* 0x004fe4000d781270 */
[----:B------:R-:W-:Y:S01]  /*50d30*/  ISETP.LT.AND P3, PT, R30, UR26, !P1 ;  /* 0x0000001a1e007c0c */ /* 0x000fe2000cf61270 */
[C---:B------:R-:W-:Y:S01]  /*50d40*/  IMAD.WIDE R58, R28.reuse, 0x2, R56 ;  /* 0x000000021c3a7825 */ /* 0x040fe200078e0238 */
[----:B------:R-:W-:Y:S01]  /*50d50*/  ISETP.LT.AND P2, PT, R33, UR25, !P2 ;  /* 0x0000001921007c0c */ /* 0x000fe2000d741270 */
[----:B------:R-:W-:Y:S01]  /*50d60*/  UMOV UR12, UR11 ;  /* 0x0000000b000c7c82 */ /* 0x000fe20008000000 */
[----:B------:R-:W-:Y:S01]  /*50d70*/  ISETP.LT.AND P5, PT, R39, UR17, !P1 ;  /* 0x0000001127007c0c */ /* 0x000fe2000cfa1270 */
[----:B------:R-:W0:Y:S01]  /*50d80*/  LDCU.64 UR10, c[0x0][0x398] ;  /* 0x00007300ff0a77ac */ /* 0x000e220008000a00 */
[----:B------:R-:W-:Y:S01]  /*50d90*/  IMAD.WIDE R22, R28, 0x2, R54 ;  /* 0x000000021c167825 */ /* 0x000fe200078e0236 */
[----:B------:R-:W2:Y:S01]  /*50da0*/  LDCU.64 UR26, c[0x0][0x398] ;  /* 0x00007300ff1a77ac */ /* 0x000ea20008000a00 */
[----:B------:R-:W0:Y:S07]  /*50db0*/  LDCU.64 UR30, c[0x0][0x398] ;  /* 0x00007300ff1e77ac */ /* 0x000e2e0008000a00 */
[----:B------:R-:W-:Y:S04]  /*50dc0*/  @P2 STG.E.U16 desc[UR66][R18.64], R24 ;  /* 0x0000001812002986 */ /* 0x000fe8000c101542 */
[----:B------:R0:W-:Y:S04]  /*50dd0*/  @P4 STG.E.U16 desc[UR66][R14.64], R61 ;  /* 0x0000003d0e004986 */ /* 0x0001e8000c101542 */
[----:B0-----:R-:W3:Y:S01]  /*50de0*/  LDL.LU R61, [R1+0x4] ;  /* 0x00000400013d7983 */ /* 0x001ee20000300800 */
[----:B------:R-:W-:Y:S01]  /*50df0*/  VIADD R24, R60, 0x3 ;  /* 0x000000033c187836 */ /* 0x000fe20000000000 */
[----:B------:R-:W-:Y:S01]  /*50e00*/  ISETP.LT.AND P4, PT, R35, UR16, !P1 ;  /* 0x0000001023007c0c */ /* 0x000fe2000cf81270 */
[----:B------:R-:W-:Y:S01]  /*50e10*/  IMAD.WIDE R18, R28, 0x2, R52 ;  /* 0x000000021c127825 */ /* 0x000fe200078e0234 */
[----:B------:R0:W-:Y:S02]  /*50e20*/  @P3 STG.E.U16 desc[UR66][R58.64], R20 ;  /* 0x000000143a003986 */ /* 0x0001e4000c101542 */
[----:B------:R-:W-:Y:S01]  /*50e30*/  ISETP.GE.AND P2, PT, R24, UR12, PT ;  /* 0x0000000c18007c0c */ /* 0x000fe2000bf46270 */
[----:B------:R-:W-:Y:S01]  /*50e40*/  IMAD.WIDE R14, R28, 0x2, R50 ;  /* 0x000000021c0e7825 */ /* 0x000fe200078e0232 */
[----:B------:R-:W-:Y:S01]  /*50e50*/  PRMT R24, R20, 0x7632, R24 ;  /* 0x0000763214187816 */ /* 0x000fe20000000018 */
[----:B------:R-:W1:Y:S01]  /*50e60*/  LDCU.64 UR12, c[0x0][0x398] ;  /* 0x00007300ff0c77ac */ /* 0x000e620008000a00 */
[----:B----4-:R-:W-:-:S03]  /*50e70*/  ISETP.LT.AND P3, PT, R38, UR6, !P1 ;  /* 0x0000000626007c0c */ /* 0x010fc6000cf61270 */
[----:B------:R4:W-:Y:S01]  /*50e80*/  @P6 STG.E.U16 desc[UR66][R22.64], R24 ;  /* 0x0000001816006986 */ /* 0x0009e2000c101542 */
[----:B------:R-:W1:Y:S01]  /*50e90*/  LDCU.64 UR16, c[0x0][0x398] ;  /* 0x00007300ff1077ac */ /* 0x000e620008000a00 */
[----:B0-----:R-:W-:Y:S02]  /*50ea0*/  PRMT R20, R16, 0x7632, R20 ;  /* 0x0000763210147816 */ /* 0x001fe40000000014 */
[----:B------:R-:W-:Y:S01]  /*50eb0*/  @P5 STG.E.U16 desc[UR66][R18.64], R16 ;  /* 0x0000001012005986 */ /* 0x000fe2000c101542 */
[----:B------:R-:W-:-:S03]  /*50ec0*/  ISETP.LT.AND P5, PT, R34, UR21, !P1 ;  /* 0x0000001522007c0c */ /* 0x000fc6000cfa1270 */
[----:B------:R0:W-:Y:S01]  /*50ed0*/  @P4 STG.E.U16 desc[UR66][R14.64], R20 ;  /* 0x000000140e004986 */ /* 0x0001e2000c101542 */
[----:B------:R-:W-:Y:S01]  /*50ee0*/  ISETP.LT.AND P4, PT, R33, UR8, !P1 ;  /* 0x0000000821007c0c */ /* 0x000fe2000cf81270 */
[----:B------:R-:W-:Y:S01]  /*50ef0*/  IMAD.WIDE R58, R28, 0x2, R48 ;  /* 0x000000021c3a7825 */ /* 0x000fe200078e0230 */
[----:B------:R-:W-:Y:S01]  /*50f00*/  ISETP.LT.AND P1, PT, R31, UR20, !P1 ;  /* 0x000000141f007c0c */ /* 0x000fe2000cf21270 */
[----:B------:R-:W1:Y:S01]  /*50f10*/  LDCU.64 UR20, c[0x0][0x398] ;  /* 0x00007300ff1477ac */ /* 0x000e620008000a00 */
[----:B------:R-:W-:Y:S01]  /*50f20*/  ISETP.LT.AND P6, PT, R0, UR18, !P0 ;  /* 0x0000001200007c0c */ /* 0x000fe2000c7c1270 */
[----:B----4-:R-:W-:Y:S01]  /*50f30*/  IMAD.WIDE R22, R28, 0x2, R4 ;  /* 0x000000021c167825 */ /* 0x010fe200078e0204 */
[----:B------:R4:W-:Y:S01]  /*50f40*/  @P3 STG.E.U16 desc[UR66][R58.64], R12 ;  /* 0x0000000c3a003986 */ /* 0x0009e2000c101542 */
[----:B------:R-:W-:Y:S02]  /*50f50*/  ISETP.LT.AND P3, PT, R30, UR10, !P0 ;  /* 0x0000000a1e007c0c */ /* 0x000fe4000c761270 */
[----:B0-----:R-:W-:Y:S01]  /*50f60*/  PRMT R20, R12, 0x7632, R20 ;  /* 0x000076320c147816 */ /* 0x001fe20000000014 */
[----:B------:R-:W-:Y:S01]  /*50f70*/  IMAD.WIDE R14, R28, 0x2, R6 ;  /* 0x000000021c0e7825 */ /* 0x000fe200078e0206 */
[----:B------:R-:W-:-:S03]  /*50f80*/  PRMT R16, R8, 0x7632, R16 ;  /* 0x0000763208107816 */ /* 0x000fc60000000010 */
[C---:B------:R-:W-:Y:S01]  /*50f90*/  IMAD.WIDE R18, R28.reuse, 0x2, R2 ;  /* 0x000000021c127825 */ /* 0x040fe200078e0202 */
[----:B------:R0:W-:Y:S01]  /*50fa0*/  @P5 STG.E.U16 desc[UR66][R14.64], R20 ;  /* 0x000000140e005986 */ /* 0x0001e2000c101542 */
[----:B--2---:R-:W-:Y:S01]  /*50fb0*/  UMOV UR6, UR27 ;  /* 0x0000001b00067c82 */ /* 0x004fe20008000000 */
[----:B------:R-:W-:Y:S01]  /*50fc0*/  UMOV UR8, UR26 ;  /* 0x0000001a00087c82 */ /* 0x000fe20008000000 */
[----:B----4-:R-:W-:Y:S01]  /*50fd0*/  VIADD R12, R28, UR19 ;  /* 0x000000131c0c7c36 */ /* 0x010fe20008000000 */
[----:B------:R-:W2:Y:S01]  /*50fe0*/  LDCU.64 UR18, c[0x0][0x398] ;  /* 0x00007300ff1277ac */ /* 0x000ea20008000a00 */
[----:B------:R4:W-:Y:S01]  /*50ff0*/  @P4 STG.E.U16 desc[UR66][R22.64], R8 ;  /* 0x0000000816004986 */ /* 0x0009e2000c101542 */
[----:B-1----:R-:W-:Y:S02]  /*51000*/  ISETP.LT.AND P5, PT, R39, UR12, !P0 ;  /* 0x0000000c27007c0c */ /* 0x002fe4000c7a1270 */
[----:B------:R-:W-:Y:S01]  /*51010*/  ISETP.LT.AND P4, PT, R35, UR14, !P0 ;  /* 0x0000000e23007c0c */ /* 0x000fe2000c781270 */
[----:B------:R-:W-:Y:S01]  /*51020*/  IMAD.WIDE R58, R12, 0x2, R56 ;  /* 0x000000020c3a7825 */ /* 0x000fe200078e0238 */
[----:B------:R1:W-:Y:S01]  /*51030*/  @P1 STG.E.U16 desc[UR66][R18.64], R16 ;  /* 0x0000001012001986 */ /* 0x0003e2000c101542 */
[----:B------:R-:W2:Y:S03]  /*51040*/  LDCU.64 UR26, c[0x0][0x398] ;  /* 0x00007300ff1a77ac */ /* 0x000ea60008000a00 */
[----:B0-----:R-:W2:Y:S01]  /*51050*/  LDL.LU.64 R14, [R1+0x1fa0] ;  /* 0x001fa000010e7983 */ /* 0x001ea20000300a00 */
[----:B------:R-:W0:Y:S01]  /*51060*/  LDCU UR10, c[0x0][0x398] ;  /* 0x00007300ff0a77ac */ /* 0x000e220008000800 */
[----:B----4-:R-:W-:-:S02]  /*51070*/  VIADD R8, R60, 0x4 ;  /* 0x000000043c087836 */ /* 0x010fc40000000000 */
[----:B---3--:R3:W-:Y:S01]  /*51080*/  @P3 STG.E.U16 desc[UR66][R58.64], R27 ;  /* 0x0000001b3a003986 */ /* 0x0087e2000c101542 */
[----:B------:R-:W-:Y:S01]  /*51090*/  IMAD.WIDE R22, R12, 0x2, R52 ;  /* 0x000000020c167825 */ /* 0x000fe200078e0234 */
[----:B------:R-:W-:Y:S02]  /*510a0*/  ISETP.LT.AND P3, PT, R38, UR16, !P0 ;  /* 0x0000001026007c0c */ /* 0x000fe4000c761270 */
[----:B-1----:R-:W-:Y:S01]  /*510b0*/  PRMT R16, R27, 0x7632, R16 ;  /* 0x000076321b107816 */ /* 0x002fe20000000010 */
[----:B------:R-:W-:Y:S01]  /*510c0*/  IMAD.WIDE R18, R12, 0x2, R54 ;  /* 0x000000020c127825 */ /* 0x000fe200078e0236 */
[----:B------:R-:W-:-:S03]  /*510d0*/  ISETP.GE.AND P1, PT, R8, UR6, PT ;  /* 0x0000000608007c0c */ /* 0x000fc6000bf26270 */
[C---:B---3--:R-:W-:Y:S01]  /*510e0*/  IMAD.WIDE R26, R12.reuse, 0x2, R50 ;  /* 0x000000020c1a7825 */ /* 0x048fe200078e0232 */
[----:B------:R1:W-:Y:S03]  /*510f0*/  @P6 STG.E.U16 desc[UR66][R18.64], R16 ;  /* 0x0000001012006986 */ /* 0x0003e6000c101542 */
[----:B------:R-:W-:Y:S01]  /*51100*/  IMAD.WIDE R58, R12, 0x2, R48 ;  /* 0x000000020c3a7825 */ /* 0x000fe200078e0230 */
[----:B------:R-:W-:Y:S02]  /*51110*/  ISETP.LT.AND P6, PT, R30, UR20, !P2 ;  /* 0x000000141e007c0c */ /* 0x000fe4000d7c1270 */
[----:B------:R-:W-:Y:S01]  /*51120*/  PRMT R8, R61, 0x7632, R8 ;  /* 0x000076323d087816 */ /* 0x000fe20000000008 */
[----:B------:R-:W-:Y:S01]  /*51130*/  @P5 STG.E.U16 desc[UR66][R22.64], R61 ;  /* 0x0000003d16005986 */ /* 0x000fe2000c101542 */
[----:B------:R-:W-:Y:S01]  /*51140*/  ISETP.LT.AND P5, PT, R34, UR22, !P0 ;  /* 0x0000001622007c0c */ /* 0x000fe2000c7a1270 */
[----:B------:R-:W3:Y:S02]  /*51150*/  LDCU.64 UR22, c[0x0][0x398] ;  /* 0x00007300ff1677ac */ /* 0x000ee40008000a00 */
[----:B------:R4:W-:Y:S01]  /*51160*/  @P4 STG.E.U16 desc[UR66][R26.64], R8 ;  /* 0x000000081a004986 */ /* 0x0009e2000c101542 */
[----:B--2---:R-:W-:Y:S01]  /*51170*/  ISETP.LT.AND P4, PT, R33, UR18, !P0 ;  /* 0x0000001221007c0c */ /* 0x004fe2000c781270 */
[----:B------:R-:W-:Y:S01]  /*51180*/  UMOV UR12, UR31 ;  /* 0x0000001f000c7c82 */ /* 0x000fe20008000000 */
[----:B------:R-:W-:Y:S01]  /*51190*/  ISETP.LT.AND P0, PT, R31, UR24, !P0 ;  /* 0x000000181f007c0c */ /* 0x000fe2000c701270 */
[----:B------:R2:W-:Y:S01]  /*511a0*/  @P3 STG.E.U16 desc[UR66][R58.64], R29 ;  /* 0x0000001d3a003986 */ /* 0x0005e2000c101542 */
[----:B-1----:R-:W-:Y:S01]  /*511b0*/  PRMT R16, R29, 0x7632, R16 ;  /* 0x000076321d107816 */ /* 0x002fe20000000010 */
[C---:B------:R-:W-:Y:S01]  /*511c0*/  IMAD.WIDE R30, R12.reuse, 0x2, R6 ;  /* 0x000000020c1e7825 */ /* 0x040fe200078e0206 */
[----:B------:R-:W1:Y:S01]  /*511d0*/  LDCU.64 UR24, c[0x0][0x398] ;  /* 0x00007300ff1877ac */ /* 0x000e620008000a00 */
[----:B------:R-:W3:Y:S01]  /*511e0*/  LDL.LU.64 R18, [R1+0x1f98] ;  /* 0x001f980001127983 */ /* 0x000ee20000300a00 */
[----:B------:R-:W-:Y:S01]  /*511f0*/  UMOV UR6, UR30 ;  /* 0x0000001e00067c82 */ /* 0x000fe20008000000 */
[----:B----4-:R-:W-:-:S02]  /*51200*/  VIADD R8, R12, UR28 ;  /* 0x0000001c0c087c36 */ /* 0x010fc40008000000 */
[----:B------:R-:W4:Y:S01]  /*51210*/  LDL.LU.64 R22, [R1+0x1f90] ;  /* 0x001f900001167983 */ /* 0x000f220000300a00 */
[----:B------:R-:W-:Y:S01]  /*51220*/  UMOV UR16, UR63 ;  /* 0x0000003f00107c82 */ /* 0x000fe20008000000 */
[----:B------:R-:W0:Y:S01]  /*51230*/  LDCU UR20, c[0x0][0x398] ;  /* 0x00007300ff1477ac */ /* 0x000e220008000800 */
[C---:B--2---:R-:W-:Y:S01]  /*51240*/  IMAD.WIDE R28, R12.reuse, 0x2, R4 ;  /* 0x000000020c1c7825 */ /* 0x044fe200078e0204 */
[----:B------:R-:W2:Y:S03]  /*51250*/  LDL.LU.64 R26, [R1+0x1f88] ;  /* 0x001f8800011a7983 */ /* 0x000ea60000300a00 */
[----:B------:R-:W-:Y:S01]  /*51260*/  IMAD.WIDE R58, R12, 0x2, R2 ;  /* 0x000000020c3a7825 */ /* 0x000fe200078e0202 */
[----:B------:R-:W-:Y:S01]  /*51270*/  PRMT R12, R25, 0x7632, R12 ;  /* 0x00007632190c7816 */ /* 0x000fe2000000000c */
[----:B------:R0:W-:Y:S01]  /*51280*/  @P5 STG.E.U16 desc[UR66][R30.64], R16 ;  /* 0x000000101e005986 */ /* 0x0001e2000c101542 */
[----:B------:R-:W-:Y:S01]  /*51290*/  ISETP.LT.AND P3, PT, R0, UR29, !P2 ;  /* 0x0000001d00007c0c */ /* 0x000fe2000d761270 */
[----:B------:R-:W1:Y:S02]  /*512a0*/  LDCU.64 UR28, c[0x0][0x398] ;  /* 0x00007300ff1c77ac */ /* 0x000e640008000a00 */
[----:B------:R0:W-:Y:S01]  /*512b0*/  @P4 STG.E.U16 desc[UR66][R28.64], R25 ;  /* 0x000000191c004986 */ /* 0x0001e2000c101542 */
[----:B------:R-:W1:Y:S03]  /*512c0*/  LDCU.64 UR30, c[0x0][0x398] ;  /* 0x00007300ff1e77ac */ /* 0x000e660008000a00 */
[----:B------:R1:W-:Y:S01]  /*512d0*/  @P0 STG.E.U16 desc[UR66][R58.64], R12 ;  /* 0x0000000c3a000986 */ /* 0x0003e2000c101542 */
[----:B------:R-:W-:Y:S01]  /*512e0*/  UMOV UR18, UR77 ;  /* 0x0000004d00127c82 */ /* 0x000fe20008000000 */
[----:B------:R-:W2:Y:S02]  /*512f0*/  LDCU UR63, c[0x0][0x398] ;  /* 0x00007300ff3f77ac */ /* 0x000ea40008000800 */
[----:B0-----:R-:W2:Y:S01]  /*51300*/  LDL.LU.64 R30, [R1+0x1f80] ;  /* 0x001f8000011e7983 */ /* 0x001ea20000300a00 */
[----:B------:R-:W-:-:S03]  /*51310*/  IMAD.WIDE R28, R8, 0x2, R56 ;  /* 0x00000002081c7825 */ /* 0x000fc600078e0238 */
[----:B------:R-:W2:Y:S01]  /*51320*/  LDL.LU R61, [R1+0x8] ;  /* 0x00000800013d7983 */ /* 0x000ea20000300800 */
[----:B------:R-:W-:Y:S01]  /*51330*/  ISETP.LT.AND P5, PT, R34, UR32, !P2 ;  /* 0x0000002022007c0c */ /* 0x000fe2000d7a1270 */
[----:B------:R-:W0:Y:S02]  /*51340*/  LDCU.64 UR32, c[0x0][0x398] ;  /* 0x00007300ff2077ac */ /* 0x000e240008000a00 */
[----:B-1----:R-:W2:Y:S01]  /*51350*/  LDL R58, [R1+0x1178] ;  /* 0x00117800013a7983 */ /* 0x002ea20000100800 */
[----:B------:R-:W-:Y:S01]  /*51360*/  IMAD.WIDE R24, R8, 0x2, R54 ;  /* 0x0000000208187825 */ /* 0x000fe200078e0236 */
[----:B------:R-:W-:Y:S01]  /*51370*/  PRMT R12, R21, 0x7632, R12 ;  /* 0x00007632150c7816 */ /* 0x000fe2000000000c */
[----:B------:R-:W1:Y:S01]  /*51380*/  LDCU UR77, c[0x0][0x398] ;  /* 0x00007300ff4d77ac */ /* 0x000e620008000800 */
[----:B------:R-:W4:Y:S04]  /*51390*/  LDL R59, [R1+0x1054] ;  /* 0x00105400013b7983 */ /* 0x000f280000100800 */
[----:B------:R0:W-:Y:S04]  /*513a0*/  @P6 STG.E.U16 desc[UR66][R28.64], R21 ;  /* 0x000000151c006986 */ /* 0x0001e8000c101542 */
[----:B0-----:R-:W4:Y:S01]  /*513b0*/  LDL.LU R29, [R1+0x18] ;  /* 0x00001800011d7983 */ /* 0x001f220000300800 */
[----:B---3--:R-:W-:-:S02]  /*513c0*/  ISETP.LT.AND P4, PT, R39, UR22, !P2 ;  /* 0x0000001627007c0c */ /* 0x008fc4000d781270 */
[----:B------:R-:W-:Y:S01]  /*513d0*/  ISETP.LT.AND P0, PT, R35, UR24, !P2 ;  /* 0x0000001823007c0c */ /* 0x000fe2000d701270 */
[----:B------:R0:W-:Y:S01]  /*513e0*/  @P3 STG.E.U16 desc[UR66][R24.64], R12 ;  /* 0x0000000c18003986 */ /* 0x0001e2000c101542 */
[----:B------:R-:W-:Y:S01]  /*513f0*/  ISETP.LT.AND P6, PT, R38, UR26, !P2 ;  /* 0x0000001a26007c0c */ /* 0x000fe2000d7c1270 */
[----:B------:R-:W-:Y:S01]  /*51400*/  IMAD.WIDE R20, R8, 0x2, R52 ;  /* 0x0000000208147825 */ /* 0x000fe200078e0234 */
[----:B------:R-:W-:Y:S01]  /*51410*/  PRMT R28, R17, 0x7632, R28 ;  /* 0x00007632111c7816 */ /* 0x000fe2000000001c */
[----:B------:R-:W-:Y:S01]  /*51420*/  UMOV UR14, UR32 ;  /* 0x00000020000e7c82 */ /* 0x000fe20008000000 */
[----:B------:R-:W3:Y:S01]  /*51430*/  LDCU UR22, c[0x0][0x398] ;  /* 0x00007300ff1677ac */ /* 0x000ee20008000800 */
[----:B------:R-:W-:Y:S01]  /*51440*/  UMOV UR24, UR62 ;  /* 0x0000003e00187c82 */ /* 0x000fe20008000000 */
[----:B0-----:R-:W-:Y:S02]  /*51450*/  VIADD R12, R60, 0x5 ;  /* 0x000000053c0c7836 */ /* 0x001fe40000000000 */
[----:B------:R-:W-:Y:S01]  /*51460*/  IMAD.WIDE R24, R8, 0x2, R50 ;  /* 0x0000000208187825 */ /* 0x000fe200078e0232 */
[----:B------:R0:W-:Y:S01]  /*51470*/  @P4 STG.E.U16 desc[UR66][R20.64], R17 ;  /* 0x0000001114004986 */ /* 0x0001e2000c101542 */
[----:B------:R-:W1:Y:S01]  /*51480*/  LDCU UR62, c[0x0][0x398] ;  /* 0x00007300ff3e77ac */ /* 0x000e620008000800 */
[----:B------:R-:W-:Y:S01]  /*51490*/  ISETP.GE.AND P3, PT, R12, UR12, PT ;  /* 0x0000000c0c007c0c */ /* 0x000fe2000bf66270 */
[----:B------:R-:W-:Y:S01]  /*514a0*/  UMOV UR12, UR33 ;  /* 0x00000021000c7c82 */ /* 0x000fe20008000000 */
[----:B------:R-:W1:Y:S01]  /*514b0*/  LDCU.64 UR32, c[0x0][0x398] ;  /* 0x00007300ff2077ac */ /* 0x000e620008000a00 */
[----:B------:R-:W-:Y:S01]  /*514c0*/  @P0 STG.E.U16 desc[UR66][R24.64], R28 ;  /* 0x0000001c18000986 */ /* 0x000fe2000c101542 */
[----:B------:R-:W-:-:S02]  /*514d0*/  ISETP.LT.AND P4, PT, R33, UR28, !P2 ;  /* 0x0000001c21007c0c */ /* 0x000fc4000d781270 */
[----:B------:R-:W-:Y:S01]  /*514e0*/  PRMT R12, R13, 0x7632, R12 ;  /* 0x000076320d0c7816 */ /* 0x000fe2000000000c */
[----:B------:R-:W1:Y:S01]  /*514f0*/  LDCU UR26, c[0x0][0x398] ;  /* 0x00007300ff1a77ac */ /* 0x000e620008000800 */
[----:B0-----:R-:W-:-:S04]  /*51500*/  IMAD.WIDE R16, R8, 0x2, R48 ;  /* 0x0000000208107825 */ /* 0x001fc800078e0230 */
[----:B------:R-:W-:Y:S01]  /*51510*/  IMAD.WIDE R20, R8, 0x2, R6 ;  /* 0x0000000208147825 */ /* 0x000fe200078e0206 */
[----:B------:R0:W-:Y:S04]  /*51520*/  @P6 STG.E.U16 desc[UR66][R16.64], R13 ;  /* 0x0000000d10006986 */ /* 0x0001e8000c101542 */
[----:B------:R1:W-:Y:S01]  /*51530*/  @P5 STG.E.U16 desc[UR66][R20.64], R12 ;  /* 0x0000000c14005986 */ /* 0x0003e2000c101542 */
[----:B------:R-:W-:Y:S01]  /*51540*/  ISETP.LT.AND P5, PT, R0, UR60, !P1 ;  /* 0x0000003c00007c0c */ /* 0x000fe2000cfa1270 */
[----:B0-----:R-:W-:-:S04]  /*51550*/  IMAD.WIDE R16, R8, 0x2, R4 ;  /* 0x0000000208107825 */ /* 0x001fc800078e0204 */
[C---:B-1----:R-:W-:Y:S01]  /*51560*/  IMAD.WIDE R12, R8.reuse, 0x2, R2 ;  /* 0x00000002080c7825 */ /* 0x042fe200078e0202 */
[----:B------:R-:W-:Y:S01]  /*51570*/  PRMT R21, R9, 0x7632, R21 ;  /* 0x0000763209157816 */ /* 0x000fe20000000015 */
[----:B------:R0:W-:Y:S02]  /*51580*/  @P4 STG.E.U16 desc[UR66][R16.64], R9 ;  /* 0x0000000910004986 */ /* 0x0001e4000c101542 */
[----:B------:R-:W-:Y:S01]  /*51590*/  VIADD R8, R8, UR41 ;  /* 0x0000002908087c36 */ /* 0x000fe20008000000 */
[----:B------:R-:W-:Y:S01]  /*515a0*/  ISETP.LT.AND P4, PT, R39, UR32, !P1 ;  /* 0x0000002027007c0c */ /* 0x000fe2000cf81270 */
[----:B------:R-:W-:Y:S01]  /*515b0*/  VIADD R20, R60, 0x6 ;  /* 0x000000063c147836 */ /* 0x000fe20000000000 */
[----:B--2---:R-:W-:Y:S02]  /*515c0*/  ISETP.LT.AND P0, PT, R58, UR34, !P2 ;  /* 0x000000223a007c0c */ /* 0x004fe4000d701270 */
[----:B----4-:R-:W-:Y:S01]  /*515d0*/  ISETP.LT.AND P6, PT, R59, UR30, !P1 ;  /* 0x0000001e3b007c0c */ /* 0x010fe2000cfc1270 */
[C---:B0-----:R-:W-:Y:S01]  /*515e0*/  IMAD.WIDE R16, R8.reuse, 0x2, R54 ;  /* 0x0000000208107825 */ /* 0x041fe200078e0236 */
[----:B------:R-:W0:Y:S01]  /*515f0*/  LDCU.64 UR34, c[0x0][0x398] ;  /* 0x00007300ff2277ac */ /* 0x000e220008000a00 */
[----:B------:R-:W-:Y:S01]  /*51600*/  UMOV UR60, UR6 ;  /* 0x00000006003c7c82 */ /* 0x000fe20008000000 */
[----:B------:R-:W-:Y:S01]  /*51610*/  UMOV UR28, UR8 ;  /* 0x00000008001c7c82 */ /* 0x000fe20008000000 */
[----:B------:R-:W1:Y:S06]  /*51620*/  LDCU UR32, c[0x0][0x398] ;  /* 0x00007300ff2077ac */ /* 0x000e6c0008000800 */
[----:B------:R2:W-:Y:S01]  /*51630*/  @P0 STG.E.U16 desc[UR66][R12.64], R21 ;  /* 0x000000150c000986 */ /* 0x0005e2000c101542 */
[----:B------:R-:W-:Y:S01]  /*51640*/  PRMT R9, R29, 0x7632, R9 ;  /* 0x000076321d097816 */ /* 0x000fe20000000009 */
[----:B--2---:R-:W-:-:S05]  /*51650*/  IMAD.WIDE R12, R8, 0x2, R56 ;  /* 0x00000002080c7825 */ /* 0x004fca00078e0238 */
[----:B------:R2:W-:Y:S04]  /*51660*/  @P6 STG.E.U16 desc[UR66][R12.64], R29 ;  /* 0x0000001d0c006986 */ /* 0x0005e8000c101542 */
[----:B------:R4:W-:Y:S04]  /*51670*/  @P5 STG.E.U16 desc[UR66][R16.64], R9 ;  /* 0x0000000910005986 */ /* 0x0009e8000c101542 */
[----:B--2---:R-:W2:Y:S01]  /*51680*/  LDL.LU R29, [R1+0x1c] ;  /* 0x00001c00011d7983 */ /* 0x004ea20000300800 */
[----:B----4-:R-:W-:Y:S01]  /*51690*/  IMAD.WIDE R16, R8, 0x2, R52 ;  /* 0x0000000208107825 */ /* 0x010fe200078e0234 */
[----:B------:R-:W-:Y:S01]  /*516a0*/  ISETP.GE.AND P2, PT, R20, UR12, PT ;  /* 0x0000000c14007c0c */ /* 0x000fe2000bf46270 */
[----:B------:R-:W4:Y:S01]  /*516b0*/  LDCU UR12, c[0x0][0x398] ;  /* 0x00007300ff0c77ac */ /* 0x000f220008000800 */
[----:B------:R-:W-:-:S02]  /*516c0*/  PRMT R20, R61, 0x7632, R20 ;  /* 0x000076323d147816 */ /* 0x000fc40000000014 */
[----:B------:R0:W-:Y:S04]  /*516d0*/  @P4 STG.E.U16 desc[UR66][R16.64], R61 ;  /* 0x0000003d10004986 */ /* 0x0001e8000c101542 */
[----:B0-----:R-:W2:Y:S01]  /*516e0*/  LDL.LU R61, [R1+0xc] ;  /* 0x00000c00013d7983 */ /* 0x001ea20000300800 */
[----:B------:R-:W-:Y:S02]  /*516f0*/  ISETP.LT.AND P6, PT, R35, UR34, !P1 ;  /* 0x0000002223007c0c */ /* 0x000fe4000cfc1270 */
[----:B------:R-:W-:Y:S01]  /*51700*/  ISETP.LT.AND P5, PT, R38, UR36, !P1 ;  /* 0x0000002426007c0c */ /* 0x000fe2000cfa1270 */
[----:B------:R-:W-:Y:S01]  /*51710*/  IMAD.WIDE R12, R8, 0x2, R50 ;  /* 0x00000002080c7825 */ /* 0x000fe200078e0232 */
[----:B------:R-:W-:Y:S01]  /*51720*/  ISETP.LT.AND P4, PT, R34, UR38, !P1 ;  /* 0x0000002622007c0c */ /* 0x000fe2000cf81270 */
[----:B------:R-:W3:Y:S01]  /*51730*/  LDL.LU R25, [R1+0xc0] ;  /* 0x0000c00001197983 */ /* 0x000ee20000300800 */
[----:B------:R-:W0:Y:S01]  /*51740*/  LDCU UR36, c[0x0][0x3b8] ;  /* 0x00007700ff2477ac */ /* 0x000e220008000800 */
[----:B------:R-:W-:Y:S01]  /*51750*/  IMAD.WIDE R16, R8, 0x2, R48 ;  /* 0x0000000208107825 */ /* 0x000fe200078e0230 */
[----:B------:R-:W-:-:S03]  /*51760*/  UMOV UR8, UR73 ;  /* 0x0000004900087c82 */ /* 0x000fc60008000000 */
[----:B------:R-:W-:Y:S01]  /*51770*/  VIADD R9, R60, 0x7 ;  /* 0x000000073c097836 */ /* 0x000fe20000000000 */
[----:B------:R-:W0:Y:S01]  /*51780*/  LDCU UR73, c[0x0][0x398] ;  /* 0x00007300ff4977ac */ /* 0x000e220008000800 */
[----:B------:R1:W-:Y:S01]  /*51790*/  @P6 STG.E.U16 desc[UR66][R12.64], R20 ;  /* 0x000000140c006986 */ /* 0x0003e2000c101542 */
[----:B------:R-:W-:Y:S01]  /*517a0*/  ISETP.LT.AND P6, PT, R33, UR39, !P1 ;  /* 0x0000002721007c0c */ /* 0x000fe2000cfc1270 */
[----:B------:R-:W0:Y:S02]  /*517b0*/  LDCU.64 UR38, c[0x0][0x398] ;  /* 0x00007300ff2677ac */ /* 0x000e240008000a00 */
[----:B------:R4:W-:Y:S01]  /*517c0*/  @P5 STG.E.U16 desc[UR66][R16.64], R30 ;  /* 0x0000001e10005986 */ /* 0x0009e2000c101542 */
[----:B------:R-:W-:Y:S02]  /*517d0*/  ISETP.LT.AND P1, PT, R58, UR40, !P1 ;  /* 0x000000283a007c0c */ /* 0x000fe4000cf21270 */
[----:B------:R-:W-:Y:S01]  /*517e0*/  ISETP.LT.AND P5, PT, R59, UR59, !P3 ;  /* 0x0000003b3b007c0c */ /* 0x000fe2000dfa1270 */
[----:B------:R-:W0:Y:S01]  /*517f0*/  LDCU.64 UR40, c[0x0][0x398] ;  /* 0x00007300ff2877ac */ /* 0x000e220008000a00 */
[----:B------:R-:W-:Y:S01]  /*51800*/  ISETP.GE.AND P0, PT, R9, UR16, PT ;  /* 0x0000001009007c0c */ /* 0x000fe2000bf06270 */
[----:B------:R-:W-:-:S02]  /*51810*/  VIADD R9, R8, UR58 ;  /* 0x0000003a08097c36 */ /* 0x000fc40008000000 */
[----:B-1----:R-:W-:Y:S01]  /*51820*/  IMAD.WIDE R12, R8, 0x2, R6 ;  /* 0x00000002080c7825 */ /* 0x002fe200078e0206 */
[----:B------:R-:W1:Y:S01]  /*51830*/  LDCU.64 UR58, c[0x0][0x398] ;  /* 0x00007300ff3a77ac */ /* 0x000e620008000a00 */
[----:B----4-:R-:W-:Y:S02]  /*51840*/  PRMT R30, R30, 0x7632, R30 ;  /* 0x000076321e1e7816 */ /* 0x010fe4000000001e */
[C---:B------:R-:W-:Y:S01]  /*51850*/  IMAD.WIDE R16, R8.reuse, 0x2, R4 ;  /* 0x0000000208107825 */ /* 0x040fe200078e0204 */
[----:B------:R-:W4:Y:S03]  /*51860*/  LDCU UR34, c[0x0][0x3b8] ;  /* 0x00007700ff2277ac */ /* 0x000f260008000800 */
[----:B------:R-:W-:Y:S01]  /*51870*/  IMAD.WIDE R20, R8, 0x2, R2 ;  /* 0x0000000208147825 */ /* 0x000fe200078e0202 */
[----:B------:R-:W-:Y:S01]  /*51880*/  PRMT R8, R26, 0x7632, R8 ;  /* 0x000076321a087816 */ /* 0x000fe20000000008 */
[----:B------:R0:W-:Y:S01]  /*51890*/  @P4 STG.E.U16 desc[UR66][R12.64], R30 ;  /* 0x0000001e0c004986 */ /* 0x0001e2000c101542 */
[----:B------:R-:W-:-:S03]  /*518a0*/  ISETP.LT.AND P4, PT, R0, UR57, !P3 ;  /* 0x0000003900007c0c */ /* 0x000fc6000df81270 */
[----:B------:R1:W-:Y:S01]  /*518b0*/  @P6 STG.E.U16 desc[UR66][R16.64], R26 ;  /* 0x0000001a10006986 */ /* 0x0003e2000c101542 */
[----:B------:R-:W-:-:S03]  /*518c0*/  ISETP.LT.AND P6, PT, R39, UR43, !P3 ;  /* 0x0000002b27007c0c */ /* 0x000fc6000dfc1270 */
[----:B------:R4:W-:Y:S01]  /*518d0*/  @P1 STG.E.U16 desc[UR66][R20.64], R8 ;  /* 0x0000000814001986 */ /* 0x0009e2000c101542 */
[----:B0-----:R-:W-:-:S05]  /*518e0*/  IMAD.WIDE R12, R9, 0x2, R56 ;  /* 0x00000002090c7825 */ /* 0x001fca00078e0238 */
[----:B------:R0:W-:Y:S01]  /*518f0*/  @P5 STG.E.U16 desc[UR66][R12.64], R22 ;  /* 0x000000160c005986 */ /* 0x0001e2000c101542 */
[----:B------:R-:W-:Y:S01]  /*51900*/  ISETP.LT.AND P5, PT, R35, UR38, !P3 ;  /* 0x0000002623007c0c */ /* 0x000fe2000dfa1270 */
[C---:B-1----:R-:W-:Y:S01]  /*51910*/  IMAD.WIDE R16, R9.reuse, 0x2, R52 ;  /* 0x0000000209107825 */ /* 0x042fe200078e0234 */
[----:B------:R-:W-:Y:S01]  /*51920*/  ISETP.LT.AND P1, PT, R38, UR40, !P3 ;  /* 0x0000002826007c0c */ /* 0x000fe2000df21270 */
[----:B------:R-:W-:Y:S01]  /*51930*/  UMOV UR30, UR59 ;  /* 0x0000003b001e7c82 */ /* 0x000fe20008000000 */
[----:B----4-:R-:W-:Y:S01]  /*51940*/  PRMT R8, R18, 0x7632, R8 ;  /* 0x0000763212087816 */ /* 0x010fe20000000008 */
[----:B------:R-:W-:Y:S01]  /*51950*/  IMAD.WIDE R20, R9, 0x2, R50 ;  /* 0x0000000209147825 */ /* 0x000fe200078e0232 */
[----:B0-----:R-:W-:-:S03]  /*51960*/  PRMT R22, R22, 0x7632, R22 ;  /* 0x0000763216167816 */ /* 0x001fc60000000016 */
[----:B------:R-:W-:Y:S01]  /*51970*/  IMAD.WIDE R12, R9, 0x2, R54 ;  /* 0x00000002090c7825 */ /* 0x000fe200078e0236 */
[----:B------:R-:W0:Y:S04]  /*51980*/  LDCU UR38, c[0x0][0x398] ;  /* 0x00007300ff2677ac */ /* 0x000e280008000800 */
[----:B------:R1:W-:Y:S01]  /*51990*/  @P4 STG.E.U16 desc[UR66][R12.64], R22 ;  /* 0x000000160c004986 */ /* 0x0003e2000c101542 */
[----:B------:R-:W-:Y:S01]  /*519a0*/  ISETP.LT.AND P4, PT, R34, UR42, !P3 ;  /* 0x0000002a22007c0c */ /* 0x000fe2000df81270 */
[----:B------:R-:W4:Y:S02]  /*519b0*/  LDCU.64 UR42, c[0x0][0x398] ;  /* 0x00007300ff2a77ac */ /* 0x000f240008000a00 */
[----:B------:R0:W-:Y:S04]  /*519c0*/  @P6 STG.E.U16 desc[UR66][R16.64], R18 ;  /* 0x0000001210006986 */ /* 0x0001e8000c101542 */
[----:B------:R4:W-:Y:S01]  /*519d0*/  @P5 STG.E.U16 desc[UR66][R20.64], R8 ;  /* 0x0000000814005986 */ /* 0x0009e2000c101542 */
[----:B------:R-:W-:Y:S01]  /*519e0*/  ISETP.LT.AND P5, PT, R33, UR45, !P3 ;  /* 0x0000002d21007c0c */ /* 0x000fe2000dfa1270 */
[----:B-1----:R-:W-:Y:S01]  /*519f0*/  IMAD.WIDE R12, R9, 0x2, R48 ;  /* 0x00000002090c7825 */ /* 0x002fe200078e0230 */
[----:B------:R-:W-:Y:S01]  /*51a00*/  ISETP.LT.AND P3, PT, R58, UR44, !P3 ;  /* 0x0000002c3a007c0c */ /* 0x000fe2000df61270 */
[----:B------:R-:W1:Y:S03]  /*51a10*/  LDCU.64 UR44, c[0x0][0x398] ;  /* 0x00007300ff2c77ac */ /* 0x000e660008000a00 */
[----:B------:R1:W-:Y:S01]  /*51a20*/  @P1 STG.E.U16 desc[UR66][R12.64], R14 ;  /* 0x0000000e0c001986 */ /* 0x0003e2000c101542 */
[----:B------:R-:W-:Y:S01]  /*51a30*/  ISETP.LT.AND P1, PT, R59, UR49, !P2 ;  /* 0x000000313b007c0c */ /* 0x000fe2000d721270 */
[----:B0-----:R-:W-:Y:S01]  /*51a40*/  IMAD.WIDE R16, R9, 0x2, R4 ;  /* 0x0000000209107825 */ /* 0x001fe200078e0204 */
[----:B----4-:R-:W-:-:S03]  /*51a50*/  PRMT R8, R10, 0x7632, R8 ;  /* 0x000076320a087816 */ /* 0x010fc60000000008 */
[----:B------:R-:W-:Y:S01]  /*51a60*/  IMAD.WIDE R20, R9, 0x2, R2 ;  /* 0x0000000209147825 */ /* 0x000fe200078e0202 */
[----:B-1----:R-:W-:-:S03]  /*51a70*/  PRMT R14, R14, 0x7632, R14 ;  /* 0x000076320e0e7816 */ /* 0x002fc6000000000e */
[----:B------:R-:W-:-:S05]  /*51a80*/  IMAD.WIDE R12, R9, 0x2, R6 ;  /* 0x00000002090c7825 */ /* 0x000fca00078e0206 */
[----:B------:R0:W-:Y:S01]  /*51a90*/  @P4 STG.E.U16 desc[UR66][R12.64], R14 ;  /* 0x0000000e0c004986 */ /* 0x0001e2000c101542 */
[----:B------:R-:W-:-:S03]  /*51aa0*/  ISETP.LT.AND P4, PT, R0, UR47, !P2 ;  /* 0x0000002f00007c0c */ /* 0x000fc6000d781270 */
[----:B------:R1:W-:Y:S01]  /*51ab0*/  @P5 STG.E.U16 desc[UR66][R16.64], R10 ;  /* 0x0000000a10005986 */ /* 0x0003e2000c101542 */
[----:B------:R-:W-:Y:S01]  /*51ac0*/  ISETP.LT.AND P5, PT, R39, UR5, !P2 ;  /* 0x0000000527007c0c */ /* 0x000fe2000d7a1270 */
[----:B------:R-:W-:Y:S01]  /*51ad0*/  UMOV UR59, UR72 ;  /* 0x00000048003b7c82 */ /* 0x000fe20008000000 */
[----:B--2---:R-:W-:Y:S01]  /*51ae0*/  PRMT R18, R61, 0x7632, R18 ;  /* 0x000076323d127816 */ /* 0x004fe20000000012 */
[----:B0-----:R-:W-:Y:S01]  /*51af0*/  VIADD R14, R9, UR48 ;  /* 0x00000030090e7c36 */ /* 0x001fe20008000000 */
[----:B------:R0:W-:Y:S01]  /*51b00*/  @P3 STG.E.U16 desc[UR66][R20.64], R8 ;  /* 0x0000000814003986 */ /* 0x0001e2000c101542 */
[----:B------:R-:W-:Y:S01]  /*51b10*/  ISETP.LT.AND P6, PT, R35, UR42, !P2 ;  /* 0x0000002a23007c0c */ /* 0x000fe2000d7c1270 */
[----:B------:R-:W2:Y:S01]  /*51b20*/  LDCU.64 UR48, c[0x0][0x398] ;  /* 0x00007300ff3077ac */ /* 0x000ea20008000a00 */
[----:B-1----:R-:W-:Y:S01]  /*51b30*/  VIADD R10, R60, 0x8 ;  /* 0x000000083c0a7836 */ /* 0x002fe20000000000 */
[----:B------:R-:W1:Y:S01]  /*51b40*/  LDCU UR5, c[0x0][0x398] ;  /* 0x00007300ff0577ac */ /* 0x000e620008000800 */
[----:B------:R-:W-:Y:S01]  /*51b50*/  UMOV UR16, UR76 ;  /* 0x0000004c00107c82 */ /* 0x000fe20008000000 */
[----:B------:R-:W4:Y:S01]  /*51b60*/  LDCU UR72, c[0x0][0x398] ;  /* 0x00007300ff4877ac */ /* 0x000f220008000800 */
[----:B0-----:R-:W-:Y:S01]  /*51b70*/  IMAD.WIDE R8, R14, 0x2, R56 ;  /* 0x000000020e087825 */ /* 0x001fe200078e0238 */
[----:B------:R-:W-:-:S03]  /*51b80*/  PRMT R20, R29, 0x7632, R20 ;  /* 0x000076321d147816 */ /* 0x000fc60000000014 */
[----:B------:R-:W-:Y:S01]  /*51b90*/  IMAD.WIDE R12, R14, 0x2, R52 ;  /* 0x000000020e0c7825 */ /* 0x000fe200078e0234 */
[----:B------:R0:W-:Y:S01]  /*51ba0*/  @P1 STG.E.U16 desc[UR66][R8.64], R29 ;  /* 0x0000001d08001986 */ /* 0x0001e2000c101542 */
[----:B------:R-:W-:Y:S01]  /*51bb0*/  ISETP.LT.AND P3, PT, R38, UR44, !P2 ;  /* 0x0000002c26007c0c */ /* 0x000fe2000d761270 */
[----:B------:R-:W1:Y:S02]  /*51bc0*/  LDCU UR76, c[0x0][0x398] ;  /* 0x00007300ff4c77ac */ /* 0x000e640008000800 */
[----:B0-----:R-:W3:Y:S01]  /*51bd0*/  LDL.LU R29, [R1+0x110] ;  /* 0x00011000011d7983 */ /* 0x001ee20000300800 */
[----:B------:R-:W-:-:S05]  /*51be0*/  IMAD.WIDE R8, R14, 0x2, R54 ;  /* 0x000000020e087825 */ /* 0x000fca00078e0236 */
[----:B------:R-:W-:Y:S04]  /*51bf0*/  @P4 STG.E.U16 desc[UR66][R8.64], R20 ;  /* 0x0000001408004986 */ /* 0x000fe8000c101542 */
[----:B------:R0:W-:Y:S04]  /*51c00*/  @P5 STG.E.U16 desc[UR66][R12.64], R61 ;  /* 0x0000003d0c005986 */ /* 0x0001e8000c101542 */
[----:B0-----:R-:W4:Y:S01]  /*51c10*/  LDL.LU R61, [R1+0x120] ;  /* 0x00012000013d7983 */ /* 0x001f220000300800 */
[----:B------:R-:W-:Y:S01]  /*51c20*/  ISETP.LT.AND P5, PT, R34, UR46, !P2 ;  /* 0x0000002e22007c0c */ /* 0x000fe2000d7a1270 */
[----:B------:R-:W0:Y:S01]  /*51c30*/  LDCU.64 UR46, c[0x0][0x398] ;  /* 0x00007300ff2e77ac */ /* 0x000e220008000a00 */
[----:B------:R-:W-:Y:S01]  /*51c40*/  IMAD.WIDE R16, R14, 0x2, R50 ;  /* 0x000000020e107825 */ /* 0x000fe200078e0232 */
[----:B------:R-:W-:-:S03]  /*51c50*/  ISETP.LT.AND P4, PT, R33, UR56, !P2 ;  /* 0x0000003821007c0c */ /* 0x000fc6000d781270 */
[----:B------:R-:W-:Y:S01]  /*51c60*/  IMAD.WIDE R8, R14, 0x2, R48 ;  /* 0x000000020e087825 */ /* 0x000fe200078e0230 */
[----:B------:R0:W-:Y:S01]  /*51c70*/  @P6 STG.E.U16 desc[UR66][R16.64], R18 ;  /* 0x0000001210006986 */ /* 0x0001e2000c101542 */
[----:B------:R-:W-:Y:S01]  /*51c80*/  ISETP.LT.AND P2, PT, R58, UR55, !P2 ;  /* 0x000000373a007c0c */ /* 0x000fe2000d741270 */
[----:B------:R-:W1:Y:S01]  /*51c90*/  LDCU UR55, c[0x0][0x398] ;  /* 0x00007300ff3777ac */ /* 0x000e620008000800 */
[----:B------:R-:W-:Y:S01]  /*51ca0*/  PRMT R20, R31, 0x7632, R20 ;  /* 0x000076321f147816 */ /* 0x000fe20000000014 */
[----:B------:R2:W-:Y:S01]  /*51cb0*/  @P3 STG.E.U16 desc[UR66][R8.64], R31 ;  /* 0x0000001f08003986 */ /* 0x0005e2000c101542 */
[----:B------:R-:W-:Y:S01]  /*51cc0*/  ISETP.LT.AND P6, PT, R59, UR54, !P0 ;  /* 0x000000363b007c0c */ /* 0x000fe2000c7c1270 */
[----:B------:R-:W-:Y:S01]  /*51cd0*/  IMAD.WIDE R12, R14, 0x2, R4 ;  /* 0x000000020e0c7825 */ /* 0x000fe200078e0204 */
[----:B------:R-:W-:Y:S01]  /*51ce0*/  MOV.SPILL R21, UR43 ;  /* 0x0000002b00157c02 */ /* 0x000fe20009000f00 */
[----:B------:R-:W1:Y:S01]  /*51cf0*/  LDCU.64 UR42, c[0x0][0x398] ;  /* 0x00007300ff2a77ac */ /* 0x000e620008000a00 */
[----:B------:R-:W-:-:S02]  /*51d00*/  ISETP.LT.AND P3, PT, R0, UR53, !P0 ;  /* 0x0000003500007c0c */ /* 0x000fc4000c761270 */
[----:B------:R-:W-:Y:S01]  /*51d10*/  ISETP.GE.AND P1, PT, R10, UR30, PT ;  /* 0x0000001e0a007c0c */ /* 0x000fe2000bf26270 */
[C---:B------:R-:W-:Y:S01]  /*51d20*/  VIADD R10, R14.reuse, UR50 ;  /* 0x000000320e0a7c36 */ /* 0x040fe20008000000 */
[----:B0-----:R-:W-:Y:S01]  /*51d30*/  PRMT R18, R27, 0x7632, R18 ;  /* 0x000076321b127816 */ /* 0x001fe20000000012 */
[C---:B------:R-:W-:Y:S01]  /*51d40*/  IMAD.WIDE R16, R14.reuse, 0x2, R2 ;  /* 0x000000020e107825 */ /* 0x040fe200078e0202 */
[----:B------:R-:W0:Y:S03]  /*51d50*/  LDCU UR54, c[0x0][0x398] ;  /* 0x00007300ff3677ac */ /* 0x000e260008000800 */
[----:B--2---:R-:W-:Y:S01]  /*51d60*/  IMAD.WIDE R8, R14, 0x2, R6 ;  /* 0x000000020e087825 */ /* 0x004fe200078e0206 */
[----:B------:R-:W-:Y:S01]  /*51d70*/  PRMT R14, R23, 0x7632, R14 ;  /* 0x00007632170e7816 */ /* 0x000fe2000000000e */
[----:B------:R-:W2:Y:S03]  /*51d80*/  LDCU.64 UR56, c[0x0][0x398] ;  /* 0x00007300ff3877ac */ /* 0x000ea60008000a00 */
[----:B------:R0:W-:Y:S01]  /*51d90*/  @P5 STG.E.U16 desc[UR66][R8.64], R20 ;  /* 0x0000001408005986 */ /* 0x0001e2000c101542 */
[----:B------:R-:W-:-:S03]  /*51da0*/  ISETP.LT.AND P5, PT, R35, UR46, !P0 ;  /* 0x0000002e23007c0c */ /* 0x000fc6000c7a1270 */
[----:B------:R2:W-:Y:S01]  /*51db0*/  @P4 STG.E.U16 desc[UR66][R12.64], R27 ;  /* 0x0000001b0c004986 */ /* 0x0005e2000c101542 */
[----:B------:R-:W-:Y:S01]  /*51dc0*/  ISETP.LT.AND P4, PT, R39, UR52, !P0 ;  /* 0x0000003427007c0c */ /* 0x000fe2000c781270 */
[----:B-1----:R-:W-:Y:S01]  /*51dd0*/  UMOV UR6, UR43 ;  /* 0x0000002b00067c82 */ /* 0x002fe20008000000 */
[----:B------:R-:W1:Y:S01]  /*51de0*/  LDCU.64 UR52, c[0x0][0x398] ;  /* 0x00007300ff3477ac */ /* 0x000e620008000a00 */
[----:B------:R1:W-:Y:S01]  /*51df0*/  @P2 STG.E.U16 desc[UR66][R16.64], R18 ;  /* 0x0000001210002986 */ /* 0x0003e2000c101542 */
[----:B0-----:R-:W-:-:S04]  /*51e00*/  IMAD.WIDE R8, R10, 0x2, R56 ;  /* 0x000000020a087825 */ /* 0x001fc800078e0238 */
[----:B--2---:R-:W-:Y:S01]  /*51e10*/  IMAD.WIDE R12, R10, 0x2, R54 ;  /* 0x000000020a0c7825 */ /* 0x004fe200078e0236 */
[----:B------:R0:W-:Y:S01]  /*51e20*/  @P6 STG.E.U16 desc[UR66][R8.64], R23 ;  /* 0x0000001708006986 */ /* 0x0001e2000c101542 */
[----:B------:R-:W-:Y:S01]  /*51e30*/  ISETP.LT.AND P6, PT, R38, UR48, !P0 ;  /* 0x0000003026007c0c */ /* 0x000fe2000c7c1270 */
[----:B------:R-:W-:Y:S02]  /*51e40*/  UMOV UR30, UR14 ;  /* 0x0000000e001e7c82 */ /* 0x000fe40008000000 */
[----:B------:R2:W-:Y:S01]  /*51e50*/  @P3 STG.E.U16 desc[UR66][R12.64], R14 ;  /* 0x0000000e0c003986 */ /* 0x0005e2000c101542 */
[----:B------:R-:W-:Y:S01]  /*51e60*/  ISETP.LT.AND P3, PT, R34, UR51, !P0 ;  /* 0x0000003322007c0c */ /* 0x000fe2000c761270 */
[----:B------:R-:W3:Y:S01]  /*51e70*/  LDCU.64 UR50, c[0x0][0x398] ;  /* 0x00007300ff3277ac */ /* 0x000ee20008000a00 */
[----:B-1----:R-:W-:Y:S01]  /*51e80*/  PRMT R16, R19, 0x7632, R16 ;  /* 0x0000763213107816 */ /* 0x002fe20000000010 */
[----:B------:R-:W1:Y:S01]  /*51e90*/  LDCU UR48, c[0x0][0x398] ;  /* 0x00007300ff3077ac */ /* 0x000e620008000800 */
[----:B0-----:R-:W-:-:S04]  /*51ea0*/  IMAD.WIDE R8, R10, 0x2, R52 ;  /* 0x000000020a087825 */ /* 0x001fc800078e0234 */
[----:B--2---:R-:W-:Y:S01]  /*51eb0*/  IMAD.WIDE R12, R10, 0x2, R50 ;  /* 0x000000020a0c7825 */ /* 0x004fe200078e0232 */
[----:B------:R0:W-:Y:S03]  /*51ec0*/  @P4 STG.E.U16 desc[UR66][R8.64], R19 ;  /* 0x0000001308004986 */ /* 0x0001e6000c101542 */
[----:B------:R-:W-:Y:S01]  /*51ed0*/  VIADD R14, R60, 0x9 ;  /* 0x000000093c0e7836 */ /* 0x000fe20000000000 */
[----:B------:R2:W-:Y:S01]  /*51ee0*/  @P5 STG.E.U16 desc[UR66][R12.64], R16 ;  /* 0x000000100c005986 */ /* 0x0005e2000c101542 */
[----:B------:R-:W-:Y:S02]  /*51ef0*/  ISETP.LT.AND P4, PT, R33, UR64, !P0 ;  /* 0x0000004021007c0c */ /* 0x000fe4000c781270 */
[----:B------:R-:W-:Y:S02]  /*51f00*/  ISETP.LT.AND P5, PT, R58, UR65, !P0 ;  /* 0x000000413a007c0c */ /* 0x000fe4000c7a1270 */
[----:B------:R-:W-:Y:S01]  /*51f10*/  ISETP.GE.AND P2, PT, R14, UR6, PT ;  /* 0x000000060e007c0c */ /* 0x000fe2000bf46270 */
[----:B------:R-:W-:Y:S01]  /*51f20*/  UMOV UR14, UR42 ;  /* 0x0000002a000e7c82 */ /* 0x000fe20008000000 */
[----:B------:R-:W-:Y:S01]  /*51f30*/  PRMT R14, R15, 0x7632, R14 ;  /* 0x000076320f0e7816 */ /* 0x000fe2000000000e */
[C---:B0-----:R-:W-:Y:S01]  /*51f40*/  IMAD.WIDE R8, R10.reuse, 0x2, R48 ;  /* 0x000000020a087825 */ /* 0x041fe200078e0230 */
[----:B------:R-:W0:Y:S03]  /*51f50*/  LDCU.64 UR42, c[0x0][0x398] ;  /* 0x00007300ff2a77ac */ /* 0x000e260008000a00 */
[----:B--2---:R-:W-:Y:S01]  /*51f60*/  IMAD.WIDE R12, R10, 0x2, R6 ;  /* 0x000000020a0c7825 */ /* 0x004fe200078e0206 */
[----:B------:R2:W-:Y:S01]  /*51f70*/  @P6 STG.E.U16 desc[UR66][R8.64], R15 ;  /* 0x0000000f08006986 */ /* 0x0005e2000c101542 */
[----:B------:R-:W-:-:S02]  /*51f80*/  ISETP.LT.AND P6, PT, R59, UR68, !P1 ;  /* 0x000000443b007c0c */ /* 0x000fc4000cfc1270 */
[----:B------:R-:W-:Y:S01]  /*51f90*/  MOV.SPILL R20, UR9 ;  /* 0x0000000900147c02 */ /* 0x000fe20009000f00 */
[----:B------:R1:W-:Y:S01]  /*51fa0*/  @P3 STG.E.U16 desc[UR66][R12.64], R14 ;  /* 0x0000000e0c003986 */ /* 0x0003e2000c101542 */
[----:B------:R-:W-:Y:S01]  /*51fb0*/  ISETP.LT.AND P0, PT, R0, UR69, !P1 ;  /* 0x0000004500007c0c */ /* 0x000fe2000cf01270 */
[----:B------:R-:W3:Y:S01]  /*51fc0*/  LDCU.64 UR68, c[0x0][0x398] ;  /* 0x00007300ff4477ac */ /* 0x000ee20008000a00 */
[----:B------:R-:W3:Y:S01]  /*51fd0*/  LDCU UR9, c[0x0][0x398] ;  /* 0x00007300ff0977ac */ /* 0x000ee20008000800 */
[C---:B--2---:R-:W-:Y:S01]  /*51fe0*/  IMAD.WIDE R8, R10.reuse, 0x2, R2 ;  /* 0x000000020a087825 */ /* 0x044fe200078e0202 */
[----:B------:R-:W-:Y:S01]  /*51ff0*/  PRMT R15, R11, 0x7632, R15 ;  /* 0x000076320b0f7816 */ /* 0x000fe2000000000f */
[----:B------:R-:W-:Y:S01]  /*52000*/  UMOV UR46, UR16 ;  /* 0x00000010002e7c82 */ /* 0x000fe20008000000 */
[----:B0-----:R-:W-:Y:S01]  /*52010*/  UMOV UR40, UR43 ;  /* 0x0000002b00287c82 */ /* 0x001fe20008000000 */
[----:B-1----:R-:W-:Y:S01]  /*52020*/  IMAD.WIDE R12, R10, 0x2, R4 ;  /* 0x000000020a0c7825 */ /* 0x002fe200078e0204 */
[----:B---3--:R-:W-:-:S03]  /*52030*/  PRMT R16, R29, 0x7632, R16 ;  /* 0x000076321d107816 */ /* 0x008fc60000000010 */
[----:B------:R-:W-:Y:S01]  /*52040*/  VIADD R10, R10, UR74 ;  /* 0x0000004a0a0a7c36 */ /* 0x000fe20008000000 */
[----:B------:R0:W-:Y:S01]  /*52050*/  @P4 STG.E.U16 desc[UR66][R12.64], R11 ;  /* 0x0000000b0c004986 */ /* 0x0001e2000c101542 */
[----:B------:R-:W-:Y:S01]  /*52060*/  VIADD R14, R60, 0xa ;  /* 0x0000000a3c0e7836 */ /* 0x000fe20000000000 */
[----:B------:R-:W-:Y:S01]  /*52070*/  UMOV UR44, UR42 ;  /* 0x0000002a002c7c82 */ /* 0x000fe20008000000 */
[----:B------:R-:W-:Y:S01]  /*52080*/  UMOV UR64, UR14 ;  /* 0x0000000e00407c82 */ /* 0x000fe20008000000 */
[----:B------:R1:W-:Y:S01]  /*52090*/  @P5 STG.E.U16 desc[UR66][R8.64], R15 ;  /* 0x0000000f08005986 */ /* 0x0003e2000c101542 */
[----:B------:R-:W-:Y:S01]  /*520a0*/  ISETP.LT.AND P4, PT, R39, UR75, !P1 ;  /* 0x0000004b27007c0c */ /* 0x000fe2000cf81270 */
[----:B------:R-:W2:Y:S01]  /*520b0*/  LDCU UR16, c[0x0][0x398] ;  /* 0x00007300ff1077ac */ /* 0x000ea20008000800 */
[----:B------:R-:W3:Y:S01]  /*520c0*/  LDCU UR6, c[0x0][0x398] ;  /* 0x00007300ff0677ac */ /* 0x000ee20008000800 */
[----:B0-----:R-:W-:Y:S01]  /*520d0*/  PRMT R11, R25, 0x7632, R11 ;  /* 0x00007632190b7816 */ /* 0x001fe2000000000b */
[----:B------:R-:W-:Y:S01]  /*520e0*/  IMAD.WIDE R12, R10, 0x2, R54 ;  /* 0x000000020a0c7825 */ /* 0x000fe200078e0236 */
[----:B------:R-:W-:Y:S01]  /*520f0*/  ISETP.GE.AND P3, PT, R14, UR40, PT ;  /* 0x000000280e007c0c */ /* 0x000fe2000bf66270 */
[----:B------:R-:W-:Y:S01]  /*52100*/  UMOV UR43, UR18 ;  /* 0x00000012002b7c82 */ /* 0x000fe20008000000 */
[----:B------:R-:W-:Y:S01]  /*52110*/  UMOV UR42, UR28 ;  /* 0x0000001c002a7c82 */ /* 0x000fe20008000000 */
[----:B-1----:R-:W-:Y:S01]  /*52120*/  IMAD.WIDE R8, R10, 0x2, R56 ;  /* 0x000000020a087825 */ /* 0x002fe200078e0238 */
[----:B------:R-:W-:Y:S01]  /*52130*/  ISETP.LT.AND P5, PT, R35, UR50, !P1 ;  /* 0x0000003223007c0c */ /* 0x000fe2000cfa1270 */
[----:B------:R-:W0:Y:S03]  /*52140*/  LDCU.64 UR74, c[0x0][0x398] ;  /* 0x00007300ff4a77ac */ /* 0x000e260008000a00 */
[----:B------:R1:W-:Y:S01]  /*52150*/  @P6 STG.E.U16 desc[UR66][R8.64], R25 ;  /* 0x0000001908006986 */ /* 0x0003e2000c101542 */
[----:B------:R-:W-:Y:S01]  /*52160*/  ISETP.LT.AND P6, PT, R38, UR52, !P1 ;  /* 0x0000003426007c0c */ /* 0x000fe2000cfc1270 */
[C---:B------:R-:W-:Y:S01]  /*52170*/  IMAD.WIDE R14, R10.reuse, 0x2, R48 ;  /* 0x000000020a0e7825 */ /* 0x040fe200078e0230 */
[----:B------:R-:W-:Y:S01]  /*52180*/  UMOV UR40, UR30 ;  /* 0x0000001e00287c82 */ /* 0x000fe20008000000 */
[----:B------:R-:W0:Y:S01]  /*52190*/  LDCU UR18, c[0x0][0x398] ;  /* 0x00007300ff1277ac */ /* 0x000e220008000800 */
[----:B------:R-:W0:Y:S01]  /*521a0*/  LDCU UR14, c[0x0][0x398] ;  /* 0x00007300ff0e77ac */ /* 0x000e220008000800 */
[----:B-1----:R-:W2:Y:S01]  /*521b0*/  LDL.LU R25, [R1+0x130] ;  /* 0x0001300001197983 */ /* 0x002ea20000300800 */
[C---:B------:R-:W-:Y:S01]  /*521c0*/  IMAD.WIDE R8, R10.reuse, 0x2, R52 ;  /* 0x000000020a087825 */ /* 0x040fe200078e0234 */
[----:B------:R-:W-:Y:S01]  /*521d0*/  UMOV UR65, UR43 ;  /* 0x0000002b00417c82 */ /* 0x000fe20008000000 */
[----:B------:R-:W-:Y:S01]  /*521e0*/  UMOV UR50, UR42 ;  /* 0x0000002a00327c82 */ /* 0x000fe20008000000 */
[----:B------:R1:W-:Y:S01]  /*521f0*/  @P0 STG.E.U16 desc[UR66][R12.64], R11 ;  /* 0x0000000b0c000986 */ /* 0x0003e2000c101542 */
[----:B------:R-:W0:Y:S03]  /*52200*/  LDCU UR43, c[0x0][0x398] ;  /* 0x00007300ff2b77ac */ /* 0x000e260008000800 */
[----:B------:R3:W-:Y:S01]  /*52210*/  @P4 STG.E.U16 desc[UR66][R8.64], R29 ;  /* 0x0000001d08004986 */ /* 0x0007e2000c101542 */
[----:B------:R-:W0:Y:S01]  /*52220*/  LDCU UR42, c[0x0][0x398] ;  /* 0x00007300ff2a77ac */ /* 0x000e220008000800 */
[----:B------:R-:W-:Y:S01]  /*52230*/  UMOV UR28, UR8 ;  /* 0x00000008001c7c82 */ /* 0x000fe20008000000 */
[----:B------:R-:W0:Y:S01]  /*52240*/  LDCU UR30, c[0x0][0x398] ;  /* 0x00007300ff1e77ac */ /* 0x000e220008000800 */
[----:B-1----:R-:W-:Y:S01]  /*52250*/  IMAD.WIDE R12, R10, 0x2, R50 ;  /* 0x000000020a0c7825 */ /* 0x002fe200078e0232 */
[----:B---3--:R-:W3:Y:S01]  /*52260*/  LDL.LU R29, [R1+0x170] ;  /* 0x00017000011d7983 */ /* 0x008ee20000300800 */
[----:B------:R-:W-:-:S02]  /*52270*/  ISETP.LT.AND P4, PT, R34, UR54, !P1 ;  /* 0x0000003622007c0c */ /* 0x000fc4000cf81270 */
[----:B------:R-:W-:Y:S01]  /*52280*/  VIADD R11, R60, 0xb ;  /* 0x0000000b3c0b7836 */ /* 0x000fe20000000000 */
[----:B------:R-:W1:Y:S01]  /*52290*/  LDCU UR8, c[0x0][0x3b8] ;  /* 0x00007700ff0877ac */ /* 0x000e620008000800 */
[----:B------:R-:W-:Y:S04]  /*522a0*/  @P5 STG.E.U16 desc[UR66][R12.64], R16 ;  /* 0x000000100c005986 */ /* 0x000fe8000c101542 */
[----:B----4-:R4:W-:Y:S02]  /*522b0*/  @P6 STG.E.U16 desc[UR66][R14.64], R61 ;  /* 0x0000003d0e006986 */ /* 0x0109e4000c101542 */
[----:B----4-:R-:W-:Y:S02]  /*522c0*/  PRMT R15, R61, 0x7632, R15 ;  /* 0x000076323d0f7816 */ /* 0x010fe4000000000f */
[----:B------:R-:W4:Y:S01]  /*522d0*/  LDL.LU R61, [R1+0xb0] ;  /* 0x0000b000013d7983 */ /* 0x000f220000300800 */
[----:B------:R-:W-:-:S02]  /*522e0*/  ISETP.LT.AND P5, PT, R33, UR55, !P1 ;  /* 0x0000003721007c0c */ /* 0x000fc4000cfa1270 */
[----:B------:R-:W-:Y:S01]  /*522f0*/  ISETP.GE.AND P0, PT, R11, UR69, PT ;  /* 0x000000450b007c0c */ /* 0x000fe2000bf06270 */
[----:B------:R-:W-:Y:S01]  /*52300*/  IMAD.WIDE R12, R10, 0x2, R6 ;  /* 0x000000020a0c7825 */ /* 0x000fe200078e0206 */
[----:B------:R-:W-:Y:S01]  /*52310*/  ISETP.LT.AND P1, PT, R58, UR48, !P1 ;  /* 0x000000303a007c0c */ /* 0x000fe2000cf21270 */
[----:B------:R-:W0:Y:S01]  /*52320*/  LDCU UR48, c[0x0][0x3b8] ;  /* 0x00007700ff3077ac */ /* 0x000e220008000800 */
[----:B------:R-:W-:Y:S01]  /*52330*/  UMOV UR69, UR59 ;  /* 0x0000003b00457c82 */ /* 0x000fe20008000000 */
[----:B------:R-:W-:Y:S01]  /*52340*/  UMOV UR59, UR60 ;  /* 0x0000003c003b7c82 */ /* 0x000fe20008000000 */
[----:B------:R-:W0:Y:S01]  /*52350*/  LDCU UR60, c[0x0][0x398] ;  /* 0x00007300ff3c77ac */ /* 0x000e220008000800 */
[----:B------:R-:W-:Y:S01]  /*52360*/  IMAD.WIDE R8, R10, 0x2, R4 ;  /* 0x000000020a087825 */ /* 0x000fe200078e0204 */
[----:B------:R-:W-:Y:S01]  /*52370*/  ISETP.LT.AND P6, PT, R59, UR10, !P2 ;  /* 0x0000000a3b007c0c */ /* 0x000fe2000d7c1270 */
[----:B------:R-:W-:Y:S01]  /*52380*/  @P4 STG.E.U16 desc[UR66][R12.64], R15 ;  /* 0x0000000f0c004986 */ /* 0x000fe2000c101542 */
[----:B------:R-:W0:Y:S01]  /*52390*/  LDCU.64 UR54, c[0x0][0x398] ;  /* 0x00007300ff3677ac */ /* 0x000e220008000a00 */
[----:B---3--:R-:W-:-:S02]  /*523a0*/  PRMT R17, R29, 0x7632, R17 ;  /* 0x000076321d117816 */ /* 0x008fc40000000011 */
[----:B--2---:R2:W-:Y:S01]  /*523b0*/  @P5 STG.E.U16 desc[UR66][R8.64], R25 ;  /* 0x0000001908005986 */ /* 0x0045e2000c101542 */
[----:B------:R-:W-:Y:S01]  /*523c0*/  PRMT R16, R25, 0x7632, R16 ;  /* 0x0000763219107816 */ /* 0x000fe20000000010 */
[C---:B0-----:R-:W-:Y:S01]  /*523d0*/  VIADD R14, R10.reuse, UR48 ;  /* 0x000000300a0e7c36 */ /* 0x041fe20008000000 */
[----:B-1----:R-:W-:Y:S01]  /*523e0*/  MOV.SPILL R19, UR8 ;  /* 0x0000000800137c02 */ /* 0x002fe20009000f00 */
[----:B------:R-:W-:Y:S01]  /*523f0*/  IMAD.WIDE R10, R10, 0x2, R2 ;  /* 0x000000020a0a7825 */ /* 0x000fe200078e0202 */
[----:B------:R-:W0:Y:S01]  /*52400*/  LDCU UR10, c[0x0][0x398] ;  /* 0x00007300ff0a77ac */ /* 0x000e220008000800 */
[----:B--2---:R-:W2:Y:S02]  /*52410*/  LDL.LU R25, [R1+0x180] ;  /* 0x0001800001197983 */ /* 0x004ea40000300800 */
[----:B------:R-:W-:Y:S01]  /*52420*/  IMAD.WIDE R12, R14, 0x2, R56 ;  /* 0x000000020e0c7825 */ /* 0x000fe200078e0238 */
[----:B------:R-:W-:Y:S01]  /*52430*/  ISETP.LT.AND P4, PT, R39, UR60, !P2 ;  /* 0x0000003c27007c0c */ /* 0x000fe2000d781270 */
[----:B------:R-:W-:Y:S01]  /*52440*/  @P1 STG.E.U16 desc[UR66][R10.64], R16 ;  /* 0x000000100a001986 */ /* 0x000fe2000c101542 */
[----:B------:R-:W-:Y:S01]  /*52450*/  ISETP.LT.AND P1, PT, R0, UR61, !P2 ;  /* 0x0000003d00007c0c */ /* 0x000fe2000d721270 */
[C---:B------:R-:W-:Y:S01]  /*52460*/  IMAD.WIDE R8, R14.reuse, 0x2, R54 ;  /* 0x000000020e087825 */ /* 0x040fe200078e0236 */
[----:B------:R-:W-:Y:S01]  /*52470*/  ISETP.LT.AND P5, PT, R35, UR54, !P2 ;  /* 0x0000003623007c0c */ /* 0x000fe2000d7a1270 */
[----:B------:R1:W-:Y:S01]  /*52480*/  @P6 STG.E.U16 desc[UR66][R12.64], R29 ;  /* 0x0000001d0c006986 */ /* 0x0003e2000c101542 */
[----:B------:R-:W3:Y:S03]  /*52490*/  LDCU.64 UR60, c[0x0][0x398] ;  /* 0x00007300ff3c77ac */ /* 0x000ee60008000a00 */
[----:B-1----:R-:W3:Y:S01]  /*524a0*/  LDL.LU R29, [R1+0xa0] ;  /* 0x0000a000011d7983 */ /* 0x002ee20000300800 */
[----:B------:R-:W-:Y:S01]  /*524b0*/  IMAD.WIDE R10, R14, 0x2, R52 ;  /* 0x000000020e0a7825 */ /* 0x000fe200078e0234 */
[----:B----4-:R-:W-:-:S04]  /*524c0*/  PRMT R16, R61, 0x7632, R16 ;  /* 0x000076323d107816 */ /* 0x010fc80000000010 */
[----:B------:R-:W-:Y:S04]  /*524d0*/  @P1 STG.E.U16 desc[UR66][R8.64], R17 ;  /* 0x0000001108001986 */ /* 0x000fe8000c101542 */
[----:B------:R1:W-:Y:S04]  /*524e0*/  @P4 STG.E.U16 desc[UR66][R10.64], R61 ;  /* 0x0000003d0a004986 */ /* 0x0003e8000c101542 */
[----:B-1----:R-:W4:Y:S01]  /*524f0*/  LDL.LU R61, [R1+0xc4] ;  /* 0x0000c400013d7983 */ /* 0x002f220000300800 */
[----:B------:R-:W-:Y:S01]  /*52500*/  ISETP.LT.AND P6, PT, R38, UR56, !P2 ;  /* 0x0000003826007c0c */ /* 0x000fe2000d7c1270 */
[----:B------:R-:W-:-:S02]  /*52510*/  IMAD.WIDE R12, R14, 0x2, R50 ;  /* 0x000000020e0c7825 */ /* 0x000fc400078e0232 */
[----:B------:R-:W4:Y:S02]  /*52520*/  LDL.LU R24, [R1+0x114] ;  /* 0x0001140001187983 */ /* 0x000f240000300800 */
[----:B------:R-:W-:Y:S01]  /*52530*/  IMAD.WIDE R8, R14, 0x2, R48 ;  /* 0x000000020e087825 */ /* 0x000fe200078e0230 */
[----:B------:R-:W-:Y:S01]  /*52540*/  ISETP.LT.AND P4, PT, R34, UR43, !P2 ;  /* 0x0000002b22007c0c */ /* 0x000fe2000d781270 */
[----:B------:R1:W-:Y:S01]  /*52550*/  @P5 STG.E.U16 desc[UR66][R12.64], R16 ;  /* 0x000000100c005986 */ /* 0x0003e2000c101542 */
[----:B------:R-:W-:Y:S01]  /*52560*/  ISETP.LT.AND P5, PT, R33, UR42, !P2 ;  /* 0x0000002a21007c0c */ /* 0x000fe2000d7a1270 */
[----:B------:R-:W-:Y:S02]  /*52570*/  VIADD R15, R60, 0xc ;  /* 0x0000000c3c0f7836 */ /* 0x000fe40000000000 */
[----:B------:R-:W-:Y:S01]  /*52580*/  IMAD.WIDE R10, R14, 0x2, R4 ;  /* 0x000000020e0a7825 */ /* 0x000fe200078e0204 */
[----:B------:R-:W-:Y:S02]  /*52590*/  ISETP.LT.AND P2, PT, R58, UR9, !P2 ;  /* 0x000000093a007c0c */ /* 0x000fe4000d741270 */
[----:B------:R-:W-:Y:S01]  /*525a0*/  ISETP.GE.AND P1, PT, R15, UR75, PT ;  /* 0x0000004b0f007c0c */ /* 0x000fe2000bf26270 */
[----:B-1----:R-:W-:-:S02]  /*525b0*/  VIADD R16, R14, UR71 ;  /* 0x000000470e107c36 */ /* 0x002fc40008000000 */
[C---:B------:R-:W-:Y:S01]  /*525c0*/  IMAD.WIDE R12, R14.reuse, 0x2, R2 ;  /* 0x000000020e0c7825 */ /* 0x040fe200078e0202 */
[----:B--2---:R1:W-:Y:S01]  /*525d0*/  @P6 STG.E.U16 desc[UR66][R8.64], R25 ;  /* 0x0000001908006986 */ /* 0x0043e2000c101542 */
[----:B------:R-:W-:Y:S02]  /*525e0*/  PRMT R17, R25, 0x7632, R17 ;  /* 0x0000763219117816 */ /* 0x000fe40000000011 */
[----:B------:R-:W-:Y:S02]  /*525f0*/  ISETP.LT.AND P6, PT, R59, UR20, !P3 ;  /* 0x000000143b007c0c */ /* 0x000fe4000dfc1270 */
[----:B---3--:R-:W-:Y:S01]  /*52600*/  PRMT R15, R29, 0x7632, R15 ;  /* 0x000076321d0f7816 */ /* 0x008fe2000000000f */
[----:B-1----:R-:W2:Y:S01]  /*52610*/  LDL.LU R25, [R1+0x124] ;  /* 0x0001240001197983 */ /* 0x002ea20000300800 */
[----:B------:R-:W-:Y:S01]  /*52620*/  IMAD.WIDE R8, R14, 0x2, R6 ;  /* 0x000000020e087825 */ /* 0x000fe200078e0206 */
[----:B----4-:R-:W-:-:S04]  /*52630*/  PRMT R18, R61, 0x7632, R18 ;  /* 0x000076323d127816 */ /* 0x010fc80000000012 */
[----:B------:R-:W-:Y:S01]  /*52640*/  @P4 STG.E.U16 desc[UR66][R8.64], R17 ;  /* 0x0000001108004986 */ /* 0x000fe2000c101542 */
[----:B------:R-:W-:Y:S01]  /*52650*/  UMOV UR43, UR59 ;  /* 0x0000003b002b7c82 */ /* 0x000fe20008000000 */
[----:B------:R-:W-:Y:S01]  /*52660*/  UMOV UR42, UR58 ;  /* 0x0000003a002a7c82 */ /* 0x000fe20008000000 */
[----:B------:R-:W1:Y:S01]  /*52670*/  LDCU.64 UR58, c[0x0][0x398] ;  /* 0x00007300ff3a77ac */ /* 0x000e620008000a00 */
[----:B------:R3:W-:Y:S01]  /*52680*/  @P5 STG.E.U16 desc[UR66][R10.64], R29 ;  /* 0x0000001d0a005986 */ /* 0x0007e2000c101542 */
[----:B------:R-:W-:Y:S01]  /*52690*/  UMOV UR8, UR65 ;  /* 0x0000004100087c82 */ /* 0x000fe20008000000 */
[----:B------:R-:W-:Y:S01]  /*526a0*/  UMOV UR9, UR50 ;  /* 0x0000003200097c82 */ /* 0x000fe20008000000 */
[----:B------:R-:W-:Y:S01]  /*526b0*/  UMOV UR75, UR28 ;  /* 0x0000001c004b7c82 */ /* 0x000fe20008000000 */
[----:B------:R-:W4:Y:S01]  /*526c0*/  LDCU UR20, c[0x0][0x398] ;  /* 0x00007300ff1477ac */ /* 0x000f220008000800 */
[----:B---3--:R-:W3:Y:S01]  /*526d0*/  LDL.LU R29, [R1+0x134] ;  /* 0x00013400011d7983 */ /* 0x008ee20000300800 */
[----:B------:R-:W-:Y:S01]  /*526e0*/  IMAD.WIDE R8, R16, 0x2, R56 ;  /* 0x0000000210087825 */ /* 0x000fe200078e0238 */
[----:B------:R-:W-:Y:S01]  /*526f0*/  ISETP.LT.AND P5, PT, R0, UR22, !P3 ;  /* 0x0000001600007c0c */ /* 0x000fe2000dfa1270 */
[----:B------:R-:W0:Y:S01]  /*52700*/  LDCU UR28, c[0x0][0x398] ;  /* 0x00007300ff1c77ac */ /* 0x000e220008000800 */
[----:B------:R4:W-:Y:S01]  /*52710*/  @P2 STG.E.U16 desc[UR66][R12.64], R15 ;  /* 0x0000000f0c002986 */ /* 0x0009e2000c101542 */
[----:B------:R-:W-:Y:S01]  /*52720*/  ISETP.LT.AND P4, PT, R39, UR12, !P3 ;  /* 0x0000000c27007c0c */ /* 0x000fe2000df81270 */
[----:B------:R-:W-:Y:S01]  /*52730*/  IMAD.WIDE R10, R16, 0x2, R52 ;  /* 0x00000002100a7825 */ /* 0x000fe200078e0234 */
[----:B-1----:R-:W-:Y:S01]  /*52740*/  ISETP.LT.AND P2, PT, R35, UR58, !P3 ;  /* 0x0000003a23007c0c */ /* 0x002fe2000df41270 */
[----:B------:R1:W-:Y:S01]  /*52750*/  @P6 STG.E.U16 desc[UR66][R8.64], R61 ;  /* 0x0000003d08006986 */ /* 0x0003e2000c101542 */
[----:B------:R-:W-:Y:S01]  /*52760*/  PRMT R17, R24, 0x7632, R17 ;  /* 0x0000763218117816 */ /* 0x000fe20000000011 */
[----:B------:R-:W-:Y:S01]  /*52770*/  UMOV UR48, UR46 ;  /* 0x0000002e00307c82 */ /* 0x000fe20008000000 */
[----:B------:R-:W0:Y:S01]  /*52780*/  LDCU UR22, c[0x0][0x398] ;  /* 0x00007300ff1677ac */ /* 0x000e220008000800 */
[----:B------:R-:W-:Y:S01]  /*52790*/  UMOV UR52, UR40 ;  /* 0x0000002800347c82 */ /* 0x000fe20008000000 */
[C---:B----4-:R-:W-:Y:S01]  /*527a0*/  IMAD.WIDE R12, R16.reuse, 0x2, R50 ;  /* 0x00000002100c7825 */ /* 0x050fe200078e0232 */
[----:B------:R-:W4:Y:S01]  /*527b0*/  LDCU UR12, c[0x0][0x398] ;  /* 0x00007300ff0c77ac */ /* 0x000f220008000800 */
[----:B-1----:R-:W4:Y:S02]  /*527c0*/  LDL.LU R61, [R1+0x174] ;  /* 0x00017400013d7983 */ /* 0x002f240000300800 */
[----:B------:R-:W-:Y:S01]  /*527d0*/  IMAD.WIDE R8, R16, 0x2, R54 ;  /* 0x0000000210087825 */ /* 0x000fe200078e0236 */
[----:B------:R-:W-:Y:S01]  /*527e0*/  ISETP.LT.AND P6, PT, R38, UR60, !P3 ;  /* 0x0000003c26007c0c */ /* 0x000fe2000dfc1270 */
[----:B------:R-:W1:Y:S03]  /*527f0*/  LDCU UR50, c[0x0][0x398] ;  /* 0x00007300ff3277ac */ /* 0x000e660008000800 */
[----:B------:R-:W-:Y:S01]  /*52800*/  @P5 STG.E.U16 desc[UR66][R8.64], R18 ;  /* 0x0000001208005986 */ /* 0x000fe2000c101542 */
[----:B------:R-:W-:Y:S01]  /*52810*/  IMAD.WIDE R14, R16, 0x2, R48 ;  /* 0x00000002100e7825 */ /* 0x000fe200078e0230 */
[----:B------:R-:W-:Y:S01]  /*52820*/  UMOV UR58, UR64 ;  /* 0x00000040003a7c82 */ /* 0x000fe20008000000 */
[----:B------:R-:W-:Y:S01]  /*52830*/  ISETP.LT.AND P5, PT, R33, UR63, !P3 ;  /* 0x0000003f21007c0c */ /* 0x000fe2000dfa1270 */
[----:B------:R0:W-:Y:S01]  /*52840*/  @P4 STG.E.U16 desc[UR66][R10.64], R24 ;  /* 0x000000180a004986 */ /* 0x0001e2000c101542 */
[----:B------:R-:W-:Y:S01]  /*52850*/  ISETP.LT.AND P4, PT, R34, UR62, !P3 ;  /* 0x0000003e22007c0c */ /* 0x000fe2000df81270 */
[----:B------:R-:W1:Y:S02]  /*52860*/  LDCU.64 UR62, c[0x0][0x398] ;  /* 0x00007300ff3e77ac */ /* 0x000e640008000a00 */
[----:B------:R1:W-:Y:S01]  /*52870*/  @P2 STG.E.U16 desc[UR66][R12.64], R17 ;  /* 0x000000110c002986 */ /* 0x0003e2000c101542 */
[----:B------:R-:W2:Y:S01]  /*52880*/  LDCU.64 UR64, c[0x0][0x398] ;  /* 0x00007300ff4077ac */ /* 0x000ea20008000a00 */
[----:B------:R-:W2:Y:S02]  /*52890*/  LDCU UR46, c[0x0][0x398] ;  /* 0x00007300ff2e77ac */ /* 0x000ea40008000800 */
[----:B0-----:R-:W4:Y:S01]  /*528a0*/  LDL.LU R24, [R1+0xb4] ;  /* 0x0000b40001187983 */ /* 0x001f220000300800 */
[----:B------:R-:W-:Y:S01]  /*528b0*/  IMAD.WIDE R10, R16, 0x2, R6 ;  /* 0x00000002100a7825 */ /* 0x000fe200078e0206 */
[----:B------:R-:W-:Y:S01]  /*528c0*/  ISETP.LT.AND P3, PT, R58, UR70, !P3 ;  /* 0x000000463a007c0c */ /* 0x000fe2000df61270 */
[----:B------:R-:W0:Y:S02]  /*528d0*/  LDCU.64 UR70, c[0x0][0x398] ;  /* 0x00007300ff4677ac */ /* 0x000e240008000a00 */
[C---:B------:R-:W-:Y:S01]  /*528e0*/  IMAD.WIDE R8, R16.reuse, 0x2, R4 ;  /* 0x0000000210087825 */ /* 0x040fe200078e0204 */
[----:B------:R-:W0:Y:S03]  /*528f0*/  LDCU UR40, c[0x0][0x398] ;  /* 0x00007300ff2877ac */ /* 0x000e260008000800 */
[----:B-1----:R-:W-:-:S02]  /*52900*/  VIADD R17, R16, UR36 ;  /* 0x0000002410117c36 */ /* 0x002fc40008000000 */
[----:B------:R-:W-:Y:S01]  /*52910*/  IMAD.WIDE R12, R16, 0x2, R2 ;  /* 0x00000002100c7825 */ /* 0x000fe200078e0202 */
[----:B--2---:R-:W-:Y:S01]  /*52920*/  PRMT R18, R25, 0x7632, R18 ;  /* 0x0000763219127816 */ /* 0x004fe20000000012 */
[----:B------:R1:W-:Y:S01]  /*52930*/  @P6 STG.E.U16 desc[UR66][R14.64], R25 ;  /* 0x000000190e006986 */ /* 0x0003e2000c101542 */
[----:B------:R-:W-:Y:S01]  /*52940*/  ISETP.LT.AND P6, PT, R59, UR5, !P0 ;  /* 0x000000053b007c0c */ /* 0x000fe2000c7c1270 */
[----:B------:R-:W2:Y:S02]  /*52950*/  LDCU UR36, c[0x0][0x398] ;  /* 0x00007300ff2477ac */ /* 0x000ea40008000800 */
[----:B-1----:R-:W2:Y:S01]  /*52960*/  LDL.LU R25, [R1+0x184] ;  /* 0x0001840001197983 */ /* 0x002ea20000300800 */
[----:B------:R-:W-:Y:S01]  /*52970*/  IMAD.WIDE R14, R17, 0x2, R56 ;  /* 0x00000002110e7825 */ /* 0x000fe200078e0238 */
[----:B------:R-:W-:Y:S01]  /*52980*/  ISETP.LT.AND P2, PT, R0, UR26, !P0 ;  /* 0x0000001a00007c0c */ /* 0x000fe2000c741270 */
[----:B------:R-:W-:Y:S01]  /*52990*/  UMOV UR60, UR44 ;  /* 0x0000002c003c7c82 */ /* 0x000fe20008000000 */
[----:B------:R4:W-:Y:S01]  /*529a0*/  @P4 STG.E.U16 desc[UR66][R10.64], R18 ;  /* 0x000000120a004986 */ /* 0x0009e2000c101542 */
[----:B------:R-:W-:Y:S01]  /*529b0*/  UMOV UR54, UR48 ;  /* 0x0000003000367c82 */ /* 0x000fe20008000000 */
[----:B------:R-:W1:Y:S01]  /*529c0*/  LDCU UR26, c[0x0][0x398] ;  /* 0x00007300ff1a77ac */ /* 0x000e620008000800 */
[----:B------:R-:W0:Y:S01]  /*529d0*/  LDCU UR5, c[0x0][0x398] ;  /* 0x00007300ff0577ac */ /* 0x000e220008000800 */
[----:B---3--:R-:W-:Y:S01]  /*529e0*/  PRMT R16, R29, 0x7632, R16 ;  /* 0x000076321d107816 */ /* 0x008fe20000000010 */
[----:B------:R3:W-:Y:S01]  /*529f0*/  @P5 STG.E.U16 desc[UR66][R8.64], R29 ;  /* 0x0000001d08005986 */ /* 0x0007e2000c101542 */
[----:B----4-:R-:W-:-:S03]  /*52a00*/  PRMT R10, R61, 0x7632, R10 ;  /* 0x000076323d0a7816 */ /* 0x010fc6000000000a */
[----:B---3--:R-:W3:Y:S01]  /*52a10*/  LDL.LU R29, [R1+0xa4] ;  /* 0x0000a400011d7983 */ /* 0x008ee20000300800 */
[----:B------:R-:W-:Y:S01]  /*52a20*/  ISETP.LT.AND P4, PT, R39, UR38, !P0 ;  /* 0x0000002627007c0c */ /* 0x000fe2000c781270 */
[----:B------:R-:W-:Y:S01]  /*52a30*/  UMOV UR44, UR24 ;  /* 0x00000018002c7c82 */ /* 0x000fe20008000000 */
[----:B------:R-:W-:Y:S01]  /*52a40*/  ISETP.LT.AND P5, PT, R35, UR62, !P0 ;  /* 0x0000003e23007c0c */ /* 0x000fe2000c7a1270 */
[----:B------:R-:W-:Y:S01]  /*52a50*/  @P3 STG.E.U16 desc[UR66][R12.64], R16 ;  /* 0x000000100c003986 */ /* 0x000fe2000c101542 */
[----:B------:R-:W-:Y:S01]  /*52a60*/  IMAD.WIDE R8, R17, 0x2, R54 ;  /* 0x0000000211087825 */ /* 0x000fe200078e0236 */
[----:B------:R-:W-:Y:S01]  /*52a70*/  MOV.SPILL R18, UR37 ;  /* 0x0000002500127c02 */ /* 0x000fe20009000f00 */
[----:B------:R-:W4:Y:S01]  /*52a80*/  LDCU UR24, c[0x0][0x398] ;  /* 0x00007300ff1877ac */ /* 0x000f220008000800 */
[----:B------:R0:W-:Y:S01]  /*52a90*/  @P6 STG.E.U16 desc[UR66][R14.64], R61 ;  /* 0x0000003d0e006986 */ /* 0x0001e2000c101542 */
[----:B------:R-:W1:Y:S03]  /*52aa0*/  LDCU UR48, c[0x0][0x3b8] ;  /* 0x00007700ff3077ac */ /* 0x000e660008000800 */
[----:B0-----:R-:W4:Y:S01]  /*52ab0*/  LDL.LU R61, [R1+0xc8] ;  /* 0x0000c800013d7983 */ /* 0x001f220000300800 */
[----:B------:R-:W-:-:S03]  /*52ac0*/  ISETP.LT.AND P6, PT, R38, UR64, !P0 ;  /* 0x0000004026007c0c */ /* 0x000fc6000c7c1270 */
[----:B------:R0:W-:Y:S01]  /*52ad0*/  @P2 STG.E.U16 desc[UR66][R8.64], R10 ;  /* 0x0000000a08002986 */ /* 0x0001e2000c101542 */
[----:B------:R-:W-:Y:S02]  /*52ae0*/  ISETP.LT.AND P3, PT, R34, UR73, !P0 ;  /* 0x0000004922007c0c */ /* 0x000fe4000c761270 */
[----:B------:R-:W-:Y:S01]  /*52af0*/  PRMT R15, R24, 0x7632, R15 ;  /* 0x00007632180f7816 */ /* 0x000fe2000000000f */
[----:B------:R-:W-:-:S04]  /*52b00*/  IMAD.WIDE R12, R17, 0x2, R48 ;  /* 0x00000002110c7825 */ /* 0x000fc800078e0230 */
[----:B0-----:R-:W-:-:S04]  /*52b10*/  IMAD.WIDE R8, R17, 0x2, R52 ;  /* 0x0000000211087825 */ /* 0x001fc800078e0234 */
[----:B------:R-:W-:Y:S01]  /*52b20*/  IMAD.WIDE R10, R17, 0x2, R50 ;  /* 0x00000002110a7825 */ /* 0x000fe200078e0232 */
[----:B------:R0:W-:Y:S04]  /*52b30*/  @P4 STG.E.U16 desc[UR66][R8.64], R24 ;  /* 0x0000001808004986 */ /* 0x0001e8000c101542 */
[----:B------:R1:W-:Y:S01]  /*52b40*/  @P5 STG.E.U16 desc[UR66][R10.64], R15 ;  /* 0x0000000f0a005986 */ /* 0x0003e2000c101542 */
[----:B------:R-:W-:Y:S01]  /*52b50*/  ISETP.LT.AND P5, PT, R33, UR76, !P0 ;  /* 0x0000004c21007c0c */ /* 0x000fe2000c7a1270 */
[----:B------:R-:W-:Y:S02]  /*52b60*/  VIADD R14, R60, 0xd ;  /* 0x0000000d3c0e7836 */ /* 0x000fe40000000000 */
[C---:B0-----:R-:W-:Y:S01]  /*52b70*/  IMAD.WIDE R8, R17.reuse, 0x2, R6 ;  /* 0x0000000211087825 */ /* 0x041fe200078e0206 */
[----:B------:R-:W-:Y:S01]  /*52b80*/  ISETP.LT.AND P0, PT, R58, UR77, !P0 ;  /* 0x0000004d3a007c0c */ /* 0x000fe2000c701270 */
[----:B------:R-:W0:Y:S01]  /*52b90*/  LDCU.64 UR76, c[0x0][0x398] ;  /* 0x00007300ff4c77ac */ /* 0x000e220008000a00 */
[----:B------:R-:W-:Y:S01]  /*52ba0*/  ISETP.GE.AND P2, PT, R14, UR71, PT ;  /* 0x000000470e007c0c */ /* 0x000fe2000bf46270 */
[----:B-1----:R-:W-:Y:S01]  /*52bb0*/  VIADD R15, R17, UR34 ;  /* 0x00000022110f7c36 */ /* 0x002fe20008000000 */
[----:B--2---:R-:W-:Y:S01]  /*52bc0*/  PRMT R10, R25, 0x7632, R10 ;  /* 0x00007632190a7816 */ /* 0x004fe2000000000a */
[----:B------:R1:W-:Y:S01]  /*52bd0*/  @P6 STG.E.U16 desc[UR66][R12.64], R25 ;  /* 0x000000190c006986 */ /* 0x0003e2000c101542 */
[----:B---3--:R-:W-:-:S03]  /*52be0*/  PRMT R14, R29, 0x7632, R14 ;  /* 0x000076321d0e7816 */ /* 0x008fc6000000000e */
[----:B-1----:R-:W2:Y:S01]  /*52bf0*/  LDL.LU R25, [R1+0x118] ;  /* 0x0001180001197983 */ /* 0x002ea20000300800 */
[----:B------:R-:W-:Y:S01]  /*52c00*/  UMOV UR62, UR43 ;  /* 0x0000002b003e7c82 */ /* 0x000fe20008000000 */
[----:B------:R-:W-:Y:S01]  /*52c10*/  UMOV UR37, UR42 ;  /* 0x0000002a00257c82 */ /* 0x000fe20008000000 */
[----:B------:R-:W-:Y:S01]  /*52c20*/  ISETP.LT.AND P6, PT, R59, UR30, !P1 ;  /* 0x0000001e3b007c0c */ /* 0x000fe2000cfc1270 */
[----:B------:R1:W-:Y:S01]  /*52c30*/  @P3 STG.E.U16 desc[UR66][R8.64], R10 ;  /* 0x0000000a08003986 */ /* 0x0003e2000c101542 */
[----:B------:R-:W-:Y:S01]  /*52c40*/  IMAD.WIDE R12, R15, 0x2, R56 ;  /* 0x000000020f0c7825 */ /* 0x000fe200078e0238 */
[----:B------:R-:W3:Y:S01]  /*52c50*/  LDCU.64 UR42, c[0x0][0x398] ;  /* 0x00007300ff2a77ac */ /* 0x000ee20008000a00 */
[----:B------:R-:W-:Y:S02]  /*52c60*/  MOV.SPILL R16, UR36 ;  /* 0x0000002400107c02 */ /* 0x000fe40009000f00 */
[----:B------:R-:W-:Y:S01]  /*52c70*/  ISETP.LT.AND P4, PT, R39, UR18, !P1 ;  /* 0x0000001227007c0c */ /* 0x000fe2000cf81270 */
[----:B------:R-:W-:Y:S01]  /*52c80*/  UMOV UR71, UR60 ;  /* 0x0000003c00477c82 */ /* 0x000fe20008000000 */
[----:B------:R-:W-:Y:S01]  /*52c90*/  UMOV UR64, UR44 ;  /* 0x0000002c00407c82 */ /* 0x000fe20008000000 */
[----:B------:R-:W2:Y:S01]  /*52ca0*/  LDCU UR34, c[0x0][0x398] ;  /* 0x00007300ff2277ac */ /* 0x000ea20008000800 */
[----:B-1----:R-:W-:-:S04]  /*52cb0*/  IMAD.WIDE R8, R17, 0x2, R4 ;  /* 0x0000000211087825 */ /* 0x002fc800078e0204 */
[----:B------:R-:W-:Y:S01]  /*52cc0*/  IMAD.WIDE R10, R17, 0x2, R2 ;  /* 0x00000002110a7825 */ /* 0x000fe200078e0202 */
[----:B------:R1:W-:Y:S01]  /*52cd0*/  @P5 STG.E.U16 desc[UR66][R8.64], R29 ;  /* 0x0000001d08005986 */ /* 0x0003e2000c101542 */
[----:B------:R-:W-:Y:S01]  /*52ce0*/  ISETP.LT.AND P3, PT, R0, UR16, !P1 ;  /* 0x0000001000007c0c */ /* 0x000fe2000cf61270 */
[----:B0-----:R-:W-:Y:S01]  /*52cf0*/  UMOV UR30, UR76 ;  /* 0x0000004c001e7c82 */ /* 0x001fe20008000000 */
[----:B------:R-:W-:Y:S01]  /*52d00*/  UMOV UR36, UR77 ;  /* 0x0000004d00247c82 */ /* 0x000fe20008000000 */
[----:B---3--:R-:W-:Y:S01]  /*52d10*/  UMOV UR38, UR42 ;  /* 0x0000002a00267c82 */ /* 0x008fe20008000000 */
[----:B------:R-:W-:Y:S01]  /*52d20*/  UMOV UR60, UR9 ;  /* 0x00000009003c7c82 */ /* 0x000fe20008000000 */
[----:B------:R-:W0:Y:S01]  /*52d30*/  LDCU UR44, c[0x0][0x3b8] ;  /* 0x00007700ff2c77ac */ /* 0x000e220008000800 */
[----:B-1----:R-:W3:Y:S01]  /*52d40*/  LDL.LU R29, [R1+0x128] ;  /* 0x00012800011d7983 */ /* 0x002ee20000300800 */
[----:B------:R-:W1:Y:S03]  /*52d50*/  LDCU.64 UR76, c[0x0][0x398] ;  /* 0x00007300ff4c77ac */ /* 0x000e660008000a00 */
[----:B------:R-:W-:Y:S01]  /*52d60*/  @P0 STG.E.U16 desc[UR66][R10.64], R14 ;  /* 0x0000000e0a000986 */ /* 0x000fe2000c101542 */
[----:B------:R-:W-:Y:S01]  /*52d70*/  IMAD.WIDE R8, R15, 0x2, R54 ;  /* 0x000000020f087825 */ /* 0x000fe200078e0236 */
[----:B------:R-:W-:Y:S01]  /*52d80*/  UMOV UR73, UR64 ;  /* 0x0000004000497c82 */ /* 0x000fe20008000000 */
[----:B------:R-:W0:Y:S01]  /*52d90*/  LDCU UR16, c[0x0][0x398] ;  /* 0x00007300ff1077ac */ /* 0x000e220008000800 */
[----:B----4-:R4:W-:Y:S01]  /*52da0*/  @P6 STG.E.U16 desc[UR66][R12.64], R61 ;  /* 0x0000003d0c006986 */ /* 0x0109e2000c101542 */
[----:B------:R-:W0:Y:S01]  /*52db0*/  LDCU UR42, c[0x0][0x398] ;  /* 0x00007300ff2a77ac */ /* 0x000e220008000800 */
[----:B----4-:R-:W-:-:S02]  /*52dc0*/  PRMT R12, R61, 0x7632, R12 ;  /* 0x000076323d0c7816 */ /* 0x010fc4000000000c */
[----:B------:R-:W4:Y:S01]  /*52dd0*/  LDL.LU R61, [R1+0x138] ;  /* 0x00013800013d7983 */ /* 0x000f220000300800 */
[----:B------:R-:W-:Y:S01]  /*52de0*/  ISETP.LT.AND P5, PT, R35, UR38, !P1 ;  /* 0x0000002623007c0c */ /* 0x000fe2000cfa1270 */
[----:B------:R-:W-:Y:S01]  /*52df0*/  IMAD.WIDE R10, R15, 0x2, R52 ;  /* 0x000000020f0a7825 */ /* 0x000fe200078e0234 */
[----:B------:R-:W-:Y:S01]  /*52e00*/  ISETP.LT.AND P6, PT, R38, UR30, !P1 ;  /* 0x0000001e26007c0c */ /* 0x000fe2000cfc1270 */
[----:B------:R0:W-:Y:S01]  /*52e10*/  @P3 STG.E.U16 desc[UR66][R8.64], R12 ;  /* 0x0000000c08003986 */ /* 0x0001e2000c101542 */
[----:B------:R-:W-:Y:S02]  /*52e20*/  ISETP.LT.AND P3, PT, R34, UR6, !P1 ;  /* 0x0000000622007c0c */ /* 0x000fe4000cf61270 */
[----:B--2---:R-:W-:Y:S01]  /*52e30*/  PRMT R13, R25, 0x7632, R13 ;  /* 0x00007632190d7816 */ /* 0x004fe2000000000d */
[----:B------:R2:W-:Y:S01]  /*52e40*/  @P4 STG.E.U16 desc[UR66][R10.64], R25 ;  /* 0x000000190a004986 */ /* 0x0005e2000c101542 */
[----:B0-----:R-:W-:Y:S01]  /*52e50*/  VIADD R12, R60, 0xe ;  /* 0x0000000e3c0c7836 */ /* 0x001fe20000000000 */
[----:B------:R-:W-:Y:S01]  /*52e60*/  UMOV UR64, UR75 ;  /* 0x0000004b00407c82 */ /* 0x000fe20008000000 */
[----:B------:R-:W-:Y:S01]  /*52e70*/  IMAD.WIDE R8, R15, 0x2, R50 ;  /* 0x000000020f087825 */ /* 0x000fe200078e0232 */
[----:B------:R-:W-:-:S02]  /*52e80*/  ISETP.LT.AND P4, PT, R33, UR32, !P1 ;  /* 0x0000002021007c0c */ /* 0x000fc4000cf81270 */
[----:B----4-:R-:W-:Y:S01]  /*52e90*/  PRMT R17, R61, 0x7632, R17 ;  /* 0x000076323d117816 */ /* 0x010fe20000000011 */
[----:B--2---:R-:W2:Y:S01]  /*52ea0*/  LDL.LU R25, [R1+0x178] ;  /* 0x0001780001197983 */ /* 0x004ea20000300800 */
[----:B------:R-:W-:Y:S01]  /*52eb0*/  IMAD.WIDE R10, R15, 0x2, R48 ;  /* 0x000000020f0a7825 */ /* 0x000fe200078e0230 */
[----:B-1----:R-:W-:Y:S01]  /*52ec0*/  ISETP.GE.AND P0, PT, R12, UR77, PT ;  /* 0x0000004d0c007c0c */ /* 0x002fe2000bf06270 */
[----:B------:R-:W-:Y:S01]  /*52ed0*/  UMOV UR30, UR8 ;  /* 0x00000008001e7c82 */ /* 0x000fe20008000000 */
[----:B------:R-:W-:Y:S01]  /*52ee0*/  @P5 STG.E.U16 desc[UR66][R8.64], R13 ;  /* 0x0000000d08005986 */ /* 0x000fe2000c101542 */
[----:B---3--:R-:W-:Y:S01]  /*52ef0*/  PRMT R12, R29, 0x7632, R12 ;  /* 0x000076321d0c7816 */ /* 0x008fe2000000000c */
[----:B------:R-:W0:Y:S02]  /*52f00*/  LDCU.64 UR8, c[0x0][0x398] ;  /* 0x00007300ff0877ac */ /* 0x000e240008000a00 */
[----:B------:R1:W-:Y:S01]  /*52f10*/  @P6 STG.E.U16 desc[UR66][R10.64], R29 ;  /* 0x0000001d0a006986 */ /* 0x0003e2000c101542 */
[----:B------:R-:W3:Y:S01]  /*52f20*/  LDCU UR6, c[0x0][0x398] ;  /* 0x00007300ff0677ac */ /* 0x000ee20008000800 */
[----:B------:R-:W4:Y:S02]  /*52f30*/  LDCU UR38, c[0x0][0x398] ;  /* 0x00007300ff2677ac */ /* 0x000f240008000800 */
[----:B-1----:R-:W2:Y:S01]  /*52f40*/  LDL.LU R29, [R1+0xb8] ;  /* 0x0000b800011d7983 */ /* 0x002ea20000300800 */
[----:B------:R-:W-:-:S04]  /*52f50*/  IMAD.WIDE R8, R15, 0x2, R6 ;  /* 0x000000020f087825 */ /* 0x000fc800078e0206 */
[----:B------:R-:W-:Y:S01]  /*52f60*/  IMAD.WIDE R10, R15, 0x2, R4 ;  /* 0x000000020f0a7825 */ /* 0x000fe200078e0204 */
[----:B------:R-:W-:Y:S04]  /*52f70*/  @P3 STG.E.U16 desc[UR66][R8.64], R12 ;  /* 0x0000000c08003986 */ /* 0x000fe8000c101542 */
[----:B------:R1:W-:Y:S04]  /*52f80*/  @P4 STG.E.U16 desc[UR66][R10.64], R61 ;  /* 0x0000003d0a004986 */ /* 0x0003e8000c101542 */
[----:B-1----:R-:W2:Y:S01]  /*52f90*/  LDL.LU R61, [R1+0x188] ;  /* 0x00018800013d7983 */ /* 0x002ea20000300800 */
[----:B0-----:R-:W-:Y:S01]  /*52fa0*/  UMOV UR77, UR8 ;  /* 0x00000008004d7c82 */ /* 0x001fe20008000000 */
[----:B------:R-:W-:Y:S01]  /*52fb0*/  UMOV UR32, UR9 ;  /* 0x0000000900207c82 */ /* 0x000fe20008000000 */
[----:B------:R-:W0:Y:S01]  /*52fc0*/  LDCU.64 UR8, c[0x0][0x398] ;  /* 0x00007300ff0877ac */ /* 0x000e220008000a00 */
[----:B------:R-:W-:-:S02]  /*52fd0*/  ISETP.LT.AND P5, PT, R0, UR28, !P2 ;  /* 0x0000001c00007c0c */ /* 0x000fc4000d7a1270 */
[C---:B------:R-:W-:Y:S02]  /*52fe0*/  ISETP.LT.AND P1, PT, R58.reuse, UR72, !P1 ;  /* 0x000000483a007c0c */ /* 0x040fe4000cf21270 */
[----:B------:R-:W-:Y:S01]  /*52ff0*/  ISETP.LT.AND P4, PT, R59, UR20, !P2 ;  /* 0x000000143b007c0c */ /* 0x000fe2000d781270 */
[----:B------:R-:W-:Y:S01]  /*53000*/  IMAD.WIDE R12, R15, 0x2, R2 ;  /* 0x000000020f0c7825 */ /* 0x000fe200078e0202 */
[----:B------:R-:W-:Y:S01]  /*53010*/  ISETP.LT.AND P3, PT, R39, UR14, !P2 ;  /* 0x0000000e27007c0c */ /* 0x000fe2000d761270 */
[----:B------:R-:W-:Y:S01]  /*53020*/  UMOV UR75, UR69 ;  /* 0x00000045004b7c82 */ /* 0x000fe20008000000 */
[----:B------:R-:W-:Y:S01]  /*53030*/  ISETP.LT.AND P6, PT, R58, UR22, !P0 ;  /* 0x000000163a007c0c */ /* 0x000fe2000c7c1270 */
[----:B------:R-:W-:Y:S01]  /*53040*/  UMOV UR18, UR58 ;  /* 0x0000003a00127c82 */ /* 0x000fe20008000000 */
[----:B------:R-:W1:Y:S01]  /*53050*/  LDCU UR20, c[0x0][0x398] ;  /* 0x00007300ff1477ac */ /* 0x000e620008000800 */
[----:B0-----:R-:W-:Y:S01]  /*53060*/  UMOV UR28, UR8 ;  /* 0x00000008001c7c82 */ /* 0x001fe20008000000 */
[----:B------:R-:W-:-:S03]  /*53070*/  R2UR.FILL UR8, R19 ;  /* 0x00000000130872ca */ /* 0x000fc600004e0000 */
[----:B------:R2:W-:Y:S01]  /*53080*/  @P1 STG.E.U16 desc[UR66][R12.64], R17 ;  /* 0x000000110c001986 */ /* 0x0005e2000c101542 */
[----:B------:R-:W0:Y:S09]  /*53090*/  LDCU UR14, c[0x0][0x398] ;  /* 0x00007300ff0e77ac */ /* 0x000e320008000800 */
[----:B------:R-:W-:Y:S01]  /*530a0*/  VIADD R14, R15, UR8 ;  /* 0x000000080f0e7c36 */ /* 0x000fe20008000000 */
[----:B------:R-:W-:Y:S01]  /*530b0*/  UMOV UR69, UR52 ;  /* 0x0000003400457c82 */ /* 0x000fe20008000000 */
[----:B--2---:R-:W-:-:S02]  /*530c0*/  PRMT R17, R61, 0x7632, R17 ;  /* 0x000076323d117816 */ /* 0x004fc40000000011 */
[C---:B------:R-:W-:Y:S01]  /*530d0*/  IMAD.WIDE R10, R14.reuse, 0x2, R56 ;  /* 0x000000020e0a7825 */ /* 0x040fe200078e0238 */
[----:B------:R-:W-:Y:S01]  /*530e0*/  PRMT R15, R25, 0x7632, R15 ;  /* 0x00007632190f7816 */ /* 0x000fe2000000000f */
[----:B------:R-:W2:Y:S02]  /*530f0*/  LDCU UR8, c[0x0][0x3b8] ;  /* 0x00007700ff0877ac */ /* 0x000ea40008000800 */
[C---:B------:R-:W-:Y:S01]  /*53100*/  IMAD.WIDE R8, R14.reuse, 0x2, R54 ;  /* 0x000000020e087825 */ /* 0x040fe200078e0236 */
[----:B------:R0:W-:Y:S03]  /*53110*/  @P4 STG.E.U16 desc[UR66][R10.64], R25 ;  /* 0x000000190a004986 */ /* 0x0001e6000c101542 */
[----:B------:R-:W-:Y:S01]  /*53120*/  IMAD.WIDE R12, R14, 0x2, R52 ;  /* 0x000000020e0c7825 */ /* 0x000fe200078e0234 */
[----:B------:R1:W-:Y:S01]  /*53130*/  @P5 STG.E.U16 desc[UR66][R8.64], R15 ;  /* 0x0000000f08005986 */ /* 0x0003e2000c101542 */
[----:B------:R-:W-:Y:S01]  /*53140*/  ISETP.LT.AND P5, PT, R35, UR28, !P2 ;  /* 0x0000001c23007c0c */ /* 0x000fe2000d7a1270 */
[----:B------:R-:W2:Y:S02]  /*53150*/  LDCU UR52, c[0x0][0x398] ;  /* 0x00007300ff3477ac */ /* 0x000ea40008000800 */
[----:B0-----:R-:W2:Y:S01]  /*53160*/  LDL.LU R25, [R1+0xa8] ;  /* 0x0000a80001197983 */ /* 0x001ea20000300800 */
[----:B------:R-:W-:-:S03]  /*53170*/  ISETP.LT.AND P4, PT, R38, UR77, !P2 ;  /* 0x0000004d26007c0c */ /* 0x000fc6000d781270 */
[----:B------:R0:W-:Y:S01]  /*53180*/  @P3 STG.E.U16 desc[UR66][R12.64], R29 ;  /* 0x0000001d0c003986 */ /* 0x0001e2000c101542 */
[----:B-1----:R-:W-:Y:S01]  /*53190*/  PRMT R15, R29, 0x7632, R15 ;  /* 0x000076321d0f7816 */ /* 0x002fe2000000000f */
[C---:B------:R-:W-:Y:S02]  /*531a0*/  IMAD.WIDE R10, R14.reuse, 0x2, R48 ;  /* 0x000000020e0a7825 */ /* 0x040fe400078e0230 */
[----:B0-----:R-:W3:Y:S02]  /*531b0*/  LDL.LU R29, [R1+0xcc] ;  /* 0x0000cc00011d7983 */ /* 0x001ee40000300800 */
[----:B------:R-:W-:-:S05]  /*531c0*/  IMAD.WIDE R12, R14, 0x2, R50 ;  /* 0x000000020e0c7825 */ /* 0x000fca00078e0232 */
[----:B------:R-:W-:Y:S04]  /*531d0*/  @P5 STG.E.U16 desc[UR66][R12.64], R15 ;  /* 0x0000000f0c005986 */ /* 0x000fe8000c101542 */
[----:B------:R0:W-:Y:S04]  /*531e0*/  @P4 STG.E.U16 desc[UR66][R10.64], R61 ;  /* 0x0000003d0a004986 */ /* 0x0001e8000c101542 */
[----:B0-----:R-:W4:Y:S01]  /*531f0*/  LDL.LU R61, [R1+0x11c] ;  /* 0x00011c00013d7983 */ /* 0x001f220000300800 */
[----:B------:R-:W-:Y:S01]  /*53200*/  ISETP.LT.AND P5, PT, R58, UR46, !P2 ;  /* 0x0000002e3a007c0c */ /* 0x000fe2000d7a1270 */
[----:B------:R-:W-:Y:S01]  /*53210*/  UMOV UR46, UR37 ;  /* 0x00000025002e7c82 */ /* 0x000fe20008000000 */
[----:B------:R-:W-:Y:S01]  /*53220*/  ISETP.LT.AND P4, PT, R33, UR24, !P0 ;  /* 0x0000001821007c0c */ /* 0x000fe2000c781270 */
[----:B------:R-:W-:Y:S01]  /*53230*/  UMOV UR24, UR36 ;  /* 0x0000002400187c82 */ /* 0x000fe20008000000 */
[----:B------:R-:W0:Y:S01]  /*53240*/  LDCU.64 UR36, c[0x0][0x398] ;  /* 0x00007300ff2477ac */ /* 0x000e220008000a00 */
[----:B------:R-:W-:Y:S01]  /*53250*/  UMOV UR28, UR32 ;  /* 0x00000020001c7c82 */ /* 0x000fe20008000000 */
[----:B------:R-:W-:Y:S01]  /*53260*/  UMOV UR32, UR69 ;  /* 0x0000004500207c82 */ /* 0x000fe20008000000 */
[----:B------:R-:W-:-:S02]  /*53270*/  ISETP.LT.AND P3, PT, R34, UR10, !P2 ;  /* 0x0000000a22007c0c */ /* 0x000fc4000d761270 */
[----:B------:R-:W-:Y:S01]  /*53280*/  ISETP.LT.AND P1, PT, R33, UR40, !P2 ;  /* 0x0000002821007c0c */ /* 0x000fe2000d721270 */
[----:B0-----:R-:W-:Y:S01]  /*53290*/  UMOV UR22, UR36 ;  /* 0x0000002400167c82 */ /* 0x001fe20008000000 */
[----:B------:R-:W-:Y:S01]  /*532a0*/  UMOV UR69, UR37 ;  /* 0x0000002500457c82 */ /* 0x000fe20008000000 */
[----:B------:R-:W0:Y:S01]  /*532b0*/  LDCU.64 UR36, c[0x0][0x398] ;  /* 0x00007300ff2477ac */ /* 0x000e220008000a00 */
[----:B------:R-:W-:Y:S01]  /*532c0*/  IMAD.WIDE R8, R14, 0x2, R6 ;  /* 0x000000020e087825 */ /* 0x000fe200078e0206 */
[----:B------:R-:W-:-:S03]  /*532d0*/  UMOV UR77, UR18 ;  /* 0x00000012004d7c82 */ /* 0x000fc60008000000 */
[----:B------:R-:W-:-:S03]  /*532e0*/  VIADD R15, R14, UR48 ;  /* 0x000000300e0f7c36 */ /* 0x000fc60008000000 */
[----:B------:R1:W-:Y:S01]  /*532f0*/  @P3 STG.E.U16 desc[UR66][R8.64], R17 ;  /* 0x0000001108003986 */ /* 0x0003e2000c101542 */
[----:B------:R-:W-:Y:S01]  /*53300*/  IMAD.WIDE R12, R14, 0x2, R4 ;  /* 0x000000020e0c7825 */ /* 0x000fe200078e0204 */
[----:B------:R-:W-:Y:S01]  /*53310*/  ISETP.LT.AND P3, PT, R59, UR26, !P0 ;  /* 0x0000001a3b007c0c */ /* 0x000fe2000c761270 */
[----:B------:R-:W-:Y:S01]  /*53320*/  UMOV UR40, UR71 ;  /* 0x0000004700287c82 */ /* 0x000fe20008000000 */
[----:B------:R-:W-:Y:S01]  /*53330*/  ISETP.LT.AND P2, PT, R34, UR12, !P0 ;  /* 0x0000000c22007c0c */ /* 0x000fe2000c741270 */
[----:B------:R-:W2:Y:S01]  /*53340*/  LDCU UR10, c[0x0][0x398] ;  /* 0x00007300ff0a77ac */ /* 0x000ea20008000800 */
[----:B------:R-:W2:Y:S01]  /*53350*/  LDCU UR18, c[0x0][0x398] ;  /* 0x00007300ff1277ac */ /* 0x000ea20008000800 */
[----:B0-----:R-:W-:Y:S01]  /*53360*/  UMOV UR48, UR36 ;  /* 0x0000002400307c82 */ /* 0x001fe20008000000 */
[----:B------:R-:W-:Y:S01]  /*53370*/  R2UR.FILL UR36, R16 ;  /* 0x00000000102472ca */ /* 0x000fe200004e0000 */
[----:B-1----:R-:W-:-:S04]  /*53380*/  IMAD.WIDE R8, R14, 0x2, R2 ;  /* 0x000000020e087825 */ /* 0x002fc800078e0202 */
[----:B------:R-:W-:Y:S01]  /*53390*/  IMAD.WIDE R10, R15, 0x2, R56 ;  /* 0x000000020f0a7825 */ /* 0x000fe200078e0238 */
[----:B--2---:R0:W-:Y:S01]  /*533a0*/  @P1 STG.E.U16 desc[UR66][R12.64], R25 ;  /* 0x000000190c001986 */ /* 0x0041e2000c101542 */
[----:B------:R-:W-:Y:S01]  /*533b0*/  ISETP.LT.AND P1, PT, R0, UR5, !P0 ;  /* 0x0000000500007c0c */ /* 0x000fe2000c721270 */
[----:B------:R-:W1:Y:S01]  /*533c0*/  LDCU UR26, c[0x0][0x398] ;  /* 0x00007300ff1a77ac */ /* 0x000e620008000800 */
[----:B0-----:R-:W-:Y:S02]  /*533d0*/  PRMT R12, R25, 0x7632, R12 ;  /* 0x00007632190c7816 */ /* 0x001fe4000000000c */
[----:B------:R-:W2:Y:S01]  /*533e0*/  LDL.LU R25, [R1+0x12c] ;  /* 0x00012c0001197983 */ /* 0x000ea20000300800 */
[----:B---3--:R-:W-:-:S03]  /*533f0*/  PRMT R13, R29, 0x7632, R13 ;  /* 0x000076321d0d7816 */ /* 0x008fc6000000000d */
[----:B------:R-:W-:Y:S01]  /*53400*/  @P5 STG.E.U16 desc[UR66][R8.64], R12 ;  /* 0x0000000c08005986 */ /* 0x000fe2000c101542 */
[----:B------:R-:W-:-:S03]  /*53410*/  ISETP.LT.AND P5, PT, R39, UR36, !P0 ;  /* 0x0000002427007c0c */ /* 0x000fc6000c7a1270 */
[----:B------:R0:W-:Y:S04]  /*53420*/  @P3 STG.E.U16 desc[UR66][R10.64], R29 ;  /* 0x0000001d0a003986 */ /* 0x0001e8000c101542 */
[----:B0-----:R-:W3:Y:S01]  /*53430*/  LDL.LU R29, [R1+0x13c] ;  /* 0x00013c00011d7983 */ /* 0x001ee20000300800 */
[----:B------:R-:W-:-:S04]  /*53440*/  IMAD.WIDE R8, R15, 0x2, R54 ;  /* 0x000000020f087825 */ /* 0x000fc800078e0236 */
[----:B------:R-:W-:Y:S01]  /*53450*/  IMAD.WIDE R10, R15, 0x2, R52 ;  /* 0x000000020f0a7825 */ /* 0x000fe200078e0234 */
[----:B------:R-:W-:Y:S01]  /*53460*/  @P1 STG.E.U16 desc[UR66][R8.64], R13 ;  /* 0x0000000d08001986 */ /* 0x000fe2000c101542 */
[----:B----4-:R-:W-:-:S03]  /*53470*/  PRMT R16, R61, 0x7632, R16 ;  /* 0x000076323d107816 */ /* 0x010fc60000000010 */
[----:B------:R0:W-:Y:S04]  /*53480*/  @P5 STG.E.U16 desc[UR66][R10.64], R61 ;  /* 0x0000003d0a005986 */ /* 0x0001e8000c101542 */
[----:B0-----:R-:W4:Y:S01]  /*53490*/  LDL.LU R61, [R1+0x17c] ;  /* 0x00017c00013d7983 */ /* 0x001f220000300800 */
[----:B------:R-:W-:Y:S01]  /*534a0*/  UMOV UR71, UR73 ;  /* 0x0000004900477c82 */ /* 0x000fe20008000000 */
[----:B------:R-:W0:Y:S01]  /*534b0*/  LDCU.64 UR72, c[0x0][0x398] ;  /* 0x00007300ff4877ac */ /* 0x000e220008000a00 */
[----:B------:R-:W-:Y:S01]  /*534c0*/  IMAD.WIDE R8, R15, 0x2, R50 ;  /* 0x000000020f087825 */ /* 0x000fe200078e0232 */
[----:B------:R-:W-:-:S03]  /*534d0*/  UMOV UR12, UR37 ;  /* 0x00000025000c7c82 */ /* 0x000fc60008000000 */
[----:B------:R-:W-:Y:S01]  /*534e0*/  VIADD R12, R60, 0xf ;  /* 0x0000000f3c0c7836 */ /* 0x000fe20000000000 */
[----:B------:R-:W-:Y:S01]  /*534f0*/  UMOV UR5, UR12 ;  /* 0x0000000c00057c82 */ /* 0x000fe20008000000 */
[----:B------:R-:W-:Y:S01]  /*53500*/  IMAD.WIDE R10, R15, 0x2, R48 ;  /* 0x000000020f0a7825 */ /* 0x000fe200078e0230 */
[----:B--2---:R-:W-:Y:S01]  /*53510*/  PRMT R14, R25, 0x7632, R14 ;  /* 0x00007632190e7816 */ /* 0x004fe2000000000e */
[----:B------:R-:W-:Y:S01]  /*53520*/  UMOV UR36, UR40 ;  /* 0x0000002800247c82 */ /* 0x000fe20008000000 */
[----:B0-----:R-:W-:Y:S01]  /*53530*/  ISETP.LT.AND P3, PT, R38, UR72, !P0 ;  /* 0x0000004826007c0c */ /* 0x001fe2000c761270 */
[----:B------:R-:W0:Y:S01]  /*53540*/  LDCU UR12, c[0x0][0x3b8] ;  /* 0x00007700ff0c77ac */ /* 0x000e220008000800 */
[----:B------:R-:W-:Y:S01]  /*53550*/  ISETP.LT.AND P0, PT, R35, UR22, !P0 ;  /* 0x0000001623007c0c */ /* 0x000fe2000c701270 */
[----:B------:R-:W-:Y:S01]  /*53560*/  UMOV UR72, UR5 ;  /* 0x0000000500487c82 */ /* 0x000fe20008000000 */
[----:B------:R-:W2:Y:S01]  /*53570*/  LDCU UR22, c[0x0][0x398] ;  /* 0x00007300ff1677ac */ /* 0x000ea20008000800 */
[----:B------:R-:W-:Y:S01]  /*53580*/  ISETP.GE.AND P1, PT, R12, UR72, PT ;  /* 0x000000480c007c0c */ /* 0x000fe2000bf26270 */
[----:B------:R-:W-:Y:S01]  /*53590*/  IMAD.WIDE R12, R15, 0x2, R6 ;  /* 0x000000020f0c7825 */ /* 0x000fe200078e0206 */
[----:B------:R-:W0:Y:S01]  /*535a0*/  LDCU UR5, c[0x0][0x398] ;  /* 0x00007300ff0577ac */ /* 0x000e220008000800 */
[----:B------:R-:W0:Y:S07]  /*535b0*/  LDCU UR40, c[0x0][0x398] ;  /* 0x00007300ff2877ac */ /* 0x000e2e0008000800 */
[----:B------:R0:W-:Y:S04]  /*535c0*/  @P0 STG.E.U16 desc[UR66][R8.64], R16 ;  /* 0x0000001008000986 */ /* 0x0001e8000c101542 */
[----:B------:R1:W-:Y:S01]  /*535d0*/  @P3 STG.E.U16 desc[UR66][R10.64], R25 ;  /* 0x000000190a003986 */ /* 0x0003e2000c101542 */
[----:B------:R-:W-:Y:S01]  /*535e0*/  ISETP.LT.AND P0, PT, R59, UR16, !P1 ;  /* 0x000000103b007c0c */ /* 0x000fe2000cf01270 */
[----:B------:R-:W-:Y:S01]  /*535f0*/  UMOV UR72, UR24 ;  /* 0x0000001800487c82 */ /* 0x000fe20008000000 */
[C---:B0-----:R-:W-:Y:S01]  /*53600*/  IMAD.WIDE R8, R15.reuse, 0x2, R4 ;  /* 0x000000020f087825 */ /* 0x041fe200078e0204 */
[----:B-1----:R-:W2:Y:S03]  /*53610*/  LDL.LU R25, [R1+0xbc] ;  /* 0x0000bc0001197983 */ /* 0x002ea60000300800 */
[----:B------:R-:W-:Y:S01]  /*53620*/  IMAD.WIDE R10, R15, 0x2, R2 ;  /* 0x000000020f0a7825 */ /* 0x000fe200078e0202 */
[----:B------:R-:W-:Y:S01]  /*53630*/  ISETP.LT.AND P3, PT, R35, UR70, !P1 ;  /* 0x0000004623007c0c */ /* 0x000fe2000cf61270 */
[----:B------:R0:W-:Y:S01]  /*53640*/  @P2 STG.E.U16 desc[UR66][R12.64], R14 ;  /* 0x0000000e0c002986 */ /* 0x0001e2000c101542 */
[----:B------:R-:W-:Y:S01]  /*53650*/  ISETP.LT.AND P5, PT, R38, UR74, !P1 ;  /* 0x0000004a26007c0c */ /* 0x000fe2000cfa1270 */
[----:B------:R-:W1:Y:S02]  /*53660*/  LDCU UR24, c[0x0][0x398] ;  /* 0x00007300ff1877ac */ /* 0x000e640008000800 */
[----:B---3--:R3:W-:Y:S01]  /*53670*/  @P4 STG.E.U16 desc[UR66][R8.64], R29 ;  /* 0x0000001d08004986 */ /* 0x0087e2000c101542 */
[----:B------:R-:W1:Y:S01]  /*53680*/  LDCU UR16, c[0x0][0x398] ;  /* 0x00007300ff1077ac */ /* 0x000e620008000800 */
[----:B0-----:R-:W-:Y:S01]  /*53690*/  PRMT R12, R29, 0x7632, R12 ;  /* 0x000076321d0c7816 */ /* 0x001fe2000000000c */
[----:B------:R-:W-:Y:S01]  /*536a0*/  VIADD R14, R15, UR44 ;  /* 0x0000002c0f0e7c36 */ /* 0x000fe20008000000 */
[----:B---3--:R-:W3:Y:S03]  /*536b0*/  LDL.LU R29, [R1+0x18c] ;  /* 0x00018c00011d7983 */ /* 0x008ee60000300800 */
[----:B------:R-:W-:Y:S01]  /*536c0*/  IMAD.WIDE R8, R14, 0x2, R56 ;  /* 0x000000020e087825 */ /* 0x000fe200078e0238 */
[----:B----4-:R-:W-:Y:S01]  /*536d0*/  PRMT R13, R61, 0x7632, R13 ;  /* 0x000076323d0d7816 */ /* 0x010fe2000000000d */
[----:B------:R-:W-:Y:S04]  /*536e0*/  @P6 STG.E.U16 desc[UR66][R10.64], R12 ;  /* 0x0000000c0a006986 */ /* 0x000fe8000c101542 */
[----:B------:R0:W-:Y:S04]  /*536f0*/  @P0 STG.E.U16 desc[UR66][R8.64], R61 ;  /* 0x0000003d08000986 */ /* 0x0001e8000c101542 */
[----:B0-----:R-:W4:Y:S01]  /*53700*/  LDL.LU R61, [R1+0xac] ;  /* 0x0000ac00013d7983 */ /* 0x001f220000300800 */
[----:B------:R-:W-:-:S02]  /*53710*/  ISETP.LT.AND P2, PT, R0, UR6, !P1 ;  /* 0x0000000600007c0c */ /* 0x000fc4000cf41270 */
[----:B------:R-:W-:Y:S01]  /*53720*/  ISETP.LT.AND P6, PT, R39, UR34, !P1 ;  /* 0x0000002227007c0c */ /* 0x000fe2000cfc1270 */
[----:B------:R-:W-:Y:S01]  /*53730*/  UMOV UR70, UR28 ;  /* 0x0000001c00467c82 */ /* 0x000fe20008000000 */
[----:B------:R-:W-:Y:S01]  /*53740*/  UMOV UR44, UR36 ;  /* 0x00000024002c7c82 */ /* 0x000fe20008000000 */
[----:B------:R-:W-:Y:S01]  /*53750*/  UMOV UR36, UR46 ;  /* 0x0000002e00247c82 */ /* 0x000fe20008000000 */
[----:B------:R-:W-:Y:S01]  /*53760*/  UMOV UR6, UR70 ;  /* 0x0000004600067c82 */ /* 0x000fe20008000000 */
[----:B------:R-:W-:Y:S01]  /*53770*/  UMOV UR46, UR71 ;  /* 0x00000047002e7c82 */ /* 0x000fe20008000000 */
[----:B------:R-:W0:Y:S01]  /*53780*/  LDCU.64 UR70, c[0x0][0x398] ;  /* 0x00007300ff4677ac */ /* 0x000e220008000a00 */
[----:B------:R-:W-:-:S04]  /*53790*/  IMAD.WIDE R10, R14, 0x2, R54 ;  /* 0x000000020e0a7825 */ /* 0x000fc800078e0236 */
[----:B------:R-:W-:Y:S01]  /*537a0*/  IMAD.WIDE R8, R14, 0x2, R52 ;  /* 0x000000020e087825 */ /* 0x000fe200078e0234 */
[----:B------:R0:W-:Y:S01]  /*537b0*/  @P2 STG.E.U16 desc[UR66][R10.64], R13 ;  /* 0x0000000d0a002986 */ /* 0x0001e2000c101542 */
[----:B------:R-:W-:Y:S02]  /*537c0*/  ISETP.LT.AND P4, PT, R58, UR50, !P1 ;  /* 0x000000323a007c0c */ /* 0x000fe4000cf81270 */
[----:B------:R-:W-:Y:S01]  /*537d0*/  ISETP.LT.AND P0, PT, R33, UR42, !P1 ;  /* 0x0000002a21007c0c */ /* 0x000fe2000cf01270 */
[----:B------:R-:W-:Y:S01]  /*537e0*/  VIADD R12, R60, 0x10 ;  /* 0x000000103c0c7836 */ /* 0x000fe20000000000 */
[----:B------:R-:W-:Y:S02]  /*537f0*/  ISETP.LT.AND P1, PT, R34, UR38, !P1 ;  /* 0x0000002622007c0c */ /* 0x000fe4000cf21270 */
[----:B--2---:R-:W-:Y:S01]  /*53800*/  PRMT R16, R25, 0x7632, R16 ;  /* 0x0000763219107816 */ /* 0x004fe20000000010 */
[----:B------:R2:W-:Y:S01]  /*53810*/  @P6 STG.E.U16 desc[UR66][R8.64], R25 ;  /* 0x0000001908006986 */ /* 0x0005e2000c101542 */
[----:B0-----:R-:W-:Y:S01]  /*53820*/  IMAD.WIDE R10, R14, 0x2, R48 ;  /* 0x000000020e0a7825 */ /* 0x001fe200078e0230 */
[----:B------:R-:W-:-:S02]  /*53830*/  ISETP.GE.AND P2, PT, R12, UR71, PT ;  /* 0x000000470c007c0c */ /* 0x000fc4000bf46270 */
[----:B---3--:R-:W-:Y:S01]  /*53840*/  PRMT R15, R29, 0x7632, R15 ;  /* 0x000076321d0f7816 */ /* 0x008fe2000000000f */
[C---:B--2---:R-:W-:Y:S01]  /*53850*/  IMAD.WIDE R8, R14.reuse, 0x2, R50 ;  /* 0x000000020e087825 */ /* 0x044fe200078e0232 */
[----:B------:R-:W2:Y:S01]  /*53860*/  LDL.LU R25, [R1+0x190] ;  /* 0x0001900001197983 */ /* 0x000ea20000300800 */
[----:B------:R-:W-:Y:S01]  /*53870*/  UMOV UR34, UR48 ;  /* 0x0000003000227c82 */ /* 0x000fe20008000000 */
[----:B------:R-:W0:Y:S02]  /*53880*/  LDCU UR28, c[0x0][0x398] ;  /* 0x00007300ff1c77ac */ /* 0x000e240008000800 */
[----:B------:R-:W-:Y:S01]  /*53890*/  @P3 STG.E.U16 desc[UR66][R8.64], R16 ;  /* 0x0000001008003986 */ /* 0x000fe2000c101542 */
[----:B------:R-:W-:Y:S01]  /*538a0*/  IMAD.WIDE R12, R14, 0x2, R6 ;  /* 0x000000020e0c7825 */ /* 0x000fe200078e0206 */
[----:B------:R-:W-:Y:S01]  /*538b0*/  ISETP.LT.AND P6, PT, R58, UR14, !P2 ;  /* 0x0000000e3a007c0c */ /* 0x000fe2000d7c1270 */
[----:B------:R-:W-:Y:S01]  /*538c0*/  UMOV UR74, UR77 ;  /* 0x0000004d004a7c82 */ /* 0x000fe20008000000 */
[----:B------:R3:W-:Y:S01]  /*538d0*/  @P5 STG.E.U16 desc[UR66][R10.64], R29 ;  /* 0x0000001d0a005986 */ /* 0x0007e2000c101542 */
[----:B------:R-:W-:Y:S01]  /*538e0*/  UMOV UR50, UR72 ;  /* 0x0000004800327c82 */ /* 0x000fe20008000000 */
[----:B------:R-:W-:Y:S01]  /*538f0*/  UMOV UR71, UR6 ;  /* 0x0000000600477c82 */ /* 0x000fe20008000000 */
[----:B------:R-:W0:Y:S01]  /*53900*/  LDCU UR38, c[0x0][0x398] ;  /* 0x00007300ff2677ac */ /* 0x000e220008000800 */
[----:B------:R-:W0:Y:S01]  /*53910*/  LDCU UR42, c[0x0][0x398] ;  /* 0x00007300ff2a77ac */ /* 0x000e220008000800 */
[----:B------:R-:W0:Y:S01]  /*53920*/  LDCU UR48, c[0x0][0x398] ;  /* 0x00007300ff3077ac */ /* 0x000e220008000800 */
[----:B---3--:R-:W3:Y:S01]  /*53930*/  LDL.LU R29, [R1+0x1a0] ;  /* 0x0001a000011d7983 */ /* 0x008ee20000300800 */
[----:B------:R-:W-:Y:S01]  /*53940*/  IMAD.WIDE R10, R14, 0x2, R4 ;  /* 0x000000020e0a7825 */ /* 0x000fe200078e0204 */
[----:B----4-:R-:W-:-:S02]  /*53950*/  PRMT R9, R61, 0x7632, R9 ;  /* 0x000076323d097816 */ /* 0x010fc40000000009 */
[----:B------:R-:W-:Y:S01]  /*53960*/  @P1 STG.E.U16 desc[UR66][R12.64], R15 ;  /* 0x0000000f0c001986 */ /* 0x000fe2000c101542 */
[----:B------:R-:W-:Y:S01]  /*53970*/  VIADD R8, R14, UR8 ;  /* 0x000000080e087c36 */ /* 0x000fe20008000000 */
[----:B------:R-:W-:Y:S02]  /*53980*/  ISETP.LT.AND P3, PT, R38, UR68, !P2 ;  /* 0x0000004426007c0c */ /* 0x000fe4000d761270 */
[----:B------:R-:W-:Y:S01]  /*53990*/  ISETP.LT.AND P5, PT, R35, UR76, !P2 ;  /* 0x0000004c23007c0c */ /* 0x000fe2000d7a1270 */
[----:B------:R4:W-:Y:S01]  /*539a0*/  @P0 STG.E.U16 desc[UR66][R10.64], R61 ;  /* 0x0000003d0a000986 */ /* 0x0009e2000c101542 */
[----:B------:R-:W-:Y:S01]  /*539b0*/  UMOV UR77, UR30 ;  /* 0x0000001e004d7c82 */ /* 0x000fe20008000000 */
[----:B------:R-:W-:Y:S01]  /*539c0*/  UMOV UR72, UR32 ;  /* 0x0000002000487c82 */ /* 0x000fe20008000000 */
[----:B------:R-:W0:Y:S01]  /*539d0*/  LDCU UR6, c[0x0][0x398] ;  /* 0x00007300ff0677ac */ /* 0x000e220008000800 */
[----:B----4-:R-:W4:Y:S01]  /*539e0*/  LDL.LU R61, [R1+0x60] ;  /* 0x00006000013d7983 */ /* 0x010f220000300800 */
[----:B------:R-:W-:Y:S01]  /*539f0*/  ISETP.LT.AND P1, PT, R59, UR26, !P2 ;  /* 0x0000001a3b007c0c */ /* 0x000fe2000d721270 */
[----:B------:R-:W-:Y:S01]  /*53a00*/  IMAD.WIDE R10, R14, 0x2, R2 ;  /* 0x000000020e0a7825 */ /* 0x000fe200078e0202 */
[----:B------:R-:W-:Y:S01]  /*53a10*/  ISETP.LT.AND P0, PT, R0, UR10, !P2 ;  /* 0x0000000a00007c0c */ /* 0x000fe2000d701270 */
[----:B------:R-:W4:Y:S01]  /*53a20*/  LDL.LU R24, [R1+0x70] ;  /* 0x0000700001187983 */ /* 0x000f220000300800 */
[----:B------:R-:W-:Y:S01]  /*53a30*/  UMOV UR68, UR34 ;  /* 0x0000002200447c82 */ /* 0x000fe20008000000 */
[C---:B------:R-:W-:Y:S01]  /*53a40*/  IMAD.WIDE R12, R8.reuse, 0x2, R56 ;  /* 0x00000002080c7825 */ /* 0x040fe200078e0238 */
[----:B------:R-:W-:Y:S01]  /*53a50*/  UMOV UR8, UR69 ;  /* 0x0000004500087c82 */ /* 0x000fe20008000000 */
[----:B------:R0:W-:Y:S01]  /*53a60*/  @P4 STG.E.U16 desc[UR66][R10.64], R9 ;  /* 0x000000090a004986 */ /* 0x0001e2000c101542 */
[----:B------:R-:W-:Y:S01]  /*53a70*/  ISETP.LT.AND P4, PT, R39, UR18, !P2 ;  /* 0x0000001227007c0c */ /* 0x000fe2000d781270 */
[----:B------:R-:W-:Y:S01]  /*53a80*/  UMOV UR14, UR68 ;  /* 0x00000044000e7c82 */ /* 0x000fe20008000000 */
[----:B------:R-:W1:Y:S01]  /*53a90*/  LDCU.64 UR68, c[0x0][0x398] ;  /* 0x00007300ff4477ac */ /* 0x000e620008000a00 */
[----:B------:R-:W1:Y:S01]  /*53aa0*/  LDCU UR30, c[0x0][0x398] ;  /* 0x00007300ff1e77ac */ /* 0x000e620008000800 */
[----:B------:R-:W1:Y:S01]  /*53ab0*/  LDCU UR34, c[0x0][0x398] ;  /* 0x00007300ff2277ac */ /* 0x000e620008000800 */
[----:B0-----:R-:W-:Y:S01]  /*53ac0*/  IMAD.WIDE R10, R8, 0x2, R54 ;  /* 0x00000002080a7825 */ /* 0x001fe200078e0236 */
[----:B------:R-:W0:Y:S03]  /*53ad0*/  LDCU UR32, c[0x0][0x3b8] ;  /* 0x00007700ff2077ac */ /* 0x000e260008000800 */
[----:B------:R-:W-:Y:S01]  /*53ae0*/  VIADD R9, R60, 0x11 ;  /* 0x000000113c097836 */ /* 0x000fe20000000000 */
[----:B---3--:R-:W-:Y:S01]  /*53af0*/  PRMT R16, R29, 0x7632, R16 ;  /* 0x000076321d107816 */ /* 0x008fe20000000010 */
[----:B--2---:R2:W-:Y:S01]  /*53b00*/  @P1 STG.E.U16 desc[UR66][R12.64], R25 ;  /* 0x000000190c001986 */ /* 0x0045e2000c101542 */
[----:B------:R-:W-:Y:S01]  /*53b10*/  PRMT R14, R25, 0x7632, R14 ;  /* 0x00007632190e7816 */ /* 0x000fe2000000000e */
[----:B------:R-:W-:Y:S01]  /*53b20*/  UMOV UR76, UR71 ;  /* 0x00000047004c7c82 */ /* 0x000fe20008000000 */
[----:B------:R-:W-:Y:S01]  /*53b30*/  UMOV UR26, UR36 ;  /* 0x00000024001a7c82 */ /* 0x000fe20008000000 */
[----:B------:R-:W3:Y:S02]  /*53b40*/  LDCU UR10, c[0x0][0x398] ;  /* 0x00007300ff0a77ac */ /* 0x000ee40008000800 */
[----:B------:R0:W-:Y:S01]  /*53b50*/  @P0 STG.E.U16 desc[UR66][R10.64], R14 ;  /* 0x0000000e0a000986 */ /* 0x0001e2000c101542 */
[----:B--2---:R-:W-:Y:S01]  /*53b60*/  IMAD.WIDE R12, R8, 0x2, R52 ;  /* 0x00000002080c7825 */ /* 0x004fe200078e0234 */
[----:B------:R-:W-:Y:S01]  /*53b70*/  ISETP.LT.AND P1, PT, R34, UR20, !P2 ;  /* 0x0000001422007c0c */ /* 0x000fe2000d721270 */
[----:B------:R-:W-:Y:S01]  /*53b80*/  UMOV UR18, UR44 ;  /* 0x0000002c00127c82 */ /* 0x000fe20008000000 */
[----:B------:R-:W-:Y:S01]  /*53b90*/  UMOV UR71, UR46 ;  /* 0x0000002e00477c82 */ /* 0x000fe20008000000 */
[----:B------:R-:W-:Y:S01]  /*53ba0*/  UMOV UR56, UR43 ;  /* 0x0000002b00387c82 */ /* 0x000fe20008000000 */
[----:B------:R2:W-:Y:S01]  /*53bb0*/  @P4 STG.E.U16 desc[UR66][R12.64], R29 ;  /* 0x0000001d0c004986 */ /* 0x0005e2000c101542 */
[C---:B0-----:R-:W-:Y:S01]  /*53bc0*/  IMAD.WIDE R10, R8.reuse, 0x2, R50 ;  /* 0x00000002080a7825 */ /* 0x041fe200078e0232 */
[----:B-1----:R-:W-:Y:S01]  /*53bd0*/  ISETP.GE.AND P0, PT, R9, UR69, PT ;  /* 0x0000004509007c0c */ /* 0x002fe2000bf06270 */
[----:B------:R-:W0:Y:S01]  /*53be0*/  LDCU UR46, c[0x0][0x3b8] ;  /* 0x00007700ff2e77ac */ /* 0x000e220008000800 */
[----:B------:R-:W-:Y:S01]  /*53bf0*/  ISETP.LT.AND P2, PT, R33, UR52, !P2 ;  /* 0x0000003421007c0c */ /* 0x000fe2000d741270 */
[C---:B------:R-:W-:Y:S01]  /*53c00*/  IMAD.WIDE R14, R8.reuse, 0x2, R6 ;  /* 0x00000002080e7825 */ /* 0x040fe200078e0206 */
[----:B------:R-:W-:Y:S01]  /*53c10*/  UMOV UR20, UR8 ;  /* 0x0000000800147c82 */ /* 0x000fe20008000000 */
[----:B------:R-:W1:Y:S01]  /*53c20*/  LDCU UR36, c[0x0][0x398] ;  /* 0x00007300ff2477ac */ /* 0x000e620008000800 */
[----:B--2---:R-:W2:Y:S01]  /*53c30*/  LDL.LU R29, [R1+0xe0] ;  /* 0x0000e000011d7983 */ /* 0x004ea20000300800 */
[----:B------:R-:W-:Y:S01]  /*53c40*/  IMAD.WIDE R12, R8, 0x2, R48 ;  /* 0x00000002080c7825 */ /* 0x000fe200078e0230 */
[----:B----4-:R-:W-:Y:S01]  /*53c50*/  PRMT R9, R61, 0x7632, R9 ;  /* 0x000076323d097816 */ /* 0x010fe20000000009 */
[----:B------:R-:W4:Y:S01]  /*53c60*/  LDCU UR44, c[0x0][0x398] ;  /* 0x00007300ff2c77ac */ /* 0x000f220008000800 */
[----:B------:R-:W2:Y:S04]  /*53c70*/  LDL.LU R25, [R1+0x50] ;  /* 0x0000500001197983 */ /* 0x000ea80000300800 */
[----:B------:R0:W-:Y:S01]  /*53c80*/  @P5 STG.E.U16 desc[UR66][R10.64], R16 ;  /* 0x000000100a005986 */ /* 0x0001e2000c101542 */
[----:B------:R-:W-:Y:S01]  /*53c90*/  UMOV UR52, UR14 ;  /* 0x0000000e00347c82 */ /* 0x000fe20008000000 */
[----:B------:R-:W-:Y:S01]  /*53ca0*/  ISETP.LT.AND P4, PT, R38, UR18, !P0 ;  /* 0x0000001226007c0c */ /* 0x000fe2000c781270 */
[----:B------:R-:W1:Y:S01]  /*53cb0*/  LDCU UR18, c[0x0][0x398] ;  /* 0x00007300ff1277ac */ /* 0x000e620008000800 */
[----:B------:R3:W-:Y:S01]  /*53cc0*/  @P3 STG.E.U16 desc[UR66][R12.64], R61 ;  /* 0x0000003d0c003986 */ /* 0x0007e2000c101542 */
[----:B------:R-:W-:Y:S01]  /*53cd0*/  UMOV UR69, UR26 ;  /* 0x0000001a00457c82 */ /* 0x000fe20008000000 */
[----:B------:R-:W1:Y:S01]  /*53ce0*/  LDCU UR8, c[0x0][0x398] ;  /* 0x00007300ff0877ac */ /* 0x000e620008000800 */
[C---:B0-----:R-:W-:Y:S01]  /*53cf0*/  IMAD.WIDE R10, R8.reuse, 0x2, R4 ;  /* 0x00000002080a7825 */ /* 0x041fe200078e0204 */
[----:B------:R-:W0:Y:S01]  /*53d00*/  LDCU UR14, c[0x0][0x3b8] ;  /* 0x00007700ff0e77ac */ /* 0x000e220008000800 */
[----:B---3--:R-:W3:Y:S02]  /*53d10*/  LDL.LU R61, [R1+0x90] ;  /* 0x00009000013d7983 */ /* 0x008ee40000300800 */
[----:B------:R-:W-:Y:S01]  /*53d20*/  IMAD.WIDE R12, R8, 0x2, R2 ;  /* 0x00000002080c7825 */ /* 0x000fe200078e0202 */
[----:B------:R-:W-:Y:S01]  /*53d30*/  ISETP.LT.AND P3, PT, R0, UR30, !P0 ;  /* 0x0000001e00007c0c */ /* 0x000fe2000c761270 */
[----:B------:R0:W-:Y:S01]  /*53d40*/  @P1 STG.E.U16 desc[UR66][R14.64], R9 ;  /* 0x000000090e001986 */ /* 0x0001e2000c101542 */
[----:B------:R-:W-:Y:S01]  /*53d50*/  ISETP.LT.AND P1, PT, R59, UR28, !P0 ;  /* 0x0000001c3b007c0c */ /* 0x000fe2000c721270 */
[----:B------:R-:W-:Y:S01]  /*53d60*/  UMOV UR30, UR74 ;  /* 0x0000004a001e7c82 */ /* 0x000fe20008000000 */
[----:B------:R-:W-:Y:S01]  /*53d70*/  ISETP.LT.AND P5, PT, R35, UR52, !P0 ;  /* 0x0000003423007c0c */ /* 0x000fe2000c7a1270 */
[----:B------:R1:W-:Y:S01]  /*53d80*/  @P2 STG.E.U16 desc[UR66][R10.64], R24 ;  /* 0x000000180a002986 */ /* 0x0003e2000c101542 */
[----:B------:R-:W2:Y:S01]  /*53d90*/  LDCU UR26, c[0x0][0x398] ;  /* 0x00007300ff1a77ac */ /* 0x000ea20008000800 */
[----:B0-----:R-:W-:Y:S01]  /*53da0*/  VIADD R9, R8, UR12 ;  /* 0x0000000c08097c36 */ /* 0x001fe20008000000 */
[----:B------:R-:W-:Y:S01]  /*53db0*/  PRMT R8, R24, 0x7632, R8 ;  /* 0x0000763218087816 */ /* 0x000fe20000000008 */
[----:B------:R-:W-:Y:S01]  /*53dc0*/  UMOV UR12, UR75 ;  /* 0x0000004b000c7c82 */ /* 0x000fe20008000000 */
[----:B------:R-:W0:Y:S03]  /*53dd0*/  LDCU.64 UR74, c[0x0][0x398] ;  /* 0x00007300ff4a77ac */ /* 0x000e260008000a00 */
[----:B------:R0:W-:Y:S01]  /*53de0*/  @P6 STG.E.U16 desc[UR66][R12.64], R8 ;  /* 0x000000080c006986 */ /* 0x0001e2000c101542 */
[----:B------:R-:W-:Y:S01]  /*53df0*/  ISETP.LT.AND P6, PT, R39, UR24, !P0 ;  /* 0x0000001827007c0c */ /* 0x000fe2000c7c1270 */
[----:B-1----:R-:W-:Y:S01]  /*53e00*/  IMAD.WIDE R10, R9, 0x2, R56 ;  /* 0x00000002090a7825 */ /* 0x002fe200078e0238 */
[----:B--2---:R-:W-:-:S03]  /*53e10*/  PRMT R14, R25, 0x7632, R14 ;  /* 0x00007632190e7816 */ /* 0x004fc6000000000e */
[----:B0-----:R-:W-:Y:S01]  /*53e20*/  IMAD.WIDE R12, R9, 0x2, R54 ;  /* 0x00000002090c7825 */ /* 0x001fe200078e0236 */
[----:B------:R-:W-:Y:S01]  /*53e30*/  PRMT R8, R29, 0x7632, R8 ;  /* 0x000076321d087816 */ /* 0x000fe20000000008 */
[----:B------:R0:W-:Y:S01]  /*53e40*/  @P1 STG.E.U16 desc[UR66][R10.64], R29 ;  /* 0x0000001d0a001986 */ /* 0x0001e2000c101542 */
[----:B------:R-:W-:Y:S01]  /*53e50*/  ISETP.LT.AND P2, PT, R58, UR5, !P0 ;  /* 0x000000053a007c0c */ /* 0x000fe2000c741270 */
[----:B------:R-:W-:Y:S01]  /*53e60*/  UMOV UR52, UR69 ;  /* 0x0000004500347c82 */ /* 0x000fe20008000000 */
[----:B------:R-:W1:Y:S01]  /*53e70*/  LDCU UR24, c[0x0][0x398] ;  /* 0x00007300ff1877ac */ /* 0x000e620008000800 */
[----:B------:R2:W-:Y:S01]  /*53e80*/  @P3 STG.E.U16 desc[UR66][R12.64], R8 ;  /* 0x000000080c003986 */ /* 0x0005e2000c101542 */
[----:B0-----:R-:W-:-:S03]  /*53e90*/  IMAD.WIDE R10, R9, 0x2, R52 ;  /* 0x00000002090a7825 */ /* 0x001fc600078e0234 */
[----:B------:R-:W4:Y:S01]  /*53ea0*/  LDL.LU R29, [R1+0x40] ;  /* 0x00004000011d7983 */ /* 0x000f220000300800 */
[----:B------:R-:W-:Y:S01]  /*53eb0*/  ISETP.LT.AND P1, PT, R34, UR22, !P0 ;  /* 0x0000001622007c0c */ /* 0x000fe2000c721270 */
[----:B------:R-:W-:Y:S01]  /*53ec0*/  UMOV UR69, UR20 ;  /* 0x0000001400457c82 */ /* 0x000fe20008000000 */
[----:B--2---:R-:W-:Y:S01]  /*53ed0*/  VIADD R8, R60, 0x12 ;  /* 0x000000123c087836 */ /* 0x004fe20000000000 */
[----:B------:R0:W-:Y:S01]  /*53ee0*/  @P6 STG.E.U16 desc[UR66][R10.64], R25 ;  /* 0x000000190a006986 */ /* 0x0001e2000c101542 */
[----:B------:R-:W-:Y:S01]  /*53ef0*/  IMAD.WIDE R12, R9, 0x2, R50 ;  /* 0x00000002090c7825 */ /* 0x000fe200078e0232 */
[----:B------:R-:W-:Y:S01]  /*53f00*/  ISETP.LT.AND P0, PT, R33, UR40, !P0 ;  /* 0x0000002821007c0c */ /* 0x000fe2000c701270 */
[----:B------:R-:W2:Y:S01]  /*53f10*/  LDCU UR22, c[0x0][0x398] ;  /* 0x00007300ff1677ac */ /* 0x000ea20008000800 */
[----:B------:R-:W-:Y:S02]  /*53f20*/  ISETP.GE.AND P3, PT, R8, UR75, PT ;  /* 0x0000004b08007c0c */ /* 0x000fe4000bf66270 */
[----:B------:R1:W-:Y:S01]  /*53f30*/  @P5 STG.E.U16 desc[UR66][R12.64], R14 ;  /* 0x0000000e0c005986 */ /* 0x0003e2000c101542 */
[----:B---3--:R-:W-:Y:S01]  /*53f40*/  PRMT R8, R61, 0x7632, R8 ;  /* 0x000076323d087816 */ /* 0x008fe20000000008 */
[----:B------:R-:W3:Y:S01]  /*53f50*/  LDCU UR20, c[0x0][0x398] ;  /* 0x00007300ff1477ac */ /* 0x000ee20008000800 */
[C---:B0-----:R-:W-:Y:S01]  /*53f60*/  IMAD.WIDE R10, R9.reuse, 0x2, R48 ;  /* 0x00000002090a7825 */ /* 0x041fe200078e0230 */
[----:B------:R-:W-:Y:S01]  /*53f70*/  UMOV UR28, UR12 ;  /* 0x0000000c001c7c82 */ /* 0x000fe20008000000 */
[----:B------:R-:W0:Y:S03]  /*53f80*/  LDCU UR5, c[0x0][0x398] ;  /* 0x00007300ff0577ac */ /* 0x000e260008000800 */
[----:B------:R2:W-:Y:S01]  /*53f90*/  @P4 STG.E.U16 desc[UR66][R10.64], R61 ;  /* 0x0000003d0a004986 */ /* 0x0005e2000c101542 */
[----:B-1----:R-:W-:-:S04]  /*53fa0*/  IMAD.WIDE R12, R9, 0x2, R6 ;  /* 0x00000002090c7825 */ /* 0x002fc800078e0206 */
[----:B------:R-:W-:Y:S01]  /*53fb0*/  IMAD.WIDE R14, R9, 0x2, R4 ;  /* 0x00000002090e7825 */ /* 0x000fe200078e0204 */
[----:B------:R-:W-:Y:S01]  /*53fc0*/  ISETP.LT.AND P5, PT, R35, UR70, !P3 ;  /* 0x0000004623007c0c */ /* 0x000fe2000dfa1270 */
[----:B------:R-:W-:Y:S01]  /*53fd0*/  UMOV UR40, UR30 ;  /* 0x0000001e00287c82 */ /* 0x000fe20008000000 */
[----:B------:R-:W-:Y:S01]  /*53fe0*/  ISETP.LT.AND P6, PT, R58, UR16, !P3 ;  /* 0x000000103a007c0c */ /* 0x000fe2000dfc1270 */
[----:B------:R-:W1:Y:S01]  /*53ff0*/  LDCU UR12, c[0x0][0x398] ;  /* 0x00007300ff0c77ac */ /* 0x000e620008000800 */
[----:B--2---:R-:W2:Y:S04]  /*54000*/  LDL.LU R61, [R1+0x194] ;  /* 0x00019400013d7983 */ /* 0x004ea80000300800 */
[----:B------:R0:W-:Y:S01]  /*54010*/  @P1 STG.E.U16 desc[UR66][R12.64], R8 ;  /* 0x000000080c001986 */ /* 0x0001e2000c101542 */
[----:B------:R-:W-:Y:S01]  /*54020*/  ISETP.LT.AND P1, PT, R59, UR34, !P3 ;  /* 0x000000223b007c0c */ /* 0x000fe2000df21270 */
[C---:B------:R-:W-:Y:S01]  /*54030*/  IMAD.WIDE R10, R9.reuse, 0x2, R2 ;  /* 0x00000002090a7825 */ /* 0x040fe200078e0202 */
[----:B------:R-:W-:Y:S01]  /*54040*/  UMOV UR70, UR62 ;  /* 0x0000003e00467c82 */ /* 0x000fe20008000000 */
[----:B------:R-:W3:Y:S01]  /*54050*/  LDL.LU R25, [R1+0x1a4] ;  /* 0x0001a40001197983 */ /* 0x000ee20000300800 */
[----:B------:R-:W-:Y:S01]  /*54060*/  ISETP.LT.AND P4, PT, R38, UR40, !P3 ;  /* 0x0000002826007c0c */ /* 0x000fe2000df81270 */
[----:B------:R-:W1:Y:S01]  /*54070*/  LDCU UR30, c[0x0][0x398] ;  /* 0x00007300ff1e77ac */ /* 0x000e620008000800 */
[----:B------:R-:W-:Y:S01]  /*54080*/  UMOV UR75, UR28 ;  /* 0x0000001c004b7c82 */ /* 0x000fe20008000000 */
[----:B------:R-:W1:Y:S01]  /*54090*/  LDCU UR16, c[0x0][0x398] ;  /* 0x00007300ff1077ac */ /* 0x000e620008000800 */
[----:B0-----:R-:W-:Y:S01]  /*540a0*/  VIADD R8, R9, UR32 ;  /* 0x0000002009087c36 */ /* 0x001fe20008000000 */
[----:B----4-:R0:W-:Y:S03]  /*540b0*/  @P0 STG.E.U16 desc[UR66][R14.64], R29 ;  /* 0x0000001d0e000986 */ /* 0x0101e6000c101542 */
[----:B------:R-:W-:Y:S01]  /*540c0*/  IMAD.WIDE R12, R8, 0x2, R56 ;  /* 0x00000002080c7825 */ /* 0x000fe200078e0238 */
[----:B------:R-:W-:Y:S01]  /*540d0*/  UMOV UR34, UR70 ;  /* 0x0000004600227c82 */ /* 0x000fe20008000000 */
[----:B------:R-:W4:Y:S01]  /*540e0*/  LDCU UR28, c[0x0][0x3b8] ;  /* 0x00007700ff1c77ac */ /* 0x000f220008000800 */
[----:B------:R-:W1:Y:S01]  /*540f0*/  LDCU UR40, c[0x0][0x398] ;  /* 0x00007300ff2877ac */ /* 0x000e620008000800 */
[----:B------:R-:W1:Y:S01]  /*54100*/  LDCU UR62, c[0x0][0x398] ;  /* 0x00007300ff3e77ac */ /* 0x000e620008000800 */
[----:B0-----:R-:W-:-:S02]  /*54110*/  PRMT R14, R29, 0x7632, R14 ;  /* 0x000076321d0e7816 */ /* 0x001fc4000000000e */
[----:B------:R-:W4:Y:S04]  /*54120*/  LDL.LU R29, [R1+0x64] ;  /* 0x00006400011d7983 */ /* 0x000f280000300800 */
[----:B------:R0:W-:Y:S04]  /*54130*/  @P2 STG.E.U16 desc[UR66][R10.64], R14 ;  /* 0x0000000e0a002986 */ /* 0x0001e8000c101542 */
[----:B--2---:R2:W-:Y:S01]  /*54140*/  @P1 STG.E.U16 desc[UR66][R12.64], R61 ;  /* 0x0000003d0c001986 */ /* 0x0045e2000c101542 */
[----:B0-----:R-:W-:-:S03]  /*54150*/  PRMT R14, R61, 0x7632, R14 ;  /* 0x000076323d0e7816 */ /* 0x001fc6000000000e */
[----:B--2---:R-:W2:Y:S01]  /*54160*/  LDL.LU R61, [R1+0x74] ;  /* 0x00007400013d7983 */ /* 0x004ea20000300800 */
[----:B------:R-:W-:Y:S01]  /*54170*/  UMOV UR32, UR71 ;  /* 0x0000004700207c82 */ /* 0x000fe20008000000 */
[----:B------:R-:W0:Y:S01]  /*54180*/  LDCU.64 UR70, c[0x0][0x398] ;  /* 0x00007300ff4677ac */ /* 0x000e220008000a00 */
[----:B------:R-:W-:Y:S02]  /*54190*/  ISETP.LT.AND P0, PT, R0, UR6, !P3 ;  /* 0x0000000600007c0c */ /* 0x000fe4000df01270 */
[----:B------:R-:W-:Y:S01]  /*541a0*/  ISETP.LT.AND P2, PT, R39, UR38, !P3 ;  /* 0x0000002627007c0c */ /* 0x000fe2000df41270 */
[----:B------:R-:W-:Y:S01]  /*541b0*/  IMAD.WIDE R10, R8, 0x2, R54 ;  /* 0x00000002080a7825 */ /* 0x000fe200078e0236 */
[----:B------:R-:W-:Y:S01]  /*541c0*/  ISETP.LT.AND P1, PT, R34, UR42, !P3 ;  /* 0x0000002a22007c0c */ /* 0x000fe2000df21270 */
[----:B------:R-:W2:Y:S01]  /*541d0*/  LDL.LU R24, [R1+0xe4] ;  /* 0x0000e40001187983 */ /* 0x000ea20000300800 */
[----:B------:R-:W-:Y:S01]  /*541e0*/  ISETP.LT.AND P3, PT, R33, UR48, !P3 ;  /* 0x0000003021007c0c */ /* 0x000fe2000df61270 */
[----:B------:R-:W-:Y:S01]  /*541f0*/  IMAD.WIDE R12, R8, 0x2, R52 ;  /* 0x00000002080c7825 */ /* 0x000fe200078e0234 */
[----:B---3--:R-:W-:Y:S01]  /*54200*/  PRMT R16, R25, 0x7632, R16 ;  /* 0x0000763219107816 */ /* 0x008fe20000000010 */
[----:B------:R-:W3:Y:S02]  /*54210*/  LDCU UR6, c[0x0][0x398] ;  /* 0x00007300ff0677ac */ /* 0x000ee40008000800 */
[----:B------:R-:W-:-:S02]  /*54220*/  VIADD R9, R60, 0x13 ;  /* 0x000000133c097836 */ /* 0x000fc40000000000 */
[----:B------:R1:W-:Y:S04]  /*54230*/  @P0 STG.E.U16 desc[UR66][R10.64], R14 ;  /* 0x0000000e0a000986 */ /* 0x0003e8000c101542 */
[----:B------:R3:W-:Y:S01]  /*54240*/  @P2 STG.E.U16 desc[UR66][R12.64], R25 ;  /* 0x000000190c002986 */ /* 0x0007e2000c101542 */
[----:B0-----:R-:W-:Y:S01]  /*54250*/  ISETP.GE.AND P0, PT, R9, UR71, PT ;  /* 0x0000004709007c0c */ /* 0x001fe2000bf06270 */
[----:B-1----:R-:W-:-:S04]  /*54260*/  IMAD.WIDE R10, R8, 0x2, R50 ;  /* 0x00000002080a7825 */ /* 0x002fc800078e0232 */
[C---:B---3--:R-:W-:Y:S01]  /*54270*/  IMAD.WIDE R12, R8.reuse, 0x2, R48 ;  /* 0x00000002080c7825 */ /* 0x048fe200078e0230 */
[----:B------:R0:W-:Y:S03]  /*54280*/  @P5 STG.E.U16 desc[UR66][R10.64], R16 ;  /* 0x000000100a005986 */ /* 0x0001e6000c101542 */
[C---:B------:R-:W-:Y:S01]  /*54290*/  IMAD.WIDE R14, R8.reuse, 0x2, R6 ;  /* 0x00000002080e7825 */ /* 0x040fe200078e0206 */
[----:B------:R-:W3:Y:S03]  /*542a0*/  LDL.LU R25, [R1+0x54] ;  /* 0x0000540001197983 */ /* 0x000ee60000300800 */
[C---:B0-----:R-:W-:Y:S01]  /*542b0*/  IMAD.WIDE R10, R8.reuse, 0x2, R4 ;  /* 0x00000002080a7825 */ /* 0x041fe200078e0204 */
[----:B----4-:R-:W-:Y:S01]  /*542c0*/  PRMT R9, R29, 0x7632, R9 ;  /* 0x000076321d097816 */ /* 0x010fe20000000009 */
[----:B------:R0:W-:Y:S04]  /*542d0*/  @P4 STG.E.U16 desc[UR66][R12.64], R29 ;  /* 0x0000001d0c004986 */ /* 0x0001e8000c101542 */
[----:B------:R1:W-:Y:S01]  /*542e0*/  @P1 STG.E.U16 desc[UR66][R14.64], R9 ;  /* 0x000000090e001986 */ /* 0x0003e2000c101542 */
[----:B0-----:R-:W-:-:S04]  /*542f0*/  IMAD.WIDE R12, R8, 0x2, R2 ;  /* 0x00000002080c7825 */ /* 0x001fc800078e0202 */
[----:B-1----:R-:W-:Y:S01]  /*54300*/  VIADD R9, R8, UR46 ;  /* 0x0000002e08097c36 */ /* 0x002fe20008000000 */
[----:B--2---:R-:W-:Y:S01]  /*54310*/  PRMT R8, R61, 0x7632, R8 ;  /* 0x000076323d087816 */ /* 0x004fe20000000008 */
[----:B------:R0:W-:Y:S04]  /*54320*/  @P3 STG.E.U16 desc[UR66][R10.64], R61 ;  /* 0x0000003d0a003986 */ /* 0x0001e8000c101542 */
[----:B0-----:R-:W2:Y:S01]  /*54330*/  LDL.LU R61, [R1+0x94] ;  /* 0x00009400013d7983 */ /* 0x001ea20000300800 */
[----:B------:R-:W-:-:S03]  /*54340*/  ISETP.LT.AND P1, PT, R59, UR18, !P0 ;  /* 0x000000123b007c0c */ /* 0x000fc6000c721270 */
[----:B------:R-:W4:Y:S01]  /*54350*/  LDL.LU R29, [R1+0x44] ;  /* 0x00004400011d7983 */ /* 0x000f220000300800 */
[----:B------:R-:W-:Y:S01]  /*54360*/  ISETP.LT.AND P4, PT, R35, UR68, !P0 ;  /* 0x0000004423007c0c */ /* 0x000fe2000c781270 */
[----:B------:R-:W-:Y:S01]  /*54370*/  UMOV UR68, UR56 ;  /* 0x0000003800447c82 */ /* 0x000fe20008000000 */
[----:B------:R-:W-:Y:S01]  /*54380*/  ISETP.LT.AND P5, PT, R0, UR26, !P0 ;  /* 0x0000001a00007c0c */ /* 0x000fe2000c7a1270 */
[----:B------:R-:W-:Y:S01]  /*54390*/  UMOV UR26, UR68 ;  /* 0x00000044001a7c82 */ /* 0x000fe20008000000 */
[----:B------:R-:W-:Y:S01]  /*543a0*/  UMOV UR46, UR69 ;  /* 0x00000045002e7c82 */ /* 0x000fe20008000000 */
[----:B------:R0:W-:Y:S01]  /*543b0*/  @P6 STG.E.U16 desc[UR66][R12.64], R8 ;  /* 0x000000080c006986 */ /* 0x0001e2000c101542 */
[----:B------:R-:W1:Y:S01]  /*543c0*/  LDCU.64 UR68, c[0x0][0x398] ;  /* 0x00007300ff4477ac */ /* 0x000e620008000a00 */
[----:B------:R-:W-:Y:S01]  /*543d0*/  ISETP.LT.AND P6, PT, R39, UR10, !P0 ;  /* 0x0000000a27007c0c */ /* 0x000fe2000c7c1270 */
[----:B------:R-:W-:Y:S01]  /*543e0*/  IMAD.WIDE R10, R9, 0x2, R56 ;  /* 0x00000002090a7825 */ /* 0x000fe200078e0238 */
[----:B------:R-:W-:Y:S01]  /*543f0*/  UMOV UR71, UR52 ;  /* 0x0000003400477c82 */ /* 0x000fe20008000000 */
[----:B---3--:R-:W-:-:S02]  /*54400*/  PRMT R14, R25, 0x7632, R14 ;  /* 0x00007632190e7816 */ /* 0x008fc4000000000e */
[C---:B0-----:R-:W-:Y:S01]  /*54410*/  IMAD.WIDE R12, R9.reuse, 0x2, R54 ;  /* 0x00000002090c7825 */ /* 0x041fe200078e0236 */
[----:B------:R-:W-:Y:S01]  /*54420*/  ISETP.LT.AND P2, PT, R38, UR71, !P0 ;  /* 0x0000004726007c0c */ /* 0x000fe2000c741270 */
[----:B------:R0:W-:Y:S01]  /*54430*/  @P1 STG.E.U16 desc[UR66][R10.64], R24 ;  /* 0x000000180a001986 */ /* 0x0001e2000c101542 */
[----:B------:R-:W-:Y:S02]  /*54440*/  PRMT R8, R24, 0x7632, R8 ;  /* 0x0000763218087816 */ /* 0x000fe40000000008 */
[----:B------:R-:W-:Y:S01]  /*54450*/  ISETP.LT.AND P3, PT, R58, UR36, !P0 ;  /* 0x000000243a007c0c */ /* 0x000fe2000c761270 */
[----:B------:R-:W-:Y:S01]  /*54460*/  UMOV UR42, UR34 ;  /* 0x00000022002a7c82 */ /* 0x000fe20008000000 */
[----:B------:R-:W-:Y:S01]  /*54470*/  UMOV UR38, UR32 ;  /* 0x0000002000267c82 */ /* 0x000fe20008000000 */
[----:B------:R3:W-:Y:S01]  /*54480*/  @P5 STG.E.U16 desc[UR66][R12.64], R8 ;  /* 0x000000080c005986 */ /* 0x0007e2000c101542 */
[----:B------:R-:W-:Y:S01]  /*54490*/  UMOV UR18, UR46 ;  /* 0x0000002e00127c82 */ /* 0x000fe20008000000 */
[----:B------:R-:W-:Y:S01]  /*544a0*/  UMOV UR58, UR9 ;  /* 0x00000009003a7c82 */ /* 0x000fe20008000000 */
[----:B------:R-:W2:Y:S01]  /*544b0*/  LDCU UR52, c[0x0][0x3b8] ;  /* 0x00007700ff3477ac */ /* 0x000ea20008000800 */
[----:B0-----:R-:W-:Y:S01]  /*544c0*/  IMAD.WIDE R10, R9, 0x2, R52 ;  /* 0x00000002090a7825 */ /* 0x001fe200078e0234 */
[----:B------:R-:W-:Y:S01]  /*544d0*/  ISETP.LT.AND P1, PT, R34, UR8, !P0 ;  /* 0x0000000822007c0c */ /* 0x000fe2000c721270 */
[----:B------:R-:W-:Y:S01]  /*544e0*/  UMOV UR71, UR42 ;  /* 0x0000002a00477c82 */ /* 0x000fe20008000000 */
[----:B------:R-:W-:Y:S01]  /*544f0*/  UMOV UR36, UR26 ;  /* 0x0000001a00247c82 */ /* 0x000fe20008000000 */
[----:B------:R-:W0:Y:S01]  /*54500*/  LDCU UR34, c[0x0][0x398] ;  /* 0x00007300ff2277ac */ /* 0x000e220008000800 */
[----:B------:R0:W-:Y:S01]  /*54510*/  @P6 STG.E.U16 desc[UR66][R10.64], R25 ;  /* 0x000000190a006986 */ /* 0x0001e2000c101542 */
[----:B---3--:R-:W-:-:S02]  /*54520*/  VIADD R8, R60, 0x14 ;  /* 0x000000143c087836 */ /* 0x008fc40000000000 */
[----:B------:R-:W-:Y:S01]  /*54530*/  IMAD.WIDE R12, R9, 0x2, R50 ;  /* 0x00000002090c7825 */ /* 0x000fe200078e0232 */
[----:B------:R-:W-:Y:S01]  /*54540*/  ISETP.LT.AND P0, PT, R33, UR44, !P0 ;  /* 0x0000002c21007c0c */ /* 0x000fe2000c701270 */
[----:B------:R-:W-:Y:S01]  /*54550*/  UMOV UR46, UR50 ;  /* 0x00000032002e7c82 */ /* 0x000fe20008000000 */
[----:B-1----:R-:W-:Y:S01]  /*54560*/  ISETP.GE.AND P5, PT, R8, UR69, PT ;  /* 0x0000004508007c0c */ /* 0x002fe2000bfa6270 */
[----:B------:R-:W-:Y:S01]  /*54570*/  UMOV UR26, UR71 ;  /* 0x00000047001a7c82 */ /* 0x000fe20008000000 */
[----:B------:R1:W-:Y:S01]  /*54580*/  @P4 STG.E.U16 desc[UR66][R12.64], R14 ;  /* 0x0000000e0c004986 */ /* 0x0003e2000c101542 */
[----:B------:R-:W3:Y:S01]  /*54590*/  LDCU UR32, c[0x0][0x398] ;  /* 0x00007300ff2077ac */ /* 0x000ee20008000800 */
[----:B0-----:R-:W-:Y:S01]  /*545a0*/  IMAD.WIDE R10, R9, 0x2, R48 ;  /* 0x00000002090a7825 */ /* 0x001fe200078e0230 */
[----:B------:R-:W0:Y:S01]  /*545b0*/  LDCU UR8, c[0x0][0x398] ;  /* 0x00007300ff0877ac */ /* 0x000e220008000800 */
[----:B------:R-:W0:Y:S01]  /*545c0*/  LDCU UR10, c[0x0][0x398] ;  /* 0x00007300ff0a77ac */ /* 0x000e220008000800 */
[----:B------:R-:W-:Y:S01]  /*545d0*/  UMOV UR48, UR60 ;  /* 0x0000003c00307c82 */ /* 0x000fe20008000000 */
[----:B------:R-:W0:Y:S01]  /*545e0*/  LDCU UR42, c[0x0][0x398] ;  /* 0x00007300ff2a77ac */ /* 0x000e220008000800 */
[----:B------:R-:W0:Y:S01]  /*545f0*/  LDCU UR56, c[0x0][0x398] ;  /* 0x00007300ff3877ac */ /* 0x000e220008000800 */
[----:B------:R-:W0:Y:S01]  /*54600*/  LDCU UR50, c[0x0][0x3b8] ;  /* 0x00007700ff3277ac */ /* 0x000e220008000800 */
[----:B--2---:R-:W-:Y:S01]  /*54610*/  PRMT R8, R61, 0x7632, R8 ;  /* 0x000076323d087816 */ /* 0x004fe20000000008 */
[----:B------:R2:W-:Y:S01]  /*54620*/  @P2 STG.E.U16 desc[UR66][R10.64], R61 ;  /* 0x0000003d0a002986 */ /* 0x0005e2000c101542 */
[----:B-1----:R-:W-:-:S04]  /*54630*/  IMAD.WIDE R12, R9, 0x2, R6 ;  /* 0x00000002090c7825 */ /* 0x002fc800078e0206 */
[----:B------:R-:W-:Y:S01]  /*54640*/  IMAD.WIDE R14, R9, 0x2, R4 ;  /* 0x00000002090e7825 */ /* 0x000fe200078e0204 */
[----:B------:R-:W-:Y:S01]  /*54650*/  UMOV UR71, UR38 ;  /* 0x0000002600477c82 */ /* 0x000fe20008000000 */
[----:B------:R-:W-:Y:S01]  /*54660*/  ISETP.LT.AND P4, PT, R35, UR74, !P5 ;  /* 0x0000004a23007c0c */ /* 0x000fe2000ef81270 */
[----:B------:R-:W1:Y:S01]  /*54670*/  LDCU UR60, c[0x0][0x398] ;  /* 0x00007300ff3c77ac */ /* 0x000e620008000800 */
[----:B--2---:R-:W2:Y:S01]  /*54680*/  LDL.LU R61, [R1+0x198] ;  /* 0x00019800013d7983 */ /* 0x004ea20000300800 */
[----:B------:R-:W-:Y:S01]  /*54690*/  ISETP.LT.AND P6, PT, R58, UR20, !P5 ;  /* 0x000000143a007c0c */ /* 0x000fe2000efc1270 */
[----:B------:R-:W0:Y:S02]  /*546a0*/  LDCU UR38, c[0x0][0x398] ;  /* 0x00007300ff2677ac */ /* 0x000e240008000800 */
[----:B------:R-:W3:Y:S04]  /*546b0*/  LDL.LU R25, [R1+0x1a8] ;  /* 0x0001a80001197983 */ /* 0x000ee80000300800 */
[----:B------:R0:W-:Y:S04]  /*546c0*/  @P1 STG.E.U16 desc[UR66][R12.64], R8 ;  /* 0x000000080c001986 */ /* 0x0001e8000c101542 */
[----:B----4-:R4:W-:Y:S01]  /*546d0*/  @P0 STG.E.U16 desc[UR66][R14.64], R29 ;  /* 0x0000001d0e000986 */ /* 0x0109e2000c101542 */
[----:B0-----:R-:W-:-:S03]  /*546e0*/  PRMT R12, R29, 0x7632, R12 ;  /* 0x000076321d0c7816 */ /* 0x001fc6000000000c */
[----:B----4-:R-:W4:Y:S01]  /*546f0*/  LDL.LU R29, [R1+0x68] ;  /* 0x00006800011d7983 */ /* 0x010f220000300800 */
[----:B------:R-:W-:Y:S01]  /*54700*/  ISETP.LT.AND P0, PT, R59, UR30, !P5 ;  /* 0x0000001e3b007c0c */ /* 0x000fe2000ef01270 */
[C---:B------:R-:W-:Y:S01]  /*54710*/  VIADD R14, R9.reuse, UR14 ;  /* 0x0000000e090e7c36 */ /* 0x040fe20008000000 */
[----:B------:R-:W-:Y:S01]  /*54720*/  ISETP.LT.AND P1, PT, R0, UR22, !P5 ;  /* 0x0000001600007c0c */ /* 0x000fe2000ef21270 */
[----:B------:R-:W-:Y:S01]  /*54730*/  IMAD.WIDE R8, R9, 0x2, R2 ;  /* 0x0000000209087825 */ /* 0x000fe200078e0202 */
[----:B------:R-:W-:Y:S01]  /*54740*/  ISETP.LT.AND P2, PT, R38, UR71, !P5 ;  /* 0x0000004726007c0c */ /* 0x000fe2000ef41270 */
[----:B------:R-:W-:Y:S01]  /*54750*/  UMOV UR74, UR46 ;  /* 0x0000002e004a7c82 */ /* 0x000fe20008000000 */
[----:B------:R-:W-:Y:S01]  /*54760*/  UMOV UR20, UR75 ;  /* 0x0000004b00147c82 */ /* 0x000fe20008000000 */
[----:B------:R-:W-:Y:S01]  /*54770*/  IMAD.WIDE R10, R14, 0x2, R56 ;  /* 0x000000020e0a7825 */ /* 0x000fe200078e0238 */
[----:B------:R-:W-:Y:S01]  /*54780*/  @P3 STG.E.U16 desc[UR66][R8.64], R12 ;  /* 0x0000000c08003986 */ /* 0x000fe2000c101542 */
[----:B------:R-:W-:-:S02]  /*54790*/  ISETP.LT.AND P3, PT, R39, UR24, !P5 ;  /* 0x0000001827007c0c */ /* 0x000fc4000ef61270 */
[----:B--2---:R-:W-:Y:S02]  /*547a0*/  PRMT R13, R61, 0x7632, R13 ;  /* 0x000076323d0d7816 */ /* 0x004fe4000000000d */
[----:B------:R0:W-:Y:S01]  /*547b0*/  @P0 STG.E.U16 desc[UR66][R10.64], R61 ;  /* 0x0000003d0a000986 */ /* 0x0001e2000c101542 */
[----:B---3--:R-:W-:Y:S02]  /*547c0*/  PRMT R16, R25, 0x7632, R16 ;  /* 0x0000763219107816 */ /* 0x008fe40000000010 */
[----:B----4-:R-:W-:Y:S01]  /*547d0*/  PRMT R15, R29, 0x7632, R15 ;  /* 0x000076321d0f7816 */ /* 0x010fe2000000000f */
[----:B0-----:R-:W2:Y:S01]  /*547e0*/  LDL.LU R61, [R1+0x78] ;  /* 0x00007800013d7983 */ /* 0x001ea20000300800 */
[C---:B------:R-:W-:Y:S01]  /*547f0*/  IMAD.WIDE R8, R14.reuse, 0x2, R54 ;  /* 0x000000020e087825 */ /* 0x040fe200078e0236 */
[----:B------:R-:W-:Y:S01]  /*54800*/  UMOV UR71, UR58 ;  /* 0x0000003a00477c82 */ /* 0x000fe20008000000 */
[----:B------:R-:W-:Y:S01]  /*54810*/  UMOV UR69, UR48 ;  /* 0x0000003000457c82 */ /* 0x000fe20008000000 */
[----:B------:R-:W0:Y:S01]  /*54820*/  LDCU UR14, c[0x0][0x398] ;  /* 0x00007300ff0e77ac */ /* 0x000e220008000800 */
[----:B------:R-:W-:Y:S01]  /*54830*/  IMAD.WIDE R10, R14, 0x2, R52 ;  /* 0x000000020e0a7825 */ /* 0x000fe200078e0234 */
[----:B------:R-:W-:Y:S01]  /*54840*/  @P1 STG.E.U16 desc[UR66][R8.64], R13 ;  /* 0x0000000d08001986 */ /* 0x000fe2000c101542 */
[----:B------:R-:W-:Y:S01]  /*54850*/  UMOV UR30, UR74 ;  /* 0x0000004a001e7c82 */ /* 0x000fe20008000000 */
[----:B------:R-:W3:Y:S02]  /*54860*/  LDCU.64 UR74, c[0x0][0x398] ;  /* 0x00007300ff4a77ac */ /* 0x000ee40008000a00 */
[----:B------:R4:W-:Y:S01]  /*54870*/  @P3 STG.E.U16 desc[UR66][R10.64], R25 ;  /* 0x000000190a003986 */ /* 0x0009e2000c101542 */
[----:B------:R-:W-:Y:S01]  /*54880*/  ISETP.LT.AND P0, PT, R34, UR12, !P5 ;  /* 0x0000000c22007c0c */ /* 0x000fe2000ef01270 */
[----:B------:R-:W-:Y:S01]  /*54890*/  VIADD R12, R60, 0x15 ;  /* 0x000000153c0c7836 */ /* 0x000fe20000000000 */
[----:B------:R-:W-:Y:S01]  /*548a0*/  UMOV UR24, UR20 ;  /* 0x0000001400187c82 */ /* 0x000fe20008000000 */
[----:B------:R-:W-:Y:S01]  /*548b0*/  UMOV UR22, UR18 ;  /* 0x0000001200167c82 */ /* 0x000fe20008000000 */
[----:B------:R-:W0:Y:S01]  /*548c0*/  LDCU UR46, c[0x0][0x398] ;  /* 0x00007300ff2e77ac */ /* 0x000e220008000800 */
[----:B------:R-:W-:Y:S01]  /*548d0*/  UMOV UR44, UR54 ;  /* 0x00000036002c7c82 */ /* 0x000fe20008000000 */
[----:B------:R-:W0:Y:S01]  /*548e0*/  LDCU UR48, c[0x0][0x398] ;  /* 0x00007300ff3077ac */ /* 0x000e220008000800 */
[----:B----4-:R-:W4:Y:S01]  /*548f0*/  LDL.LU R25, [R1+0xe8] ;  /* 0x0000e80001197983 */ /* 0x010f220000300800 */
[C---:B------:R-:W-:Y:S01]  /*54900*/  IMAD.WIDE R8, R14.reuse, 0x2, R50 ;  /* 0x000000020e087825 */ /* 0x040fe200078e0232 */
[----:B------:R-:W0:Y:S03]  /*54910*/  LDCU UR58, c[0x0][0x398] ;  /* 0x00007300ff3a77ac */ /* 0x000e260008000800 */
[----:B------:R-:W-:Y:S01]  /*54920*/  IMAD.WIDE R10, R14, 0x2, R48 ;  /* 0x000000020e0a7825 */ /* 0x000fe200078e0230 */
[----:B------:R1:W-:Y:S01]  /*54930*/  @P4 STG.E.U16 desc[UR66][R8.64], R16 ;  /* 0x0000001008004986 */ /* 0x0003e2000c101542 */
[----:B------:R-:W-:Y:S01]  /*54940*/  ISETP.LT.AND P5, PT, R33, UR5, !P5 ;  /* 0x0000000521007c0c */ /* 0x000fe2000efa1270 */
[----:B------:R-:W0:Y:S02]  /*54950*/  LDCU UR18, c[0x0][0x398] ;  /* 0x00007300ff1277ac */ /* 0x000e240008000800 */
[----:B------:R0:W-:Y:S01]  /*54960*/  @P2 STG.E.U16 desc[UR66][R10.64], R29 ;  /* 0x0000001d0a002986 */ /* 0x0001e2000c101542 */
[----:B---3--:R-:W-:Y:S01]  /*54970*/  ISETP.GE.AND P1, PT, R12, UR75, PT ;  /* 0x0000004b0c007c0c */ /* 0x008fe2000bf26270 */
[----:B------:R-:W3:Y:S01]  /*54980*/  LDCU UR54, c[0x0][0x398] ;  /* 0x00007300ff3677ac */ /* 0x000ee20008000800 */
[----:B------:R-:W2:Y:S01]  /*54990*/  LDCU UR20, c[0x0][0x3b8] ;  /* 0x00007700ff1477ac */ /* 0x000ea20008000800 */
[C---:B-1----:R-:W-:Y:S01]  /*549a0*/  IMAD.WIDE R8, R14.reuse, 0x2, R4 ;  /* 0x000000020e087825 */ /* 0x042fe200078e0204 */
[----:B------:R-:W1:Y:S01]  /*549b0*/  LDCU UR5, c[0x0][0x398] ;  /* 0x00007300ff0577ac */ /* 0x000e620008000800 */
[----:B0-----:R-:W3:Y:S02]  /*549c0*/  LDL.LU R29, [R1+0x58] ;  /* 0x00005800011d7983 */ /* 0x001ee40000300800 */
[C---:B------:R-:W-:Y:S01]  /*549d0*/  IMAD.WIDE R12, R14.reuse, 0x2, R6 ;  /* 0x000000020e0c7825 */ /* 0x040fe200078e0206 */
[----:B------:R-:W0:Y:S04]  /*549e0*/  LDCU UR12, c[0x0][0x398] ;  /* 0x00007300ff0c77ac */ /* 0x000e280008000800 */
[----:B------:R2:W-:Y:S01]  /*549f0*/  @P0 STG.E.U16 desc[UR66][R12.64], R15 ;  /* 0x0000000f0c000986 */ /* 0x0005e2000c101542 */
[----:B------:R-:W-:Y:S01]  /*54a00*/  ISETP.LT.AND P2, PT, R59, UR6, !P1 ;  /* 0x000000063b007c0c */ /* 0x000fe2000cf41270 */
[C---:B------:R-:W-:Y:S01]  /*54a10*/  IMAD.WIDE R10, R14.reuse, 0x2, R2 ;  /* 0x000000020e0a7825 */ /* 0x040fe200078e0202 */
[----:B--2---:R-:W-:Y:S01]  /*54a20*/  PRMT R12, R61, 0x7632, R12 ;  /* 0x000076323d0c7816 */ /* 0x004fe2000000000c */
[----:B------:R2:W-:Y:S02]  /*54a30*/  @P5 STG.E.U16 desc[UR66][R8.64], R61 ;  /* 0x0000003d08005986 */ /* 0x0005e4000c101542 */
[----:B------:R-:W-:Y:S01]  /*54a40*/  VIADD R15, R14, UR28 ;  /* 0x0000001c0e0f7c36 */ /* 0x000fe20008000000 */
[----:B------:R-:W-:Y:S01]  /*54a50*/  ISETP.LT.AND P0, PT, R0, UR34, !P1 ;  /* 0x0000002200007c0c */ /* 0x000fe2000cf01270 */
[----:B------:R-:W-:Y:S01]  /*54a60*/  UMOV UR75, UR72 ;  /* 0x00000048004b7c82 */ /* 0x000fe20008000000 */
[----:B------:R-:W-:Y:S01]  /*54a70*/  ISETP.LT.AND P4, PT, R35, UR70, !P1 ;  /* 0x0000004623007c0c */ /* 0x000fe2000cf81270 */
[----:B------:R-:W0:Y:S01]  /*54a80*/  LDCU UR6, c[0x0][0x398] ;  /* 0x00007300ff0677ac */ /* 0x000e220008000800 */
[----:B--2---:R-:W2:Y:S01]  /*54a90*/  LDL.LU R61, [R1+0x98] ;  /* 0x00009800013d7983 */ /* 0x004ea20000300800 */
[----:B------:R-:W-:-:S03]  /*54aa0*/  IMAD.WIDE R8, R15, 0x2, R56 ;  /* 0x000000020f087825 */ /* 0x000fc600078e0238 */
[----:B------:R0:W-:Y:S01]  /*54ab0*/  @P6 STG.E.U16 desc[UR66][R10.64], R12 ;  /* 0x0000000c0a006986 */ /* 0x0001e2000c101542 */
[----:B------:R-:W-:Y:S02]  /*54ac0*/  ISETP.LT.AND P6, PT, R39, UR32, !P1 ;  /* 0x0000002027007c0c */ /* 0x000fe4000cfc1270 */
[----:B---3--:R-:W-:Y:S01]  /*54ad0*/  PRMT R13, R29, 0x7632, R13 ;  /* 0x000076321d0d7816 */ /* 0x008fe2000000000d */
[----:B----4-:R3:W-:Y:S01]  /*54ae0*/  @P2 STG.E.U16 desc[UR66][R8.64], R25 ;  /* 0x0000001908002986 */ /* 0x0107e2000c101542 */
[----:B0-----:R-:W-:Y:S01]  /*54af0*/  PRMT R12, R25, 0x7632, R12 ;  /* 0x00007632190c7816 */ /* 0x001fe2000000000c */
[C---:B------:R-:W-:Y:S01]  /*54b00*/  IMAD.WIDE R10, R15.reuse, 0x2, R54 ;  /* 0x000000020f0a7825 */ /* 0x040fe200078e0236 */
[----:B------:R-:W-:Y:S01]  /*54b10*/  UMOV UR28, UR71 ;  /* 0x00000047001c7c82 */ /* 0x000fe20008000000 */
[----:B------:R-:W-:Y:S01]  /*54b20*/  ISETP.LT.AND P5, PT, R58, UR40, !P1 ;  /* 0x000000283a007c0c */ /* 0x000fe2000cfa1270 */
[----:B------:R-:W0:Y:S01]  /*54b30*/  LDCU UR72, c[0x0][0x398] ;  /* 0x00007300ff4877ac */ /* 0x000e220008000800 */
[----:B---3--:R-:W3:Y:S01]  /*54b40*/  LDL.LU R25, [R1+0x48] ;  /* 0x0000480001197983 */ /* 0x008ee20000300800 */
[----:B------:R-:W-:-:S03]  /*54b50*/  IMAD.WIDE R8, R15, 0x2, R52 ;  /* 0x000000020f087825 */ /* 0x000fc600078e0234 */
[----:B------:R-:W-:Y:S04]  /*54b60*/  @P0 STG.E.U16 desc[UR66][R10.64], R12 ;  /* 0x0000000c0a000986 */ /* 0x000fe8000c101542 */
[----:B------:R4:W-:Y:S04]  /*54b70*/  @P6 STG.E.U16 desc[UR66][R8.64], R29 ;  /* 0x0000001d08006986 */ /* 0x0009e8000c101542 */
[----:B----4-:R-:W4:Y:S01]  /*54b80*/  LDL.LU R29, [R1+0x19c] ;  /* 0x00019c00011d7983 */ /* 0x010f220000300800 */
[----:B------:R-:W-:Y:S01]  /*54b90*/  ISETP.LT.AND P3, PT, R38, UR75, !P1 ;  /* 0x0000004b26007c0c */ /* 0x000fe2000cf61270 */
[----:B------:R-:W-:-:S04]  /*54ba0*/  IMAD.WIDE R10, R15, 0x2, R50 ;  /* 0x000000020f0a7825 */ /* 0x000fc800078e0232 */
[----:B------:R-:W-:Y:S01]  /*54bb0*/  IMAD.WIDE R8, R15, 0x2, R48 ;  /* 0x000000020f087825 */ /* 0x000fe200078e0230 */
[----:B------:R-:W-:Y:S01]  /*54bc0*/  @P4 STG.E.U16 desc[UR66][R10.64], R13 ;  /* 0x0000000d0a004986 */ /* 0x000fe2000c101542 */
[----:B--2---:R-:W-:-:S06]  /*54bd0*/  PRMT R14, R61, 0x7632, R14 ;  /* 0x000076323d0e7816 */ /* 0x004fcc000000000e */
[----:B------:R2:W-:Y:S04]  /*54be0*/  @P3 STG.E.U16 desc[UR66][R8.64], R61 ;  /* 0x0000003d08003986 */ /* 0x0005e8000c101542 */
[----:B--2---:R-:W2:Y:S01]  /*54bf0*/  LDL.LU R61, [R1+0x1ac] ;  /* 0x0001ac00013d7983 */ /* 0x004ea20000300800 */
[----:B------:R-:W-:Y:S01]  /*54c00*/  UMOV UR70, UR24 ;  /* 0x0000001800467c82 */ /* 0x000fe20008000000 */
[----:B------:R-:W-:Y:S01]  /*54c10*/  ISETP.LT.AND P2, PT, R34, UR16, !P1 ;  /* 0x0000001022007c0c */ /* 0x000fe2000cf41270 */
[----:B------:R-:W-:Y:S01]  /*54c20*/  UMOV UR34, UR70 ;  /* 0x0000004600227c82 */ /* 0x000fe20008000000 */
[----:B------:R-:W-:Y:S01]  /*54c30*/  VIADD R12, R60, 0x16 ;  /* 0x000000163c0c7836 */ /* 0x000fe20000000000 */
[----:B------:R-:W0:Y:S01]  /*54c40*/  LDCU.64 UR70, c[0x0][0x398] ;  /* 0x00007300ff4677ac */ /* 0x000e220008000a00 */
[----:B------:R-:W-:Y:S01]  /*54c50*/  ISETP.LT.AND P1, PT, R33, UR62, !P1 ;  /* 0x0000003e21007c0c */ /* 0x000fe2000cf21270 */
[----:B------:R-:W-:Y:S01]  /*54c60*/  IMAD.WIDE R10, R15, 0x2, R6 ;  /* 0x000000020f0a7825 */ /* 0x000fe200078e0206 */
[----:B------:R-:W-:Y:S01]  /*54c70*/  UMOV UR32, UR28 ;  /* 0x0000001c00207c82 */ /* 0x000fe20008000000 */
[----:B------:R-:W-:-:S02]  /*54c80*/  UMOV UR75, UR22 ;  /* 0x00000016004b7c82 */ /* 0x000fc40008000000 */
[C---:B------:R-:W-:Y:S01]  /*54c90*/  IMAD.WIDE R8, R15.reuse, 0x2, R2 ;  /* 0x000000020f087825 */ /* 0x040fe200078e0202 */
[----:B------:R-:W1:Y:S03]  /*54ca0*/  LDCU UR24, c[0x0][0x398] ;  /* 0x00007300ff1877ac */ /* 0x000e660008000800 */
[----:B------:R1:W-:Y:S01]  /*54cb0*/  @P2 STG.E.U16 desc[UR66][R10.64], R14 ;  /* 0x0000000e0a002986 */ /* 0x0003e2000c101542 */
[----:B------:R-:W1:Y:S01]  /*54cc0*/  LDCU UR16, c[0x0][0x398] ;  /* 0x00007300ff1077ac */ /* 0x000e620008000800 */
[----:B0-----:R-:W-:Y:S01]  /*54cd0*/  ISETP.GE.AND P0, PT, R12, UR71, PT ;  /* 0x000000470c007c0c */ /* 0x001fe2000bf06270 */
[----:B------:R-:W-:Y:S01]  /*54ce0*/  IMAD.WIDE R12, R15, 0x2, R4 ;  /* 0x000000020f0c7825 */ /* 0x000fe200078e0204 */
[----:B------:R-:W-:Y:S01]  /*54cf0*/  UMOV UR62, UR26 ;  /* 0x0000001a003e7c82 */ /* 0x000fe20008000000 */
[----:B--2---:R-:W-:-:S03]  /*54d00*/  PRMT R16, R61, 0x7632, R16 ;  /* 0x000076323d107816 */ /* 0x004fc60000000010 */
[----:B---3--:R0:W-:Y:S01]  /*54d10*/  @P1 STG.E.U16 desc[UR66][R12.64], R25 ;  /* 0x000000190c001986 */ /* 0x0081e2000c101542 */
[----:B------:R-:W-:Y:S01]  /*54d20*/  ISETP.LT.AND P4, PT, R59, UR8, !P0 ;  /* 0x000000083b007c0c */ /* 0x000fe2000c781270 */
[----:B-1----:R-:W-:Y:S01]  /*54d30*/  VIADD R14, R15, UR52 ;  /* 0x000000340f0e7c36 */ /* 0x002fe20008000000 */
[----:B------:R-:W-:Y:S01]  /*54d40*/  ISETP.LT.AND P2, PT, R35, UR68, !P0 ;  /* 0x0000004423007c0c */ /* 0x000fe2000c741270 */
[----:B------:R-:W-:Y:S01]  /*54d50*/  UMOV UR40, UR34 ;  /* 0x0000002200287c82 */ /* 0x000fe20008000000 */
[----:B------:R-:W-:Y:S01]  /*54d60*/  ISETP.LT.AND P6, PT, R58, UR42, !P0 ;  /* 0x0000002a3a007c0c */ /* 0x000fe2000c7c1270 */
[----:B------:R-:W1:Y:S01]  /*54d70*/  LDCU UR22, c[0x0][0x398] ;  /* 0x00007300ff1677ac */ /* 0x000e620008000800 */
[----:B------:R-:W-:Y:S01]  /*54d80*/  UMOV UR71, UR30 ;  /* 0x0000001e00477c82 */ /* 0x000fe20008000000 */
[----:B------:R-:W2:Y:S01]  /*54d90*/  LDCU UR28, c[0x0][0x3b8] ;  /* 0x00007700ff1c77ac */ /* 0x000ea20008000800 */
[----:B0-----:R-:W-:Y:S02]  /*54da0*/  PRMT R12, R25, 0x7632, R12 ;  /* 0x00007632190c7816 */ /* 0x001fe4000000000c */
[----:B------:R-:W3:Y:S01]  /*54db0*/  LDL.LU R25, [R1+0x6c] ;  /* 0x00006c0001197983 */ /* 0x000ee20000300800 */
[----:B------:R-:W-:Y:S01]  /*54dc0*/  IMAD.WIDE R10, R14, 0x2, R56 ;  /* 0x000000020e0a7825 */ /* 0x000fe200078e0238 */
[----:B------:R-:W-:Y:S01]  /*54dd0*/  ISETP.LT.AND P1, PT, R0, UR10, !P0 ;  /* 0x0000000a00007c0c */ /* 0x000fe2000c721270 */
[----:B------:R-:W-:Y:S01]  /*54de0*/  UMOV UR68, UR32 ;  /* 0x0000002000447c82 */ /* 0x000fe20008000000 */
[----:B------:R0:W-:Y:S01]  /*54df0*/  @P5 STG.E.U16 desc[UR66][R8.64], R12 ;  /* 0x0000000c08005986 */ /* 0x0001e2000c101542 */
[----:B------:R-:W-:Y:S01]  /*54e00*/  ISETP.LT.AND P3, PT, R38, UR62, !P0 ;  /* 0x0000003e26007c0c */ /* 0x000fe2000c761270 */
[----:B------:R-:W-:Y:S01]  /*54e10*/  UMOV UR52, UR69 ;  /* 0x0000004500347c82 */ /* 0x000fe20008000000 */
[----:B------:R-:W-:Y:S01]  /*54e20*/  VIADD R13, R60, 0x17 ;  /* 0x000000173c0d7836 */ /* 0x000fe20000000000 */
[----:B----4-:R4:W-:Y:S01]  /*54e30*/  @P4 STG.E.U16 desc[UR66][R10.64], R29 ;  /* 0x0000001d0a004986 */ /* 0x0109e2000c101542 */
[----:B------:R-:W1:Y:S01]  /*54e40*/  LDCU UR34, c[0x0][0x398] ;  /* 0x00007300ff2277ac */ /* 0x000e620008000800 */
[----:B------:R-:W1:Y:S01]  /*54e50*/  LDCU UR26, c[0x0][0x398] ;  /* 0x00007300ff1a77ac */ /* 0x000e620008000800 */
[----:B0-----:R-:W-:Y:S01]  /*54e60*/  PRMT R12, R29, 0x7632, R12 ;  /* 0x000076321d0c7816 */ /* 0x001fe2000000000c */
[----:B------:R-:W0:Y:S01]  /*54e70*/  LDCU UR30, c[0x0][0x398] ;  /* 0x00007300ff1e77ac */ /* 0x000e220008000800 */
[----:B----4-:R-:W4:Y:S01]  /*54e80*/  LDL.LU R29, [R1+0x7c] ;  /* 0x00007c00011d7983 */ /* 0x010f220000300800 */
[----:B------:R-:W-:Y:S01]  /*54e90*/  ISETP.LT.AND P5, PT, R39, UR38, !P0 ;  /* 0x0000002627007c0c */ /* 0x000fe2000c7a1270 */
[C---:B------:R-:W-:Y:S01]  /*54ea0*/  IMAD.WIDE R8, R14.reuse, 0x2, R54 ;  /* 0x000000020e087825 */ /* 0x040fe200078e0236 */
[----:B------:R-:W0:Y:S03]  /*54eb0*/  LDCU UR42, c[0x0][0x398] ;  /* 0x00007300ff2a77ac */ /* 0x000e260008000800 */
[----:B------:R-:W-:Y:S01]  /*54ec0*/  IMAD.WIDE R10, R14, 0x2, R52 ;  /* 0x000000020e0a7825 */ /* 0x000fe200078e0234 */
[----:B------:R0:W-:Y:S01]  /*54ed0*/  @P1 STG.E.U16 desc[UR66][R8.64], R12 ;  /* 0x0000000c08001986 */ /* 0x0001e2000c101542 */
[----:B------:R-:W-:Y:S01]  /*54ee0*/  UMOV UR8, UR68 ;  /* 0x0000004400087c82 */ /* 0x000fe20008000000 */
[----:B------:R-:W0:Y:S01]  /*54ef0*/  LDCU.64 UR68, c[0x0][0x398] ;  /* 0x00007300ff4477ac */ /* 0x000e220008000a00 */
[----:B------:R-:W-:-:S02]  /*54f00*/  ISETP.LT.AND P4, PT, R33, UR60, !P0 ;  /* 0x0000003c21007c0c */ /* 0x000fc4000c781270 */
[----:B---3--:R-:W-:Y:S02]  /*54f10*/  PRMT R15, R25, 0x7632, R15 ;  /* 0x00007632190f7816 */ /* 0x008fe4000000000f */
[----:B------:R3:W-:Y:S01]  /*54f20*/  @P5 STG.E.U16 desc[UR66][R10.64], R61 ;  /* 0x0000003d0a005986 */ /* 0x0007e2000c101542 */
[----:B------:R-:W-:Y:S01]  /*54f30*/  UMOV UR10, UR40 ;  /* 0x00000028000a7c82 */ /* 0x000fe20008000000 */
[----:B0-----:R-:W-:Y:S01]  /*54f40*/  IMAD.WIDE R8, R14, 0x2, R50 ;  /* 0x000000020e087825 */ /* 0x001fe200078e0232 */
[----:B------:R-:W-:Y:S01]  /*54f50*/  ISETP.LT.AND P0, PT, R34, UR56, !P0 ;  /* 0x0000003822007c0c */ /* 0x000fe2000c701270 */
[----:B------:R-:W0:Y:S01]  /*54f60*/  LDCU UR32, c[0x0][0x398] ;  /* 0x00007300ff2077ac */ /* 0x000e220008000800 */
[----:B------:R-:W-:Y:S01]  /*54f70*/  UMOV UR62, UR36 ;  /* 0x00000024003e7c82 */ /* 0x000fe20008000000 */
[----:B------:R-:W0:Y:S01]  /*54f80*/  LDCU UR38, c[0x0][0x398] ;  /* 0x00007300ff2677ac */ /* 0x000e220008000800 */
[----:B---3--:R-:W3:Y:S01]  /*54f90*/  LDL.LU R61, [R1+0xec] ;  /* 0x0000ec00013d7983 */ /* 0x008ee20000300800 */
[----:B------:R-:W-:Y:S01]  /*54fa0*/  IMAD.WIDE R10, R14, 0x2, R48 ;  /* 0x000000020e0a7825 */ /* 0x000fe200078e0230 */
[----:B------:R-:W-:Y:S01]  /*54fb0*/  ISETP.GE.AND P1, PT, R13, UR69, PT ;  /* 0x000000450d007c0c */ /* 0x000fe2000bf26270 */
[----:B------:R-:W0:Y:S01]  /*54fc0*/  LDCU UR40, c[0x0][0x3b8] ;  /* 0x00007700ff2877ac */ /* 0x000e220008000800 */
[----:B------:R1:W-:Y:S01]  /*54fd0*/  @P2 STG.E.U16 desc[UR66][R8.64], R16 ;  /* 0x0000001008002986 */ /* 0x0003e2000c101542 */
[----:B------:R-:W-:-:S03]  /*54fe0*/  UMOV UR60, UR10 ;  /* 0x0000000a003c7c82 */ /* 0x000fc60008000000 */
[----:B------:R2:W-:Y:S01]  /*54ff0*/  @P3 STG.E.U16 desc[UR66][R10.64], R25 ;  /* 0x000000190a003986 */ /* 0x0005e2000c101542 */
[C---:B------:R-:W-:Y:S01]  /*55000*/  IMAD.WIDE R12, R14.reuse, 0x2, R6 ;  /* 0x000000020e0c7825 */ /* 0x040fe200078e0206 */
[----:B------:R-:W-:Y:S01]  /*55010*/  UMOV UR56, UR8 ;  /* 0x0000000800387c82 */ /* 0x000fe20008000000 */
[----:B------:R-:W0:Y:S02]  /*55020*/  LDCU UR36, c[0x0][0x398] ;  /* 0x00007300ff2477ac */ /* 0x000e240008000800 */
[----:B-1----:R-:W-:Y:S01]  /*55030*/  IMAD.WIDE R8, R14, 0x2, R4 ;  /* 0x000000020e087825 */ /* 0x002fe200078e0204 */
[----:B------:R-:W-:Y:S01]  /*55040*/  ISETP.LT.AND P2, PT, R0, UR18, !P1 ;  /* 0x0000001200007c0c */ /* 0x000fe2000cf41270 */
[----:B------:R-:W-:Y:S01]  /*55050*/  UMOV UR69, UR75 ;  /* 0x0000004b00457c82 */ /* 0x000fe20008000000 */
[----:B------:R-:W-:Y:S01]  /*55060*/  ISETP.LT.AND P5, PT, R38, UR52, !P1 ;  /* 0x0000003426007c0c */ /* 0x000fe2000cfa1270 */
[----:B--2---:R-:W2:Y:S01]  /*55070*/  LDL.LU R25, [R1+0x5c] ;  /* 0x00005c0001197983 */ /* 0x004ea20000300800 */
[----:B------:R-:W1:Y:S03]  /*55080*/  LDCU UR10, c[0x0][0x398] ;  /* 0x00007300ff0a77ac */ /* 0x000e660008000800 */
[----:B------:R0:W-:Y:S01]  /*55090*/  @P0 STG.E.U16 desc[UR66][R12.64], R15 ;  /* 0x0000000f0c000986 */ /* 0x0001e2000c101542 */
[----:B------:R-:W-:Y:S01]  /*550a0*/  IMAD.WIDE R10, R14, 0x2, R2 ;  /* 0x000000020e0a7825 */ /* 0x000fe200078e0202 */
[----:B------:R-:W-:Y:S01]  /*550b0*/  ISETP.LT.AND P3, PT, R35, UR74, !P1 ;  /* 0x0000004a23007c0c */ /* 0x000fe2000cf61270 */
[----:B------:R-:W1:Y:S01]  /*550c0*/  LDCU.64 UR74, c[0x0][0x398] ;  /* 0x00007300ff4a77ac */ /* 0x000e620008000a00 */
[----:B----4-:R4:W-:Y:S01]  /*550d0*/  @P4 STG.E.U16 desc[UR66][R8.64], R29 ;  /* 0x0000001d08004986 */ /* 0x0109e2000c101542 */
[----:B------:R-:W1:Y:S01]  /*550e0*/  LDCU UR8, c[0x0][0x398] ;  /* 0x00007300ff0877ac */ /* 0x000e620008000800 */
[----:B0-----:R-:W-:-:S02]  /*550f0*/  PRMT R12, R29, 0x7632, R12 ;  /* 0x000076321d0c7816 */ /* 0x001fc4000000000c */
[----:B----4-:R-:W4:Y:S01]  /*55100*/  LDL.LU R29, [R1+0x9c] ;  /* 0x00009c00011d7983 */ /* 0x010f220000300800 */
[----:B------:R-:W-:Y:S01]  /*55110*/  ISETP.LT.AND P0, PT, R59, UR14, !P1 ;  /* 0x0000000e3b007c0c */ /* 0x000fe2000cf01270 */
[----:B------:R-:W-:Y:S01]  /*55120*/  VIADD R15, R14, UR50 ;  /* 0x000000320e0f7c36 */ /* 0x000fe20008000000 */
[----:B------:R-:W-:Y:S01]  /*55130*/  ISETP.LT.AND P4, PT, R58, UR48, !P1 ;  /* 0x000000303a007c0c */ /* 0x000fe2000cf81270 */
[----:B------:R3:W-:Y:S01]  /*55140*/  @P6 STG.E.U16 desc[UR66][R10.64], R12 ;  /* 0x0000000c0a006986 */ /* 0x0007e2000c101542 */
[----:B------:R-:W-:Y:S01]  /*55150*/  VIADD R13, R60, 0x18 ;  /* 0x000000183c0d7836 */ /* 0x000fe20000000000 */
[----:B------:R-:W-:Y:S01]  /*55160*/  UMOV UR52, UR71 ;  /* 0x0000004700347c82 */ /* 0x000fe20008000000 */
[----:B------:R-:W-:Y:S01]  /*55170*/  IMAD.WIDE R8, R15, 0x2, R56 ;  /* 0x000000020f087825 */ /* 0x000fe200078e0238 */
[----:B------:R-:W-:Y:S01]  /*55180*/  ISETP.LT.AND P6, PT, R39, UR46, !P1 ;  /* 0x0000002e27007c0c */ /* 0x000fe2000cfc1270 */
[----:B------:R-:W-:Y:S01]  /*55190*/  UMOV UR18, UR56 ;  /* 0x0000003800127c82 */ /* 0x000fe20008000000 */
[----:B------:R-:W0:Y:S01]  /*551a0*/  LDCU UR14, c[0x0][0x398] ;  /* 0x00007300ff0e77ac */ /* 0x000e220008000800 */
[----:B------:R-:W0:Y:S01]  /*551b0*/  LDCU UR50, c[0x0][0x398] ;  /* 0x00007300ff3277ac */ /* 0x000e220008000800 */
[----:B---3--:R-:W-:-:S02]  /*551c0*/  PRMT R12, R61, 0x7632, R12 ;  /* 0x000076323d0c7816 */ /* 0x008fc4000000000c */
[----:B------:R3:W-:Y:S01]  /*551d0*/  @P0 STG.E.U16 desc[UR66][R8.64], R61 ;  /* 0x0000003d08000986 */ /* 0x0007e2000c101542 */
[----:B------:R-:W-:Y:S01]  /*551e0*/  IMAD.WIDE R10, R15, 0x2, R54 ;  /* 0x000000020f0a7825 */ /* 0x000fe200078e0236 */
[----:B--2---:R-:W-:Y:S02]  /*551f0*/  PRMT R14, R25, 0x7632, R14 ;  /* 0x00007632190e7816 */ /* 0x004fe4000000000e */
[----:B---3--:R-:W2:Y:S01]  /*55200*/  LDL.LU R61, [R1+0x4c] ;  /* 0x00004c00013d7983 */ /* 0x008ea20000300800 */
[----:B------:R-:W-:Y:S01]  /*55210*/  IMAD.WIDE R8, R15, 0x2, R52 ;  /* 0x000000020f087825 */ /* 0x000fe200078e0234 */
[----:B----4-:R-:W-:Y:S02]  /*55220*/  PRMT R16, R29, 0x7632, R16 ;  /* 0x000076321d107816 */ /* 0x010fe40000000010 */
[----:B------:R3:W-:Y:S01]  /*55230*/  @P2 STG.E.U16 desc[UR66][R10.64], R12 ;  /* 0x0000000c0a002986 */ /* 0x0007e2000c101542 */
[----:B------:R-:W-:Y:S01]  /*55240*/  UMOV UR48, UR60 ;  /* 0x0000003c00307c82 */ /* 0x000fe20008000000 */
[----:B------:R-:W-:Y:S01]  /*55250*/  UMOV UR71, UR44 ;  /* 0x0000002c00477c82 */ /* 0x000fe20008000000 */
[----:B------:R-:W4:Y:S01]  /*55260*/  LDCU UR46, c[0x0][0x398] ;  /* 0x00007300ff2e77ac */ /* 0x000f220008000800 */
[----:B------:R0:W-:Y:S01]  /*55270*/  @P6 STG.E.U16 desc[UR66][R8.64], R25 ;  /* 0x0000001908006986 */ /* 0x0001e2000c101542 */
[----:B------:R-:W1:Y:S01]  /*55280*/  LDCU UR56, c[0x0][0x398] ;  /* 0x00007300ff3877ac */ /* 0x000e620008000800 */
[----:B---3--:R-:W-:Y:S01]  /*55290*/  IMAD.WIDE R10, R15, 0x2, R48 ;  /* 0x000000020f0a7825 */ /* 0x008fe200078e0230 */
[----:B------:R-:W-:Y:S01]  /*552a0*/  ISETP.LT.AND P0, PT, R33, UR54, !P1 ;  /* 0x0000003621007c0c */ /* 0x000fe2000cf01270 */
[----:B------:R-:W3:Y:S01]  /*552b0*/  LDCU UR44, c[0x0][0x398] ;  /* 0x00007300ff2c77ac */ /* 0x000ee20008000800 */
[----:B0-----:R-:W3:Y:S01]  /*552c0*/  LDL.LU R25, [R1+0xf0] ;  /* 0x0000f00001197983 */ /* 0x001ee20000300800 */
[----:B------:R-:W-:-:S05]  /*552d0*/  IMAD.WIDE R8, R15, 0x2, R50 ;  /* 0x000000020f087825 */ /* 0x000fca00078e0232 */
[----:B------:R-:W-:Y:S04]  /*552e0*/  @P3 STG.E.U16 desc[UR66][R8.64], R14 ;  /* 0x0000000e08003986 */ /* 0x000fe8000c101542 */
[----:B------:R0:W-:Y:S04]  /*552f0*/  @P5 STG.E.U16 desc[UR66][R10.64], R29 ;  /* 0x0000001d0a005986 */ /* 0x0001e8000c101542 */
[----:B0-----:R-:W3:Y:S01]  /*55300*/  LDL.LU R29, [R1+0x100] ;  /* 0x00010000011d7983 */ /* 0x001ee20000300800 */
[----:B------:R-:W-:Y:S02]  /*55310*/  ISETP.LT.AND P1, PT, R34, UR58, !P1 ;  /* 0x0000003a22007c0c */ /* 0x000fe4000cf21270 */
[----:B-1----:R-:W-:Y:S01]  /*55320*/  ISETP.GE.AND P2, PT, R13, UR75, PT ;  /* 0x0000004b0d007c0c */ /* 0x002fe2000bf46270 */
[----:B------:R-:W-:-:S04]  /*55330*/  IMAD.WIDE R12, R15, 0x2, R6 ;  /* 0x000000020f0c7825 */ /* 0x000fc800078e0206 */
[----:B------:R-:W-:-:S06]  /*55340*/  IMAD.WIDE R10, R15, 0x2, R4 ;  /* 0x000000020f0a7825 */ /* 0x000fcc00078e0204 */
[----:B------:R-:W-:Y:S01]  /*55350*/  @P1 STG.E.U16 desc[UR66][R12.64], R16 ;  /* 0x000000100c001986 */ /* 0x000fe2000c101542 */
[----:B--2---:R-:W-:-:S03]  /*55360*/  PRMT R9, R61, 0x7632, R9 ;  /* 0x000076323d097816 */ /* 0x004fc60000000009 */
[----:B------:R0:W-:Y:S04]  /*55370*/  @P0 STG.E.U16 desc[UR66][R10.64], R61 ;  /* 0x0000003d0a000986 */ /* 0x0001e8000c101542 */
[----:B0-----:R-:W2:Y:S01]  /*55380*/  LDL.LU R61, [R1+0x140] ;  /* 0x00014000013d7983 */ /* 0x001ea20000300800 */
[----:B------:R-:W-:Y:S01]  /*55390*/  ISETP.LT.AND P1, PT, R59, UR34, !P2 ;  /* 0x000000223b007c0c */ /* 0x000fe2000d721270 */
[C---:B------:R-:W-:Y:S02]  /*553a0*/  VIADD R8, R15.reuse, UR20 ;  /* 0x000000140f087c36 */ /* 0x040fe40008000000 */
[----:B------:R-:W-:Y:S01]  /*553b0*/  IMAD.WIDE R10, R15, 0x2, R2 ;  /* 0x000000020f0a7825 */ /* 0x000fe200078e0202 */
[----:B------:R-:W4:Y:S01]  /*553c0*/  LDL.LU R24, [R1+0x150] ;  /* 0x0001500001187983 */ /* 0x000f220000300800 */
[----:B------:R-:W-:-:S02]  /*553d0*/  ISETP.LT.AND P0, PT, R0, UR24, !P2 ;  /* 0x0000001800007c0c */ /* 0x000fc4000d701270 */
[----:B------:R-:W-:Y:S01]  /*553e0*/  ISETP.LT.AND P5, PT, R35, UR70, !P2 ;  /* 0x0000004623007c0c */ /* 0x000fe2000d7a1270 */
[----:B------:R-:W-:Y:S01]  /*553f0*/  IMAD.WIDE R12, R8, 0x2, R56 ;  /* 0x00000002080c7825 */ /* 0x000fe200078e0238 */
[----:B------:R0:W-:Y:S01]  /*55400*/  @P4 STG.E.U16 desc[UR66][R10.64], R9 ;  /* 0x000000090a004986 */ /* 0x0001e2000c101542 */
[----:B------:R-:W-:Y:S02]  /*55410*/  ISETP.LT.AND P4, PT, R39, UR22, !P2 ;  /* 0x0000001627007c0c */ /* 0x000fe4000d781270 */
[----:B------:R-:W-:Y:S01]  /*55420*/  ISETP.LT.AND P3, PT, R38, UR48, !P2 ;  /* 0x0000003026007c0c */ /* 0x000fe2000d761270 */
[----:B------:R-:W-:Y:S01]  /*55430*/  UMOV UR54, UR18 ;  /* 0x0000001200367c82 */ /* 0x000fe20008000000 */
[----:B------:R-:W-:Y:S01]  /*55440*/  VIADD R14, R60, 0x19 ;  /* 0x000000193c0e7836 */ /* 0x000fe20000000000 */
[----:B------:R-:W-:Y:S02]  /*55450*/  ISETP.LT.AND P6, PT, R58, UR12, !P2 ;  /* 0x0000000c3a007c0c */ /* 0x000fe4000d7c1270 */
[----:B--2---:R-:W-:Y:S01]  /*55460*/  PRMT R16, R61, 0x7632, R16 ;  /* 0x000076323d107816 */ /* 0x004fe20000000010 */
[----:B---3--:R1:W-:Y:S01]  /*55470*/  @P1 STG.E.U16 desc[UR66][R12.64], R25 ;  /* 0x000000190c001986 */ /* 0x0083e2000c101542 */
[----:B0-----:R-:W-:Y:S01]  /*55480*/  PRMT R9, R25, 0x7632, R9 ;  /* 0x0000763219097816 */ /* 0x001fe20000000009 */
[C---:B------:R-:W-:Y:S01]  /*55490*/  IMAD.WIDE R10, R8.reuse, 0x2, R54 ;  /* 0x00000002080a7825 */ /* 0x040fe200078e0236 */
[----:B------:R-:W-:Y:S01]  /*554a0*/  UMOV UR34, UR77 ;  /* 0x0000004d00227c82 */ /* 0x000fe20008000000 */
[----:B------:R-:W-:Y:S01]  /*554b0*/  UMOV UR60, UR62 ;  /* 0x0000003e003c7c82 */ /* 0x000fe20008000000 */
[----:B------:R-:W-:Y:S01]  /*554c0*/  UMOV UR75, UR52 ;  /* 0x00000034004b7c82 */ /* 0x000fe20008000000 */
[----:B------:R-:W-:Y:S01]  /*554d0*/  UMOV UR58, UR76 ;  /* 0x0000004c003a7c82 */ /* 0x000fe20008000000 */
[----:B------:R-:W0:Y:S01]  /*554e0*/  LDCU UR48, c[0x0][0x398] ;  /* 0x00007300ff3077ac */ /* 0x000e220008000800 */
[----:B------:R-:W2:Y:S01]  /*554f0*/  LDCU UR20, c[0x0][0x398] ;  /* 0x00007300ff1477ac */ /* 0x000ea20008000800 */
[----:B-1----:R-:W3:Y:S01]  /*55500*/  LDL.LU R25, [R1+0x1d0] ;  /* 0x0001d00001197983 */ /* 0x002ee20000300800 */
[----:B------:R-:W-:-:S03]  /*55510*/  IMAD.WIDE R12, R8, 0x2, R52 ;  /* 0x00000002080c7825 */ /* 0x000fc600078e0234 */
[----:B------:R1:W-:Y:S01]  /*55520*/  @P0 STG.E.U16 desc[UR66][R10.64], R9 ;  /* 0x000000090a000986 */ /* 0x0003e2000c101542 */
[----:B------:R-:W-:Y:S01]  /*55530*/  UMOV UR18, UR71 ;  /* 0x0000004700127c82 */ /* 0x000fe20008000000 */
[----:B------:R-:W0:Y:S02]  /*55540*/  LDCU.64 UR70, c[0x0][0x398] ;  /* 0x00007300ff4677ac */ /* 0x000e240008000a00 */
[----:B------:R2:W-:Y:S01]  /*55550*/  @P4 STG.E.U16 desc[UR66][R12.64], R29 ;  /* 0x0000001d0c004986 */ /* 0x0005e2000c101542 */
[----:B------:R-:W-:Y:S01]  /*55560*/  ISETP.LT.AND P1, PT, R34, UR5, !P2 ;  /* 0x0000000522007c0c */ /* 0x000fe2000d721270 */
[----:B------:R-:W-:Y:S01]  /*55570*/  UMOV UR77, UR64 ;  /* 0x00000040004d7c82 */ /* 0x000fe20008000000 */
[----:B------:R-:W-:Y:S01]  /*55580*/  UMOV UR12, UR60 ;  /* 0x0000003c000c7c82 */ /* 0x000fe20008000000 */
[----:B------:R-:W3:Y:S01]  /*55590*/  LDCU UR62, c[0x0][0x398] ;  /* 0x00007300ff3e77ac */ /* 0x000ee20008000800 */
[----:B-1----:R-:W-:Y:S01]  /*555a0*/  PRMT R9, R29, 0x7632, R9 ;  /* 0x000076321d097816 */ /* 0x002fe20000000009 */
[C---:B------:R-:W-:Y:S01]  /*555b0*/  IMAD.WIDE R10, R8.reuse, 0x2, R50 ;  /* 0x00000002080a7825 */ /* 0x040fe200078e0232 */
[----:B------:R-:W1:Y:S01]  /*555c0*/  LDCU UR76, c[0x0][0x398] ;  /* 0x00007300ff4c77ac */ /* 0x000e620008000800 */
[----:B--2---:R-:W2:Y:S02]  /*555d0*/  LDL.LU R29, [R1+0xd0] ;  /* 0x0000d000011d7983 */ /* 0x004ea40000300800 */
[----:B------:R-:W-:Y:S01]  /*555e0*/  IMAD.WIDE R12, R8, 0x2, R48 ;  /* 0x00000002080c7825 */ /* 0x000fe200078e0230 */
[----:B------:R-:W-:Y:S01]  /*555f0*/  ISETP.LT.AND P2, PT, R33, UR72, !P2 ;  /* 0x0000004821007c0c */ /* 0x000fe2000d741270 */
[----:B------:R-:W1:Y:S01]  /*55600*/  LDCU UR52, c[0x0][0x398] ;  /* 0x00007300ff3477ac */ /* 0x000e620008000800 */
[----:B------:R4:W-:Y:S01]  /*55610*/  @P5 STG.E.U16 desc[UR66][R10.64], R9 ;  /* 0x000000090a005986 */ /* 0x0009e2000c101542 */
[----:B0-----:R-:W-:Y:S01]  /*55620*/  ISETP.GE.AND P0, PT, R14, UR71, PT ;  /* 0x000000470e007c0c */ /* 0x001fe2000bf06270 */
[----:B------:R-:W-:-:S02]  /*55630*/  UMOV UR24, UR12 ;  /* 0x0000000c00187c82 */ /* 0x000fc40008000000 */
[----:B------:R0:W-:Y:S01]  /*55640*/  @P3 STG.E.U16 desc[UR66][R12.64], R61 ;  /* 0x0000003d0c003986 */ /* 0x0001e2000c101542 */
[C---:B------:R-:W-:Y:S01]  /*55650*/  IMAD.WIDE R14, R8.reuse, 0x2, R6 ;  /* 0x00000002080e7825 */ /* 0x040fe200078e0206 */
[----:B------:R-:W1:Y:S01]  /*55660*/  LDCU UR5, c[0x0][0x398] ;  /* 0x00007300ff0577ac */ /* 0x000e620008000800 */
[----:B------:R-:W1:Y:S02]  /*55670*/  LDCU UR60, c[0x0][0x398] ;  /* 0x00007300ff3c77ac */ /* 0x000e640008000800 */
[C---:B----4-:R-:W-:Y:S01]  /*55680*/  IMAD.WIDE R10, R8.reuse, 0x2, R4 ;  /* 0x00000002080a7825 */ /* 0x050fe200078e0204 */
[----:B------:R-:W4:Y:S01]  /*55690*/  LDCU UR64, c[0x0][0x398] ;  /* 0x00007300ff4077ac */ /* 0x000f220008000800 */
[----:B0-----:R-:W4:Y:S02]  /*556a0*/  LDL.LU R61, [R1+0x1b0] ;  /* 0x0001b000013d7983 */ /* 0x001f240000300800 */
[C---:B------:R-:W-:Y:S01]  /*556b0*/  VIADD R9, R8.reuse, UR28 ;  /* 0x0000001c08097c36 */ /* 0x040fe20008000000 */
[----:B------:R-:W-:Y:S01]  /*556c0*/  UMOV UR71, UR69 ;  /* 0x0000004500477c82 */ /* 0x000fe20008000000 */
[----:B------:R-:W-:Y:S01]  /*556d0*/  ISETP.LT.AND P5, PT, R35, UR68, !P0 ;  /* 0x0000004423007c0c */ /* 0x000fe2000c7a1270 */
[----:B------:R-:W-:Y:S01]  /*556e0*/  @P1 STG.E.U16 desc[UR66][R14.64], R16 ;  /* 0x000000100e001986 */ /* 0x000fe2000c101542 */
[----:B------:R-:W-:Y:S01]  /*556f0*/  ISETP.LT.AND P1, PT, R59, UR32, !P0 ;  /* 0x000000203b007c0c */ /* 0x000fe2000c721270 */
[----:B------:R-:W-:Y:S01]  /*55700*/  IMAD.WIDE R12, R8, 0x2, R2 ;  /* 0x00000002080c7825 */ /* 0x000fe200078e0202 */
[----:B------:R-:W-:Y:S01]  /*55710*/  PRMT R8, R24, 0x7632, R8 ;  /* 0x0000763218087816 */ /* 0x000fe20000000008 */
[----:B------:R0:W-:Y:S01]  /*55720*/  @P2 STG.E.U16 desc[UR66][R10.64], R24 ;  /* 0x000000180a002986 */ /* 0x0001e2000c101542 */
[----:B------:R-:W-:Y:S01]  /*55730*/  ISETP.LT.AND P3, PT, R0, UR36, !P0 ;  /* 0x0000002400007c0c */ /* 0x000fe2000c761270 */
[----:B------:R-:W1:Y:S02]  /*55740*/  LDCU.64 UR68, c[0x0][0x398] ;  /* 0x00007300ff4477ac */ /* 0x000e640008000a00 */
[----:B------:R1:W-:Y:S01]  /*55750*/  @P6 STG.E.U16 desc[UR66][R12.64], R8 ;  /* 0x000000080c006986 */ /* 0x0003e2000c101542 */
[----:B------:R-:W-:Y:S01]  /*55760*/  ISETP.LT.AND P6, PT, R39, UR26, !P0 ;  /* 0x0000001a27007c0c */ /* 0x000fe2000c7c1270 */
[----:B------:R-:W1:Y:S01]  /*55770*/  LDCU UR12, c[0x0][0x398] ;  /* 0x00007300ff0c77ac */ /* 0x000e620008000800 */
[----:B------:R-:W-:Y:S01]  /*55780*/  UMOV UR22, UR58 ;  /* 0x0000003a00167c82 */ /* 0x000fe20008000000 */
[----:B------:R-:W1:Y:S01]  /*55790*/  LDCU UR72, c[0x0][0x398] ;  /* 0x00007300ff4877ac */ /* 0x000e620008000800 */
[----:B0-----:R-:W-:Y:S01]  /*557a0*/  IMAD.WIDE R10, R9, 0x2, R56 ;  /* 0x00000002090a7825 */ /* 0x001fe200078e0238 */
[----:B------:R-:W-:-:S02]  /*557b0*/  ISETP.LT.AND P4, PT, R38, UR34, !P0 ;  /* 0x0000002226007c0c */ /* 0x000fc4000c781270 */
[----:B--2---:R-:W-:Y:S02]  /*557c0*/  PRMT R14, R29, 0x7632, R14 ;  /* 0x000076321d0e7816 */ /* 0x004fe4000000000e */
[----:B---3--:R0:W-:Y:S01]  /*557d0*/  @P1 STG.E.U16 desc[UR66][R10.64], R25 ;  /* 0x000000190a001986 */ /* 0x0081e2000c101542 */
[----:B-1----:R-:W-:Y:S01]  /*557e0*/  PRMT R8, R25, 0x7632, R8 ;  /* 0x0000763219087816 */ /* 0x002fe20000000008 */
[C---:B------:R-:W-:Y:S01]  /*557f0*/  IMAD.WIDE R12, R9.reuse, 0x2, R54 ;  /* 0x00000002090c7825 */ /* 0x040fe200078e0236 */
[----:B------:R-:W-:Y:S01]  /*55800*/  ISETP.LT.AND P2, PT, R58, UR16, !P0 ;  /* 0x000000103a007c0c */ /* 0x000fe2000c741270 */
[----:B------:R-:W-:Y:S01]  /*55810*/  UMOV UR36, UR77 ;  /* 0x0000004d00247c82 */ /* 0x000fe20008000000 */
[----:B------:R-:W-:Y:S01]  /*55820*/  UMOV UR32, UR75 ;  /* 0x0000004b00207c82 */ /* 0x000fe20008000000 */
[----:B------:R-:W-:Y:S01]  /*55830*/  UMOV UR28, UR24 ;  /* 0x00000018001c7c82 */ /* 0x000fe20008000000 */
[----:B------:R-:W1:Y:S01]  /*55840*/  LDCU UR58, c[0x0][0x398] ;  /* 0x00007300ff3a77ac */ /* 0x000e620008000800 */
[----:B------:R-:W2:Y:S01]  /*55850*/  LDCU UR26, c[0x0][0x398] ;  /* 0x00007300ff1a77ac */ /* 0x000ea20008000800 */
[----:B0-----:R-:W3:Y:S01]  /*55860*/  LDL.LU R25, [R1+0x80] ;  /* 0x0000800001197983 */ /* 0x001ee20000300800 */
[----:B------:R-:W-:Y:S01]  /*55870*/  IMAD.WIDE R10, R9, 0x2, R52 ;  /* 0x00000002090a7825 */ /* 0x000fe200078e0234 */
[----:B------:R-:W-:Y:S01]  /*55880*/  ISETP.LT.AND P1, PT, R34, UR30, !P0 ;  /* 0x0000001e22007c0c */ /* 0x000fe2000c721270 */
[----:B------:R-:W0:Y:S01]  /*55890*/  LDCU UR30, c[0x0][0x398] ;  /* 0x00007300ff1e77ac */ /* 0x000e220008000800 */
[----:B------:R-:W-:Y:S01]  /*558a0*/  @P3 STG.E.U16 desc[UR66][R12.64], R8 ;  /* 0x000000080c003986 */ /* 0x000fe2000c101542 */
[----:B------:R-:W-:-:S03]  /*558b0*/  UMOV UR34, UR54 ;  /* 0x0000003600227c82 */ /* 0x000fc60008000000 */
[----:B------:R1:W-:Y:S01]  /*558c0*/  @P6 STG.E.U16 desc[UR66][R10.64], R29 ;  /* 0x0000001d0a006986 */ /* 0x0003e2000c101542 */
[----:B------:R-:W-:Y:S01]  /*558d0*/  ISETP.LT.AND P0, PT, R33, UR6, !P0 ;  /* 0x0000000621007c0c */ /* 0x000fe2000c701270 */
[----:B------:R-:W0:Y:S01]  /*558e0*/  LDCU UR6, c[0x0][0x398] ;  /* 0x00007300ff0677ac */ /* 0x000e220008000800 */
[----:B------:R-:W0:Y:S01]  /*558f0*/  LDCU UR54, c[0x0][0x398] ;  /* 0x00007300ff3677ac */ /* 0x000e220008000800 */
[----:B------:R-:W0:Y:S01]  /*55900*/  LDCU UR77, c[0x0][0x398] ;  /* 0x00007300ff4d77ac */ /* 0x000e220008000800 */
[----:B-1----:R-:W2:Y:S01]  /*55910*/  LDL.LU R29, [R1+0xf4] ;  /* 0x0000f400011d7983 */ /* 0x002ea20000300800 */
[----:B------:R-:W-:Y:S01]  /*55920*/  VIADD R8, R60, 0x1a ;  /* 0x0000001a3c087836 */ /* 0x000fe20000000000 */
[----:B------:R-:W1:Y:S01]  /*55930*/  LDCU UR16, c[0x0][0x3b8] ;  /* 0x00007700ff1077ac */ /* 0x000e620008000800 */
[C---:B------:R-:W-:Y:S01]  /*55940*/  IMAD.WIDE R12, R9.reuse, 0x2, R50 ;  /* 0x00000002090c7825 */ /* 0x040fe200078e0232 */
[----:B------:R-:W0:Y:S03]  /*55950*/  LDCU UR24, c[0x0][0x398] ;  /* 0x00007300ff1877ac */ /* 0x000e260008000800 */
[----:B------:R-:W-:Y:S01]  /*55960*/  IMAD.WIDE R10, R9, 0x2, R48 ;  /* 0x00000002090a7825 */ /* 0x000fe200078e0230 */
[----:B------:R-:W-:Y:S01]  /*55970*/  ISETP.GE.AND P3, PT, R8, UR69, PT ;  /* 0x0000004508007c0c */ /* 0x000fe2000bf66270 */
[----:B------:R-:W-:Y:S01]  /*55980*/  @P5 STG.E.U16 desc[UR66][R12.64], R14 ;  /* 0x0000000e0c005986 */ /* 0x000fe2000c101542 */
[----:B----4-:R-:W-:-:S03]  /*55990*/  PRMT R8, R61, 0x7632, R8 ;  /* 0x000076323d087816 */ /* 0x010fc60000000008 */
[----:B------:R4:W-:Y:S04]  /*559a0*/  @P4 STG.E.U16 desc[UR66][R10.64], R61 ;  /* 0x0000003d0a004986 */ /* 0x0009e8000c101542 */
[----:B----4-:R-:W4:Y:S01]  /*559b0*/  LDL.LU R61, [R1+0x104] ;  /* 0x00010400013d7983 */ /* 0x010f220000300800 */
[----:B------:R-:W-:-:S04]  /*559c0*/  IMAD.WIDE R12, R9, 0x2, R6 ;  /* 0x00000002090c7825 */ /* 0x000fc800078e0206 */
[----:B------:R-:W-:Y:S01]  /*559d0*/  IMAD.WIDE R14, R9, 0x2, R4 ;  /* 0x00000002090e7825 */ /* 0x000fe200078e0204 */
[----:B------:R0:W-:Y:S01]  /*559e0*/  @P1 STG.E.U16 desc[UR66][R12.64], R8 ;  /* 0x000000080c001986 */ /* 0x0001e2000c101542 */
[----:B------:R-:W-:Y:S01]  /*559f0*/  ISETP.LT.AND P1, PT, R59, UR44, !P3 ;  /* 0x0000002c3b007c0c */ /* 0x000fe2000df21270 */
[----:B------:R-:W-:Y:S01]  /*55a00*/  UMOV UR69, UR18 ;  /* 0x0000001200457c82 */ /* 0x000fe20008000000 */
[----:B------:R-:W-:Y:S01]  /*55a10*/  IMAD.WIDE R10, R9, 0x2, R2 ;  /* 0x00000002090a7825 */ /* 0x000fe200078e0202 */
[----:B------:R-:W-:Y:S01]  /*55a20*/  ISETP.LT.AND P5, PT, R35, UR74, !P3 ;  /* 0x0000004a23007c0c */ /* 0x000fe2000dfa1270 */
[----:B------:R-:W1:Y:S01]  /*55a30*/  LDCU.64 UR74, c[0x0][0x398] ;  /* 0x00007300ff4a77ac */ /* 0x000e620008000a00 */
[----:B------:R-:W-:Y:S02]  /*55a40*/  ISETP.LT.AND P4, PT, R38, UR36, !P3 ;  /* 0x0000002426007c0c */ /* 0x000fe4000df81270 */
[----:B------:R-:W-:Y:S01]  /*55a50*/  ISETP.LT.AND P6, PT, R58, UR42, !P3 ;  /* 0x0000002a3a007c0c */ /* 0x000fe2000dfc1270 */
[----:B------:R-:W1:Y:S01]  /*55a60*/  LDCU UR44, c[0x0][0x398] ;  /* 0x00007300ff2c77ac */ /* 0x000e620008000800 */
[----:B0-----:R-:W-:Y:S01]  /*55a70*/  VIADD R8, R9, UR40 ;  /* 0x0000002809087c36 */ /* 0x001fe20008000000 */
[----:B------:R-:W0:Y:S03]  /*55a80*/  LDCU UR18, c[0x0][0x398] ;  /* 0x00007300ff1277ac */ /* 0x000e260008000800 */
[----:B------:R-:W-:Y:S01]  /*55a90*/  IMAD.WIDE R12, R8, 0x2, R56 ;  /* 0x00000002080c7825 */ /* 0x000fe200078e0238 */
[----:B---3--:R3:W-:Y:S02]  /*55aa0*/  @P0 STG.E.U16 desc[UR66][R14.64], R25 ;  /* 0x000000190e000986 */ /* 0x0087e4000c101542 */
[----:B---3--:R-:W-:-:S02]  /*55ab0*/  PRMT R14, R25, 0x7632, R14 ;  /* 0x00007632190e7816 */ /* 0x008fc4000000000e */
[----:B------:R-:W3:Y:S04]  /*55ac0*/  LDL.LU R25, [R1+0x144] ;  /* 0x0001440001197983 */ /* 0x000ee80000300800 */
[----:B------:R-:W-:Y:S01]  /*55ad0*/  @P2 STG.E.U16 desc[UR66][R10.64], R14 ;  /* 0x0000000e0a002986 */ /* 0x000fe2000c101542 */
[----:B--2---:R-:W-:-:S03]  /*55ae0*/  PRMT R9, R29, 0x7632, R9 ;  /* 0x000076321d097816 */ /* 0x004fc60000000009 */
[----:B------:R2:W-:Y:S04]  /*55af0*/  @P1 STG.E.U16 desc[UR66][R12.64], R29 ;  /* 0x0000001d0c001986 */ /* 0x0005e8000c101542 */
[----:B--2---:R-:W2:Y:S01]  /*55b00*/  LDL.LU R29, [R1+0x154] ;  /* 0x00015400011d7983 */ /* 0x004ea20000300800 */
[----:B------:R-:W-:Y:S02]  /*55b10*/  ISETP.LT.AND P0, PT, R0, UR38, !P3 ;  /* 0x0000002600007c0c */ /* 0x000fe4000df01270 */
[----:B------:R-:W-:Y:S01]  /*55b20*/  ISETP.LT.AND P2, PT, R39, UR10, !P3 ;  /* 0x0000000a27007c0c */ /* 0x000fe2000df41270 */
[----:B------:R-:W-:-:S04]  /*55b30*/  IMAD.WIDE R10, R8, 0x2, R54 ;  /* 0x00000002080a7825 */ /* 0x000fc800078e0236 */
[----:B------:R-:W-:Y:S01]  /*55b40*/  IMAD.WIDE R12, R8, 0x2, R52 ;  /* 0x00000002080c7825 */ /* 0x000fe200078e0234 */
[----:B------:R-:W-:Y:S01]  /*55b50*/  UMOV UR40, UR28 ;  /* 0x0000001c00287c82 */ /* 0x000fe20008000000 */
[----:B------:R-:W0:Y:S04]  /*55b60*/  LDCU UR28, c[0x0][0x3b8] ;  /* 0x00007700ff1c77ac */ /* 0x000e280008000800 */
[----:B------:R1:W-:Y:S01]  /*55b70*/  @P0 STG.E.U16 desc[UR66][R10.64], R9 ;  /* 0x000000090a000986 */ /* 0x0003e2000c101542 */
[----:B------:R-:W-:Y:S01]  /*55b80*/  ISETP.LT.AND P1, PT, R34, UR8, !P3 ;  /* 0x0000000822007c0c */ /* 0x000fe2000df21270 */
[----:B------:R-:W-:Y:S01]  /*55b90*/  VIADD R14, R60, 0x1b ;  /* 0x0000001b3c0e7836 */ /* 0x000fe20000000000 */
[----:B------:R-:W-:Y:S01]  /*55ba0*/  UMOV UR36, UR22 ;  /* 0x0000001600247c82 */ /* 0x000fe20008000000 */
[----:B----4-:R4:W-:Y:S01]  /*55bb0*/  @P2 STG.E.U16 desc[UR66][R12.64], R61 ;  /* 0x0000003d0c002986 */ /* 0x0109e2000c101542 */
[----:B------:R-:W0:Y:S01]  /*55bc0*/  LDCU UR10, c[0x0][0x398] ;  /* 0x00007300ff0a77ac */ /* 0x000e220008000800 */
[----:B-1----:R-:W-:Y:S01]  /*55bd0*/  PRMT R9, R61, 0x7632, R9 ;  /* 0x000076323d097816 */ /* 0x002fe20000000009 */
[C---:B------:R-:W-:Y:S01]  /*55be0*/  IMAD.WIDE R10, R8.reuse, 0x2, R50 ;  /* 0x00000002080a7825 */ /* 0x040fe200078e0232 */
[----:B------:R-:W-:Y:S01]  /*55bf0*/  ISETP.LT.AND P3, PT, R33, UR30, !P3 ;  /* 0x0000001e21007c0c */ /* 0x000fe2000df61270 */
[----:B------:R-:W1:Y:S01]  /*55c00*/  LDCU UR8, c[0x0][0x398] ;  /* 0x00007300ff0877ac */ /* 0x000e620008000800 */
[----:B----4-:R-:W4:Y:S01]  /*55c10*/  LDL.LU R61, [R1+0x1d4] ;  /* 0x0001d400013d7983 */ /* 0x010f220000300800 */
[----:B------:R-:W-:Y:S01]  /*55c20*/  IMAD.WIDE R12, R8, 0x2, R48 ;  /* 0x00000002080c7825 */ /* 0x000fe200078e0230 */
[----:B------:R-:W-:Y:S01]  /*55c30*/  ISETP.GE.AND P0, PT, R14, UR75, PT ;  /* 0x0000004b0e007c0c */ /* 0x000fe2000bf06270 */
[----:B------:R-:W0:Y:S01]  /*55c40*/  LDCU UR22, c[0x0][0x398] ;  /* 0x00007300ff1677ac */ /* 0x000e220008000800 */
[----:B------:R-:W4:Y:S04]  /*55c50*/  LDL.LU R24, [R1+0xd4] ;  /* 0x0000d40001187983 */ /* 0x000f280000300800 */
[----:B------:R0:W-:Y:S01]  /*55c60*/  @P5 STG.E.U16 desc[UR66][R10.64], R9 ;  /* 0x000000090a005986 */ /* 0x0001e2000c101542 */
[----:B------:R-:W-:Y:S01]  /*55c70*/  IMAD.WIDE R14, R8, 0x2, R6 ;  /* 0x00000002080e7825 */ /* 0x000fe200078e0206 */
[----:B---3--:R-:W-:-:S02]  /*55c80*/  PRMT R16, R25, 0x7632, R16 ;  /* 0x0000763219107816 */ /* 0x008fc40000000010 */
[----:B------:R3:W-:Y:S01]  /*55c90*/  @P4 STG.E.U16 desc[UR66][R12.64], R25 ;  /* 0x000000190c004986 */ /* 0x0007e2000c101542 */
[C---:B0-----:R-:W-:Y:S01]  /*55ca0*/  IMAD.WIDE R10, R8.reuse, 0x2, R4 ;  /* 0x00000002080a7825 */ /* 0x041fe200078e0204 */
[----:B------:R-:W-:Y:S01]  /*55cb0*/  UMOV UR38, UR36 ;  /* 0x0000002400267c82 */ /* 0x000fe20008000000 */
[----:B------:R-:W-:Y:S01]  /*55cc0*/  UMOV UR42, UR32 ;  /* 0x00000020002a7c82 */ /* 0x000fe20008000000 */
[----:B------:R-:W0:Y:S01]  /*55cd0*/  LDCU UR30, c[0x0][0x398] ;  /* 0x00007300ff1e77ac */ /* 0x000e220008000800 */
[----:B---3--:R-:W3:Y:S01]  /*55ce0*/  LDL.LU R25, [R1+0x1b4] ;  /* 0x0001b40001197983 */ /* 0x008ee20000300800 */
[C---:B------:R-:W-:Y:S02]  /*55cf0*/  VIADD R9, R8.reuse, UR28 ;  /* 0x0000001c08097c36 */ /* 0x040fe40008000000 */
[----:B------:R-:W-:Y:S01]  /*55d00*/  IMAD.WIDE R12, R8, 0x2, R2 ;  /* 0x00000002080c7825 */ /* 0x000fe200078e0202 */
[----:B------:R-:W-:Y:S01]  /*55d10*/  @P1 STG.E.U16 desc[UR66][R14.64], R16 ;  /* 0x000000100e001986 */ /* 0x000fe2000c101542 */
[----:B------:R-:W-:Y:S01]  /*55d20*/  ISETP.LT.AND P2, PT, R38, UR69, !P0 ;  /* 0x0000004526007c0c */ /* 0x000fe2000c741270 */
[----:B------:R-:W-:Y:S01]  /*55d30*/  UMOV UR75, UR34 ;  /* 0x00000022004b7c82 */ /* 0x000fe20008000000 */
[----:B--2---:R-:W-:Y:S01]  /*55d40*/  PRMT R8, R29, 0x7632, R8 ;  /* 0x000076321d087816 */ /* 0x004fe20000000008 */
[----:B------:R2:W-:Y:S01]  /*55d50*/  @P3 STG.E.U16 desc[UR66][R10.64], R29 ;  /* 0x0000001d0a003986 */ /* 0x0005e2000c101542 */
[----:B------:R-:W-:Y:S01]  /*55d60*/  ISETP.LT.AND P1, PT, R59, UR46, !P0 ;  /* 0x0000002e3b007c0c */ /* 0x000fe2000c721270 */
[----:B------:R-:W-:Y:S01]  /*55d70*/  UMOV UR69, UR71 ;  /* 0x0000004700457c82 */ /* 0x000fe20008000000 */
[----:B------:R-:W-:Y:S01]  /*55d80*/  ISETP.LT.AND P5, PT, R35, UR70, !P0 ;  /* 0x0000004623007c0c */ /* 0x000fe2000c7a1270 */
[----:B------:R-:W0:Y:S01]  /*55d90*/  LDCU UR34, c[0x0][0x3b8] ;  /* 0x00007700ff2277ac */ /* 0x000e220008000800 */
[----:B------:R-:W-:Y:S01]  /*55da0*/  ISETP.LT.AND P4, PT, R0, UR14, !P0 ;  /* 0x0000000e00007c0c */ /* 0x000fe2000c781270 */
[----:B------:R-:W0:Y:S01]  /*55db0*/  LDCU UR28, c[0x0][0x398] ;  /* 0x00007300ff1c77ac */ /* 0x000e220008000800 */
[----:B--2---:R-:W2:Y:S01]  /*55dc0*/  LDL.LU R29, [R1+0x84] ;  /* 0x00008400011d7983 */ /* 0x004ea20000300800 */
[----:B------:R-:W-:Y:S01]  /*55dd0*/  IMAD.WIDE R10, R9, 0x2, R56 ;  /* 0x00000002090a7825 */ /* 0x000fe200078e0238 */
[----:B------:R-:W0:Y:S02]  /*55de0*/  LDCU.64 UR70, c[0x0][0x398] ;  /* 0x00007300ff4677ac */ /* 0x000e240008000a00 */
[----:B------:R4:W-:Y:S01]  /*55df0*/  @P6 STG.E.U16 desc[UR66][R12.64], R8 ;  /* 0x000000080c006986 */ /* 0x0009e2000c101542 */
[----:B------:R-:W0:Y:S01]  /*55e00*/  LDCU UR46, c[0x0][0x398] ;  /* 0x00007300ff2e77ac */ /* 0x000e220008000800 */
[----:B------:R-:W-:Y:S01]  /*55e10*/  ISETP.LT.AND P3, PT, R58, UR56, !P0 ;  /* 0x000000383a007c0c */ /* 0x000fe2000c761270 */
[----:B------:R-:W0:Y:S01]  /*55e20*/  LDCU UR14, c[0x0][0x398] ;  /* 0x00007300ff0e77ac */ /* 0x000e220008000800 */
[----:B------:R-:W0:Y:S01]  /*55e30*/  LDCU UR36, c[0x0][0x398] ;  /* 0x00007300ff2477ac */ /* 0x000e220008000800 */
[----:B----4-:R-:W-:Y:S01]  /*55e40*/  PRMT R8, R61, 0x7632, R8 ;  /* 0x000076323d087816 */ /* 0x010fe20000000008 */
[----:B------:R4:W-:Y:S01]  /*55e50*/  @P1 STG.E.U16 desc[UR66][R10.64], R61 ;  /* 0x0000003d0a001986 */ /* 0x0009e2000c101542 */
[----:B------:R-:W0:Y:S03]  /*55e60*/  LDCU UR32, c[0x0][0x398] ;  /* 0x00007300ff2077ac */ /* 0x000e260008000800 */
[----:B----4-:R-:W4:Y:S01]  /*55e70*/  LDL.LU R61, [R1+0xf8] ;  /* 0x0000f800013d7983 */ /* 0x010f220000300800 */
[----:B------:R-:W-:Y:S01]  /*55e80*/  ISETP.LT.AND P6, PT, R39, UR50, !P0 ;  /* 0x0000003227007c0c */ /* 0x000fe2000c7c1270 */
[----:B------:R-:W-:-:S04]  /*55e90*/  IMAD.WIDE R12, R9, 0x2, R54 ;  /* 0x00000002090c7825 */ /* 0x000fc800078e0236 */
[----:B------:R-:W-:Y:S01]  /*55ea0*/  IMAD.WIDE R10, R9, 0x2, R52 ;  /* 0x00000002090a7825 */ /* 0x000fe200078e0234 */
[----:B------:R0:W-:Y:S01]  /*55eb0*/  @P4 STG.E.U16 desc[UR66][R12.64], R8 ;  /* 0x000000080c004986 */ /* 0x0001e2000c101542 */
[----:B------:R-:W-:Y:S01]  /*55ec0*/  PRMT R14, R24, 0x7632, R14 ;  /* 0x00007632180e7816 */ /* 0x000fe2000000000e */
[----:B------:R-:W-:Y:S01]  /*55ed0*/  UMOV UR56, UR38 ;  /* 0x0000002600387c82 */ /* 0x000fe20008000000 */
[----:B------:R-:W-:Y:S01]  /*55ee0*/  ISETP.LT.AND P1, PT, R34, UR62, !P0 ;  /* 0x0000003e22007c0c */ /* 0x000fe2000c721270 */
[----:B------:R-:W1:Y:S03]  /*55ef0*/  LDCU UR38, c[0x0][0x398] ;  /* 0x00007300ff2677ac */ /* 0x000e660008000800 */
[----:B------:R1:W-:Y:S01]  /*55f00*/  @P6 STG.E.U16 desc[UR66][R10.64], R24 ;  /* 0x000000180a006986 */ /* 0x0003e2000c101542 */
[----:B------:R-:W2:Y:S01]  /*55f10*/  LDCU UR50, c[0x0][0x398] ;  /* 0x00007300ff3277ac */ /* 0x000ea20008000800 */
[----:B0-----:R-:W-:-:S02]  /*55f20*/  VIADD R8, R60, 0x1c ;  /* 0x0000001c3c087836 */ /* 0x001fc40000000000 */
[----:B------:R-:W-:Y:S01]  /*55f30*/  IMAD.WIDE R12, R9, 0x2, R50 ;  /* 0x00000002090c7825 */ /* 0x000fe200078e0232 */
[----:B------:R-:W-:Y:S01]  /*55f40*/  ISETP.LT.AND P0, PT, R33, UR46, !P0 ;  /* 0x0000002e21007c0c */ /* 0x000fe2000c701270 */
[----:B------:R-:W-:Y:S02]  /*55f50*/  UMOV UR62, UR42 ;  /* 0x0000002a003e7c82 */ /* 0x000fe40008000000 */
[C---:B-1----:R-:W-:Y:S01]  /*55f60*/  IMAD.WIDE R10, R9.reuse, 0x2, R48 ;  /* 0x00000002090a7825 */ /* 0x042fe200078e0230 */
[----:B------:R-:W-:Y:S01]  /*55f70*/  ISETP.GE.AND P4, PT, R8, UR71, PT ;  /* 0x0000004708007c0c */ /* 0x000fe2000bf86270 */
[----:B------:R0:W-:Y:S01]  /*55f80*/  @P5 STG.E.U16 desc[UR66][R12.64], R14 ;  /* 0x0000000e0c005986 */ /* 0x0001e2000c101542 */
[----:B------:R-:W1:Y:S02]  /*55f90*/  LDCU UR42, c[0x0][0x3b8] ;  /* 0x00007700ff2a77ac */ /* 0x000e640008000800 */
[----:B------:R-:W-:Y:S01]  /*55fa0*/  ISETP.LT.AND P6, PT, R58, UR76, !P4 ;  /* 0x0000004c3a007c0c */ /* 0x000fe2000e7c1270 */
[----:B------:R-:W-:Y:S01]  /*55fb0*/  UMOV UR76, UR69 ;  /* 0x00000045004c7c82 */ /* 0x000fe20008000000 */
[----:B------:R-:W1:Y:S01]  /*55fc0*/  LDCU UR69, c[0x0][0x3b8] ;  /* 0x00007700ff4577ac */ /* 0x000e620008000800 */
[----:B------:R-:W1:Y:S01]  /*55fd0*/  LDCU UR46, c[0x0][0x398] ;  /* 0x00007300ff2e77ac */ /* 0x000e620008000800 */
[----:B0-----:R-:W-:-:S04]  /*55fe0*/  IMAD.WIDE R12, R9, 0x2, R6 ;  /* 0x00000002090c7825 */ /* 0x001fc800078e0206 */
[----:B------:R-:W-:Y:S01]  /*55ff0*/  IMAD.WIDE R14, R9, 0x2, R4 ;  /* 0x00000002090e7825 */ /* 0x000fe200078e0204 */
[----:B------:R-:W-:Y:S02]  /*56000*/  ISETP.LT.AND P5, PT, R59, UR5, !P4 ;  /* 0x000000053b007c0c */ /* 0x000fe4000e7a1270 */
[----:B---3--:R-:W-:Y:S01]  /*56010*/  PRMT R8, R25, 0x7632, R8 ;  /* 0x0000763219087816 */ /* 0x008fe20000000008 */
[----:B------:R0:W-:Y:S01]  /*56020*/  @P2 STG.E.U16 desc[UR66][R10.64], R25 ;  /* 0x000000190a002986 */ /* 0x0001e2000c101542 */
[----:B------:R-:W-:Y:S01]  /*56030*/  UMOV UR71, UR40 ;  /* 0x0000002800477c82 */ /* 0x000fe20008000000 */
[----:B------:R-:W3:Y:S02]  /*56040*/  LDCU UR5, c[0x0][0x398] ;  /* 0x00007300ff0577ac */ /* 0x000ee40008000800 */
[----:B0-----:R-:W3:Y:S01]  /*56050*/  LDL.LU R25, [R1+0x108] ;  /* 0x0001080001197983 */ /* 0x001ee20000300800 */
[----:B------:R-:W-:Y:S01]  /*56060*/  ISETP.LT.AND P2, PT, R38, UR68, !P4 ;  /* 0x0000004426007c0c */ /* 0x000fe2000e741270 */
[----:B------:R-:W0:Y:S02]  /*56070*/  LDCU UR40, c[0x0][0x398] ;  /* 0x00007300ff2877ac */ /* 0x000e240008000800 */
[----:B------:R1:W-:Y:S04]  /*56080*/  @P1 STG.E.U16 desc[UR66][R12.64], R8 ;  /* 0x000000080c001986 */ /* 0x0003e8000c101542 */
[----:B--2---:R2:W-:Y:S01]  /*56090*/  @P0 STG.E.U16 desc[UR66][R14.64], R29 ;  /* 0x0000001d0e000986 */ /* 0x0045e2000c101542 */
[----:B-1----:R-:W-:-:S03]  /*560a0*/  PRMT R12, R29, 0x7632, R12 ;  /* 0x000076321d0c7816 */ /* 0x002fc6000000000c */
[----:B--2---:R-:W2:Y:S01]  /*560b0*/  LDL.LU R29, [R1+0x148] ;  /* 0x00014800011d7983 */ /* 0x004ea20000300800 */
[C---:B------:R-:W-:Y:S01]  /*560c0*/  VIADD R14, R9.reuse, UR69 ;  /* 0x00000045090e7c36 */ /* 0x040fe20008000000 */
[----:B------:R-:W-:Y:S01]  /*560d0*/  ISETP.LT.AND P0, PT, R0, UR48, !P4 ;  /* 0x0000003000007c0c */ /* 0x000fe2000e701270 */
[----:B------:R-:W-:Y:S01]  /*560e0*/  IMAD.WIDE R8, R9, 0x2, R2 ;  /* 0x0000000209087825 */ /* 0x000fe200078e0202 */
[----:B------:R-:W1:Y:S03]  /*560f0*/  LDCU.64 UR68, c[0x0][0x398] ;  /* 0x00007300ff4477ac */ /* 0x000e660008000a00 */
[----:B------:R-:W-:Y:S01]  /*56100*/  IMAD.WIDE R10, R14, 0x2, R56 ;  /* 0x000000020e0a7825 */ /* 0x000fe200078e0238 */
[----:B------:R4:W-:Y:S01]  /*56110*/  @P3 STG.E.U16 desc[UR66][R8.64], R12 ;  /* 0x0000000c08003986 */ /* 0x0009e2000c101542 */
[----:B------:R-:W-:Y:S01]  /*56120*/  ISETP.LT.AND P1, PT, R34, UR52, !P4 ;  /* 0x0000003422007c0c */ /* 0x000fe2000e721270 */
[----:B------:R-:W0:Y:S01]  /*56130*/  LDCU UR48, c[0x0][0x398] ;  /* 0x00007300ff3077ac */ /* 0x000e220008000800 */
[----:B----4-:R-:W-:Y:S01]  /*56140*/  PRMT R12, R61, 0x7632, R12 ;  /* 0x000076323d0c7816 */ /* 0x010fe2000000000c */
[----:B------:R4:W-:Y:S01]  /*56150*/  @P5 STG.E.U16 desc[UR66][R10.64], R61 ;  /* 0x0000003d0a005986 */ /* 0x0009e2000c101542 */
[----:B------:R-:W-:Y:S01]  /*56160*/  ISETP.LT.AND P3, PT, R39, UR60, !P4 ;  /* 0x0000003c27007c0c */ /* 0x000fe2000e761270 */
[C---:B------:R-:W-:Y:S01]  /*56170*/  IMAD.WIDE R8, R14.reuse, 0x2, R54 ;  /* 0x000000020e087825 */ /* 0x040fe200078e0236 */
[----:B------:R-:W0:Y:S01]  /*56180*/  LDCU UR52, c[0x0][0x398] ;  /* 0x00007300ff3477ac */ /* 0x000e220008000800 */
[----:B----4-:R-:W4:Y:S02]  /*56190*/  LDL.LU R61, [R1+0x158] ;  /* 0x00015800013d7983 */ /* 0x010f240000300800 */
[C---:B------:R-:W-:Y:S01]  /*561a0*/  IMAD.WIDE R10, R14.reuse, 0x2, R52 ;  /* 0x000000020e0a7825 */ /* 0x040fe200078e0234 */
[----:B------:R-:W-:Y:S01]  /*561b0*/  ISETP.LT.AND P5, PT, R35, UR64, !P4 ;  /* 0x0000004023007c0c */ /* 0x000fe2000e7a1270 */
[----:B------:R-:W0:Y:S01]  /*561c0*/  LDCU UR60, c[0x0][0x398] ;  /* 0x00007300ff3c77ac */ /* 0x000e220008000800 */
[----:B------:R1:W-:Y:S02]  /*561d0*/  @P0 STG.E.U16 desc[UR66][R8.64], R12 ;  /* 0x0000000c08000986 */ /* 0x0003e4000c101542 */
[----:B-1----:R-:W-:-:S04]  /*561e0*/  IMAD.WIDE R8, R14, 0x2, R50 ;  /* 0x000000020e087825 */ /* 0x002fc800078e0232 */
[----:B------:R-:W-:Y:S01]  /*561f0*/  VIADD R13, R60, 0x1d ;  /* 0x0000001d3c0d7836 */ /* 0x000fe20000000000 */
[----:B0-----:R-:W-:-:S04]  /*56200*/  ISETP.LT.AND P4, PT, R33, UR60, !P4 ;  /* 0x0000003c21007c0c */ /* 0x001fc8000e781270 */
[----:B------:R-:W-:Y:S01]  /*56210*/  ISETP.GE.AND P0, PT, R13, UR69, PT ;  /* 0x000000450d007c0c */ /* 0x000fe2000bf06270 */
[----:B------:R-:W-:Y:S01]  /*56220*/  IMAD.WIDE R12, R14, 0x2, R6 ;  /* 0x000000020e0c7825 */ /* 0x000fe200078e0206 */
[----:B---3--:R0:W-:Y:S01]  /*56230*/  @P3 STG.E.U16 desc[UR66][R10.64], R25 ;  /* 0x000000190a003986 */ /* 0x0081e2000c101542 */
[----:B------:R-:W-:-:S03]  /*56240*/  PRMT R15, R25, 0x7632, R15 ;  /* 0x00007632190f7816 */ /* 0x000fc6000000000f */
[----:B0-----:R-:W3:Y:S01]  /*56250*/  LDL.LU R25, [R1+0x1d8] ;  /* 0x0001d80001197983 */ /* 0x001ee20000300800 */
[----:B------:R-:W-:-:S03]  /*56260*/  IMAD.WIDE R10, R14, 0x2, R48 ;  /* 0x000000020e0a7825 */ /* 0x000fc600078e0230 */
[----:B------:R-:W3:Y:S04]  /*56270*/  LDL.LU R24, [R1+0xd8] ;  /* 0x0000d80001187983 */ /* 0x000ee80000300800 */
[----:B------:R-:W-:Y:S01]  /*56280*/  @P5 STG.E.U16 desc[UR66][R8.64], R15 ;  /* 0x0000000f08005986 */ /* 0x000fe2000c101542 */
[----:B--2---:R-:W-:-:S03]  /*56290*/  PRMT R16, R29, 0x7632, R16 ;  /* 0x000076321d107816 */ /* 0x004fc60000000010 */
[----:B------:R0:W-:Y:S04]  /*562a0*/  @P2 STG.E.U16 desc[UR66][R10.64], R29 ;  /* 0x0000001d0a002986 */ /* 0x0001e8000c101542 */
[----:B0-----:R-:W2:Y:S01]  /*562b0*/  LDL.LU R29, [R1+0x1b8] ;  /* 0x0001b800011d7983 */ /* 0x001ea20000300800 */
[----:B------:R-:W-:-:S03]  /*562c0*/  IMAD.WIDE R8, R14, 0x2, R4 ;  /* 0x000000020e087825 */ /* 0x000fc600078e0204 */
[----:B------:R4:W-:Y:S02]  /*562d0*/  @P1 STG.E.U16 desc[UR66][R12.64], R16 ;  /* 0x000000100c001986 */ /* 0x0009e4000c101542 */
[----:B----4-:R-:W-:Y:S02]  /*562e0*/  PRMT R12, R61, 0x7632, R12 ;  /* 0x000076323d0c7816 */ /* 0x010fe4000000000c */
[----:B------:R0:W-:Y:S04]  /*562f0*/  @P4 STG.E.U16 desc[UR66][R8.64], R61 ;  /* 0x0000003d08004986 */ /* 0x0001e8000c101542 */
[----:B0-----:R-:W4:Y:S01]  /*56300*/  LDL.LU R61, [R1+0x88] ;  /* 0x00008800013d7983 */ /* 0x001f220000300800 */
[----:B------:R-:W-:Y:S01]  /*56310*/  UMOV UR60, UR71 ;  /* 0x00000047003c7c82 */ /* 0x000fe20008000000 */
[----:B------:R-:W-:Y:S01]  /*56320*/  UMOV UR71, UR75 ;  /* 0x0000004b00477c82 */ /* 0x000fe20008000000 */
[----:B------:R-:W0:Y:S01]  /*56330*/  LDCU UR75, c[0x0][0x3b8] ;  /* 0x00007700ff4b77ac */ /* 0x000e220008000800 */
[----:B------:R-:W-:Y:S01]  /*56340*/  ISETP.LT.AND P1, PT, R59, UR6, !P0 ;  /* 0x000000063b007c0c */ /* 0x000fe2000c721270 */
[----:B------:R-:W-:Y:S01]  /*56350*/  IMAD.WIDE R10, R14, 0x2, R2 ;  /* 0x000000020e0a7825 */ /* 0x000fe200078e0202 */
[----:B------:R-:W-:Y:S01]  /*56360*/  ISETP.LT.AND P2, PT, R0, UR20, !P0 ;  /* 0x0000001400007c0c */ /* 0x000fe2000c741270 */
[----:B------:R-:W-:Y:S01]  /*56370*/  UMOV UR64, UR56 ;  /* 0x0000003800407c82 */ /* 0x000fe20008000000 */
[----:B------:R-:W-:Y:S01]  /*56380*/  ISETP.LT.AND P4, PT, R35, UR54, !P0 ;  /* 0x0000003623007c0c */ /* 0x000fe2000c781270 */
[----:B------:R-:W1:Y:S01]  /*56390*/  LDCU UR6, c[0x0][0x398] ;  /* 0x00007300ff0677ac */ /* 0x000e620008000800 */
[----:B------:R1:W-:Y:S01]  /*563a0*/  @P6 STG.E.U16 desc[UR66][R10.64], R12 ;  /* 0x0000000c0a006986 */ /* 0x0003e2000c101542 */
[----:B------:R-:W-:-:S02]  /*563b0*/  ISETP.LT.AND P6, PT, R39, UR12, !P0 ;  /* 0x0000000c27007c0c */ /* 0x000fc4000c7c1270 */
[----:B------:R-:W-:Y:S01]  /*563c0*/  ISETP.LT.AND P3, PT, R38, UR74, !P0 ;  /* 0x0000004a26007c0c */ /* 0x000fe2000c761270 */
[----:B0-----:R-:W-:Y:S01]  /*563d0*/  VIADD R15, R14, UR75 ;  /* 0x0000004b0e0f7c36 */ /* 0x001fe20008000000 */
[----:B------:R-:W0:Y:S03]  /*563e0*/  LDCU.64 UR74, c[0x0][0x398] ;  /* 0x00007300ff4a77ac */ /* 0x000e260008000a00 */
[C---:B------:R-:W-:Y:S01]  /*563f0*/  IMAD.WIDE R8, R15.reuse, 0x2, R56 ;  /* 0x000000020f087825 */ /* 0x040fe200078e0238 */
[----:B------:R-:W-:Y:S02]  /*56400*/  ISETP.LT.AND P5, PT, R58, UR72, !P0 ;  /* 0x000000483a007c0c */ /* 0x000fe4000c7a1270 */
[----:B---3--:R-:W-:Y:S01]  /*56410*/  PRMT R13, R24, 0x7632, R13 ;  /* 0x00007632180d7816 */ /* 0x008fe2000000000d */
[----:B-1----:R-:W-:Y:S01]  /*56420*/  IMAD.WIDE R10, R15, 0x2, R54 ;  /* 0x000000020f0a7825 */ /* 0x002fe200078e0236 */
[----:B------:R-:W-:Y:S01]  /*56430*/  PRMT R12, R25, 0x7632, R12 ;  /* 0x00007632190c7816 */ /* 0x000fe2000000000c */
[----:B------:R1:W-:Y:S01]  /*56440*/  @P1 STG.E.U16 desc[UR66][R8.64], R25 ;  /* 0x0000001908001986 */ /* 0x0003e2000c101542 */
[----:B------:R-:W-:Y:S01]  /*56450*/  UMOV UR69, UR64 ;  /* 0x0000004000457c82 */ /* 0x000fe20008000000 */
[----:B------:R-:W3:Y:S02]  /*56460*/  LDCU UR56, c[0x0][0x398] ;  /* 0x00007300ff3877ac */ /* 0x000ee40008000800 */
[----:B------:R0:W-:Y:S01]  /*56470*/  @P2 STG.E.U16 desc[UR66][R10.64], R12 ;  /* 0x0000000c0a002986 */ /* 0x0001e2000c101542 */
[----:B------:R-:W3:Y:S01]  /*56480*/  LDCU UR12, c[0x0][0x398] ;  /* 0x00007300ff0c77ac */ /* 0x000ee20008000800 */
[----:B------:R-:W3:Y:S01]  /*56490*/  LDCU UR72, c[0x0][0x398] ;  /* 0x00007300ff4877ac */ /* 0x000ee20008000800 */
[C---:B-1----:R-:W-:Y:S01]  /*564a0*/  IMAD.WIDE R8, R15.reuse, 0x2, R52 ;  /* 0x000000020f087825 */ /* 0x042fe200078e0234 */
[----:B------:R-:W3:Y:S01]  /*564b0*/  LDL.LU R25, [R1+0xfc] ;  /* 0x0000fc0001197983 */ /* 0x000ee20000300800 */
[----:B------:R-:W1:Y:S02]  /*564c0*/  LDCU UR54, c[0x0][0x398] ;  /* 0x00007300ff3677ac */ /* 0x000e640008000800 */
[----:B0-----:R-:W-:Y:S01]  /*564d0*/  IMAD.WIDE R10, R15, 0x2, R50 ;  /* 0x000000020f0a7825 */ /* 0x001fe200078e0232 */
[----:B------:R0:W-:Y:S01]  /*564e0*/  @P6 STG.E.U16 desc[UR66][R8.64], R24 ;  /* 0x0000001808006986 */ /* 0x0001e2000c101542 */
[----:B--2---:R-:W-:-:S03]  /*564f0*/  PRMT R14, R29, 0x7632, R14 ;  /* 0x000076321d0e7816 */ /* 0x004fc6000000000e */
[----:B------:R-:W-:Y:S01]  /*56500*/  @P4 STG.E.U16 desc[UR66][R10.64], R13 ;  /* 0x0000000d0a004986 */ /* 0x000fe2000c101542 */
[----:B0-----:R-:W-:-:S05]  /*56510*/  IMAD.WIDE R8, R15, 0x2, R48 ;  /* 0x000000020f087825 */ /* 0x001fca00078e0230 */
[----:B------:R0:W-:Y:S04]  /*56520*/  @P3 STG.E.U16 desc[UR66][R8.64], R29 ;  /* 0x0000001d08003986 */ /* 0x0001e8000c101542 */
[----:B0-----:R-:W2:Y:S01]  /*56530*/  LDL.LU R29, [R1+0x10c] ;  /* 0x00010c00011d7983 */ /* 0x001ea20000300800 */
[----:B------:R-:W-:Y:S02]  /*56540*/  ISETP.LT.AND P1, PT, R34, UR58, !P0 ;  /* 0x0000003a22007c0c */ /* 0x000fe4000c721270 */
[----:B------:R-:W-:Y:S01]  /*56550*/  ISETP.LT.AND P0, PT, R33, UR77, !P0 ;  /* 0x0000004d21007c0c */ /* 0x000fe2000c701270 */
[----:B------:R-:W-:Y:S02]  /*56560*/  VIADD R12, R60, 0x1e ;  /* 0x0000001e3c0c7836 */ /* 0x000fe40000000000 */
[----:B------:R-:W-:-:S04]  /*56570*/  IMAD.WIDE R10, R15, 0x2, R6 ;  /* 0x000000020f0a7825 */ /* 0x000fc800078e0206 */
[C---:B------:R-:W-:Y:S01]  /*56580*/  IMAD.WIDE R8, R15.reuse, 0x2, R2 ;  /* 0x000000020f087825 */ /* 0x040fe200078e0202 */
[----:B------:R-:W-:Y:S01]  /*56590*/  ISETP.GE.AND P2, PT, R12, UR75, PT ;  /* 0x0000004b0c007c0c */ /* 0x000fe2000bf46270 */
[----:B------:R-:W-:Y:S01]  /*565a0*/  UMOV UR64, UR71 ;  /* 0x0000004700407c82 */ /* 0x000fe20008000000 */
[----:B------:R-:W-:Y:S01]  /*565b0*/  UMOV UR58, UR62 ;  /* 0x0000003e003a7c82 */ /* 0x000fe20008000000 */
[----:B------:R-:W-:Y:S01]  /*565c0*/  IMAD.WIDE R12, R15, 0x2, R4 ;  /* 0x000000020f0c7825 */ /* 0x000fe200078e0204 */
[----:B------:R0:W-:Y:S01]  /*565d0*/  @P1 STG.E.U16 desc[UR66][R10.64], R14 ;  /* 0x0000000e0a001986 */ /* 0x0001e2000c101542 */
[----:B------:R-:W-:Y:S01]  /*565e0*/  ISETP.LT.AND P4, PT, R59, UR44, !P2 ;  /* 0x0000002c3b007c0c */ /* 0x000fe2000d781270 */
[----:B------:R-:W-:Y:S01]  /*565f0*/  UMOV UR75, UR76 ;  /* 0x0000004c004b7c82 */ /* 0x000fe20008000000 */
[----:B------:R-:W-:Y:S01]  /*56600*/  ISETP.LT.AND P6, PT, R38, UR70, !P2 ;  /* 0x0000004626007c0c */ /* 0x000fe2000d7c1270 */
[----:B----4-:R4:W-:Y:S01]  /*56610*/  @P0 STG.E.U16 desc[UR66][R12.64], R61 ;  /* 0x0000003d0c000986 */ /* 0x0109e2000c101542 */
[----:B------:R-:W-:Y:S01]  /*56620*/  ISETP.LT.AND P1, PT, R0, UR26, !P2 ;  /* 0x0000001a00007c0c */ /* 0x000fe2000d721270 */
[----:B------:R-:W1:Y:S01]  /*56630*/  LDCU.64 UR70, c[0x0][0x398] ;  /* 0x00007300ff4677ac */ /* 0x000e620008000a00 */
[----:B------:R-:W-:Y:S01]  /*56640*/  ISETP.LT.AND P3, PT, R58, UR18, !P2 ;  /* 0x000000123a007c0c */ /* 0x000fe2000d761270 */
[----:B------:R-:W1:Y:S01]  /*56650*/  LDCU UR62, c[0x0][0x398] ;  /* 0x00007300ff3e77ac */ /* 0x000e620008000800 */
[----:B0-----:R-:W-:Y:S01]  /*56660*/  VIADD R14, R15, UR16 ;  /* 0x000000100f0e7c36 */ /* 0x001fe20008000000 */
[----:B------:R-:W-:Y:S01]  /*56670*/  UMOV UR44, UR64 ;  /* 0x00000040002c7c82 */ /* 0x000fe20008000000 */
[----:B------:R-:W-:Y:S01]  /*56680*/  UMOV UR20, UR60 ;  /* 0x0000003c00147c82 */ /* 0x000fe20008000000 */
[----:B----4-:R-:W-:Y:S01]  /*56690*/  PRMT R12, R61, 0x7632, R12 ;  /* 0x000076323d0c7816 */ /* 0x010fe2000000000c */
[----:B------:R-:W-:Y:S01]  /*566a0*/  IMAD.WIDE R10, R14, 0x2, R56 ;  /* 0x000000020e0a7825 */ /* 0x000fe200078e0238 */
[----:B------:R-:W4:Y:S01]  /*566b0*/  LDL.LU R61, [R1+0x14c] ;  /* 0x00014c00013d7983 */ /* 0x000f220000300800 */
[----:B------:R-:W-:Y:S01]  /*566c0*/  ISETP.LT.AND P0, PT, R33, UR22, !P2 ;  /* 0x0000001621007c0c */ /* 0x000fe2000d701270 */
[----:B------:R-:W0:Y:S02]  /*566d0*/  LDCU UR60, c[0x0][0x398] ;  /* 0x00007300ff3c77ac */ /* 0x000e240008000800 */
[----:B------:R1:W-:Y:S01]  /*566e0*/  @P5 STG.E.U16 desc[UR66][R8.64], R12 ;  /* 0x0000000c08005986 */ /* 0x0003e2000c101542 */
[----:B------:R-:W-:Y:S01]  /*566f0*/  ISETP.LT.AND P5, PT, R39, UR8, !P2 ;  /* 0x0000000827007c0c */ /* 0x000fe2000d7a1270 */
[----:B------:R-:W-:Y:S01]  /*56700*/  VIADD R13, R60, 0x1f ;  /* 0x0000001f3c0d7836 */ /* 0x000fe20000000000 */
[----:B------:R-:W0:Y:S01]  /*56710*/  LDCU UR8, c[0x0][0x398] ;  /* 0x00007300ff0877ac */ /* 0x000e220008000800 */
[----:B------:R-:W0:Y:S01]  /*56720*/  LDCU UR76, c[0x0][0x398] ;  /* 0x00007300ff4c77ac */ /* 0x000e220008000800 */
[----:B------:R-:W0:Y:S01]  /*56730*/  LDCU UR18, c[0x0][0x398] ;  /* 0x00007300ff1277ac */ /* 0x000e220008000800 */
[----:B-1----:R-:W-:Y:S01]  /*56740*/  IMAD.WIDE R8, R14, 0x2, R54 ;  /* 0x000000020e087825 */ /* 0x002fe200078e0236 */
[----:B------:R-:W1:Y:S01]  /*56750*/  LDCU UR64, c[0x0][0x398] ;  /* 0x00007300ff4077ac */ /* 0x000e620008000800 */
[----:B------:R-:W0:Y:S01]  /*56760*/  LDCU UR77, c[0x0][0x398] ;  /* 0x00007300ff4d77ac */ /* 0x000e220008000800 */
[----:B------:R-:W0:Y:S01]  /*56770*/  LDCU UR16, c[0x0][0x3b8] ;  /* 0x00007700ff1077ac */ /* 0x000e220008000800 */
[----:B------:R-:W0:Y:S01]  /*56780*/  LDCU UR26, c[0x0][0x398] ;  /* 0x00007300ff1a77ac */ /* 0x000e220008000800 */
[----:B------:R-:W0:Y:S01]  /*56790*/  LDCU UR22, c[0x0][0x398] ;  /* 0x00007300ff1677ac */ /* 0x000e220008000800 */
[----:B---3--:R3:W-:Y:S01]  /*567a0*/  @P4 STG.E.U16 desc[UR66][R10.64], R25 ;  /* 0x000000190a004986 */ /* 0x0087e2000c101542 */
[----:B------:R-:W-:-:S05]  /*567b0*/  PRMT R12, R25, 0x7632, R12 ;  /* 0x00007632190c7816 */ /* 0x000fca000000000c */
[----:B------:R0:W-:Y:S04]  /*567c0*/  @P1 STG.E.U16 desc[UR66][R8.64], R12 ;  /* 0x0000000c08001986 */ /* 0x0001e8000c101542 */
[----:B---3--:R-:W3:Y:S01]  /*567d0*/  LDL.LU R25, [R1+0x15c] ;  /* 0x00015c0001197983 */ /* 0x008ee20000300800 */
[----:B------:R-:W-:Y:S01]  /*567e0*/  IMAD.WIDE R10, R14, 0x2, R52 ;  /* 0x000000020e0a7825 */ /* 0x000fe200078e0234 */
[----:B------:R-:W-:Y:S01]  /*567f0*/  ISETP.LT.AND P4, PT, R34, UR10, !P2 ;  /* 0x0000000a22007c0c */ /* 0x000fe2000d781270 */
[----:B------:R-:W0:Y:S01]  /*56800*/  LDCU UR10, c[0x0][0x398] ;  /* 0x00007300ff0a77ac */ /* 0x000e220008000800 */
[----:B------:R-:W-:Y:S02]  /*56810*/  ISETP.LT.AND P2, PT, R35, UR24, !P2 ;  /* 0x0000001823007c0c */ /* 0x000fe4000d741270 */
[----:B--2---:R-:W-:Y:S01]  /*56820*/  PRMT R15, R29, 0x7632, R15 ;  /* 0x000076321d0f7816 */ /* 0x004fe2000000000f */
[----:B------:R2:W-:Y:S01]  /*56830*/  @P5 STG.E.U16 desc[UR66][R10.64], R29 ;  /* 0x0000001d0a005986 */ /* 0x0005e2000c101542 */
[----:B0-----:R-:W-:Y:S01]  /*56840*/  IMAD.WIDE R8, R14, 0x2, R50 ;  /* 0x000000020e087825 */ /* 0x001fe200078e0232 */
[----:B----4-:R-:W-:-:S02]  /*56850*/  PRMT R16, R61, 0x7632, R16 ;  /* 0x000076323d107816 */ /* 0x010fc40000000010 */
[----:B--2---:R-:W2:Y:S01]  /*56860*/  LDL.LU R29, [R1+0x1dc] ;  /* 0x0001dc00011d7983 */ /* 0x004ea20000300800 */
[C---:B------:R-:W-:Y:S01]  /*56870*/  IMAD.WIDE R10, R14.reuse, 0x2, R48 ;  /* 0x000000020e0a7825 */ /* 0x040fe200078e0230 */
[----:B------:R-:W-:Y:S01]  /*56880*/  ISETP.GE.AND P1, PT, R13, UR71, PT ;  /* 0x000000470d007c0c */ /* 0x000fe2000bf26270 */
[----:B------:R-:W0:Y:S01]  /*56890*/  LDCU UR24, c[0x0][0x398] ;  /* 0x00007300ff1877ac */ /* 0x000e220008000800 */
[----:B------:R-:W4:Y:S04]  /*568a0*/  LDL.LU R24, [R1+0xdc] ;  /* 0x0000dc0001187983 */ /* 0x000f280000300800 */
[----:B------:R-:W-:Y:S04]  /*568b0*/  @P2 STG.E.U16 desc[UR66][R8.64], R15 ;  /* 0x0000000f08002986 */ /* 0x000fe8000c101542 */
[----:B------:R0:W-:Y:S04]  /*568c0*/  @P6 STG.E.U16 desc[UR66][R10.64], R61 ;  /* 0x0000003d0a006986 */ /* 0x0001e8000c101542 */
[----:B0-----:R-:W2:Y:S01]  /*568d0*/  LDL.LU R61, [R1+0x1bc] ;  /* 0x0001bc00013d7983 */ /* 0x001ea20000300800 */
[----:B------:R-:W-:Y:S01]  /*568e0*/  ISETP.LT.AND P6, PT, R59, UR38, !P1 ;  /* 0x000000263b007c0c */ /* 0x000fe2000cfc1270 */
[----:B------:R-:W-:-:S04]  /*568f0*/  IMAD.WIDE R12, R14, 0x2, R6 ;  /* 0x000000020e0c7825 */ /* 0x000fc800078e0206 */
[C---:B------:R-:W-:Y:S01]  /*56900*/  IMAD.WIDE R8, R14.reuse, 0x2, R4 ;  /* 0x000000020e087825 */ /* 0x040fe200078e0204 */
[----:B------:R3:W-:Y:S03]  /*56910*/  @P4 STG.E.U16 desc[UR66][R12.64], R16 ;  /* 0x000000100c004986 */ /* 0x0007e6000c101542 */
[C---:B------:R-:W-:Y:S02]  /*56920*/  VIADD R15, R14.reuse, UR34 ;  /* 0x000000220e0f7c36 */ /* 0x040fe40008000000 */
[----:B------:R-:W-:Y:S01]  /*56930*/  IMAD.WIDE R10, R14, 0x2, R2 ;  /* 0x000000020e0a7825 */ /* 0x000fe200078e0202 */
[----:B------:R-:W-:Y:S01]  /*56940*/  ISETP.LT.AND P4, PT, R0, UR50, !P1 ;  /* 0x0000003200007c0c */ /* 0x000fe2000cf81270 */
[----:B------:R-:W-:Y:S01]  /*56950*/  UMOV UR71, UR75 ;  /* 0x0000004b00477c82 */ /* 0x000fe20008000000 */
[----:B------:R-:W-:Y:S01]  /*56960*/  ISETP.LT.AND P5, PT, R38, UR68, !P1 ;  /* 0x0000004426007c0c */ /* 0x000fe2000cfa1270 */
[----:B------:R-:W0:Y:S01]  /*56970*/  LDCU UR38, c[0x0][0x398] ;  /* 0x00007300ff2677ac */ /* 0x000e220008000800 */
[----:B---3--:R-:W-:Y:S01]  /*56980*/  PRMT R12, R25, 0x7632, R12 ;  /* 0x00007632190c7816 */ /* 0x008fe2000000000c */
[----:B------:R3:W-:Y:S04]  /*56990*/  @P0 STG.E.U16 desc[UR66][R8.64], R25 ;  /* 0x0000001908000986 */ /* 0x0007e8000c101542 */
[----:B------:R0:W-:Y:S01]  /*569a0*/  @P3 STG.E.U16 desc[UR66][R10.64], R12 ;  /* 0x0000000c0a003986 */ /* 0x0001e2000c101542 */
[----:B---3--:R-:W-:Y:S01]  /*569b0*/  IMAD.WIDE R8, R15, 0x2, R56 ;  /* 0x000000020f087825 */ /* 0x008fe200078e0238 */
[----:B------:R-:W-:-:S02]  /*569c0*/  ISETP.LT.AND P3, PT, R39, UR28, !P1 ;  /* 0x0000001c27007c0c */ /* 0x000fc4000cf61270 */
[----:B----4-:R-:W-:Y:S02]  /*569d0*/  PRMT R14, R24, 0x7632, R14 ;  /* 0x00007632180e7816 */ /* 0x010fe4000000000e */
[----:B--2---:R2:W-:Y:S01]  /*569e0*/  @P6 STG.E.U16 desc[UR66][R8.64], R29 ;  /* 0x0000001d08006986 */ /* 0x0045e2000c101542 */
[----:B0-----:R-:W-:Y:S01]  /*569f0*/  PRMT R12, R29, 0x7632, R12 ;  /* 0x000076321d0c7816 */ /* 0x001fe2000000000c */
[----:B------:R-:W-:Y:S01]  /*56a00*/  IMAD.WIDE R10, R15, 0x2, R54 ;  /* 0x000000020f0a7825 */ /* 0x000fe200078e0236 */
[----:B------:R-:W-:Y:S01]  /*56a10*/  PRMT R16, R61, 0x7632, R16 ;  /* 0x000076323d107816 */ /* 0x000fe20000000010 */
[----:B--2---:R-:W2:Y:S01]  /*56a20*/  LDL.LU R29, [R1+0x8c] ;  /* 0x00008c00011d7983 */ /* 0x004ea20000300800 */
[----:B------:R-:W-:Y:S01]  /*56a30*/  ISETP.LT.AND P6, PT, R35, UR14, !P1 ;  /* 0x0000000e23007c0c */ /* 0x000fe2000cfc1270 */
[----:B------:R-:W-:Y:S01]  /*56a40*/  IMAD.WIDE R8, R15, 0x2, R52 ;  /* 0x000000020f087825 */ /* 0x000fe200078e0234 */
[----:B------:R-:W-:Y:S01]  /*56a50*/  ISETP.LT.AND P2, PT, R58, UR36, !P1 ;  /* 0x000000243a007c0c */ /* 0x000fe2000cf41270 */
[----:B------:R0:W-:Y:S01]  /*56a60*/  @P4 STG.E.U16 desc[UR66][R10.64], R12 ;  /* 0x0000000c0a004986 */ /* 0x0001e2000c101542 */
[----:B------:R-:W-:Y:S01]  /*56a70*/  ISETP.LT.AND P0, PT, R33, UR30, !P1 ;  /* 0x0000001e21007c0c */ /* 0x000fe2000cf01270 */
[----:B------:R-:W-:Y:S01]  /*56a80*/  VIADD R13, R60, 0x20 ;  /* 0x000000203c0d7836 */ /* 0x000fe20000000000 */
[----:B------:R-:W-:Y:S01]  /*56a90*/  UMOV UR50, UR20 ;  /* 0x0000001400327c82 */ /* 0x000fe20008000000 */
[----:B------:R3:W-:Y:S01]  /*56aa0*/  @P3 STG.E.U16 desc[UR66][R8.64], R24 ;  /* 0x0000001808003986 */ /* 0x0007e2000c101542 */
[----:B------:R-:W4:Y:S03]  /*56ab0*/  LDCU UR14, c[0x0][0x398] ;  /* 0x00007300ff0e77ac */ /* 0x000f260008000800 */
[----:B------:R-:W4:Y:S01]  /*56ac0*/  LDL.LU R25, [R1+0x1c0] ;  /* 0x0001c00001197983 */ /* 0x000f220000300800 */
[----:B------:R-:W-:Y:S01]  /*56ad0*/  UMOV UR34, UR58 ;  /* 0x0000003a00227c82 */ /* 0x000fe20008000000 */
[----:B------:R-:W1:Y:S01]  /*56ae0*/  LDCU UR28, c[0x0][0x398] ;  /* 0x00007300ff1c77ac */ /* 0x000e620008000800 */
[C---:B0-----:R-:W-:Y:S01]  /*56af0*/  IMAD.WIDE R10, R15.reuse, 0x2, R48 ;  /* 0x000000020f0a7825 */ /* 0x041fe200078e0230 */
[----:B------:R-:W-:Y:S01]  /*56b00*/  UMOV UR36, UR69 ;  /* 0x0000004500247c82 */ /* 0x000fe20008000000 */
[----:B------:R-:W0:Y:S02]  /*56b10*/  LDCU.64 UR68, c[0x0][0x398] ;  /* 0x00007300ff4477ac */ /* 0x000e240008000a00 */
[----:B---3--:R-:W-:Y:S01]  /*56b20*/  IMAD.WIDE R8, R15, 0x2, R50 ;  /* 0x000000020f087825 */ /* 0x008fe200078e0232 */
[----:B------:R-:W-:Y:S01]  /*56b30*/  ISETP.LT.AND P1, PT, R34, UR32, !P1 ;  /* 0x0000002022007c0c */ /* 0x000fe2000cf21270 */
[----:B------:R-:W3:Y:S03]  /*56b40*/  LDCU UR58, c[0x0][0x398] ;  /* 0x00007300ff3a77ac */ /* 0x000ee60008000800 */
[----:B------:R-:W-:Y:S01]  /*56b50*/  @P6 STG.E.U16 desc[UR66][R8.64], R14 ;  /* 0x0000000e08006986 */ /* 0x000fe2000c101542 */
[----:B------:R-:W1:Y:S03]  /*56b60*/  LDCU UR20, c[0x0][0x398] ;  /* 0x00007300ff1477ac */ /* 0x000e660008000800 */
[----:B------:R0:W-:Y:S01]  /*56b70*/  @P5 STG.E.U16 desc[UR66][R10.64], R61 ;  /* 0x0000003d0a005986 */ /* 0x0001e2000c101542 */
[----:B------:R-:W1:Y:S01]  /*56b80*/  LDCU UR30, c[0x0][0x3b8] ;  /* 0x00007700ff1e77ac */ /* 0x000e620008000800 */
[----:B------:R-:W1:Y:S02]  /*56b90*/  LDCU UR32, c[0x0][0x398] ;  /* 0x00007300ff2077ac */ /* 0x000e640008000800 */
[----:B0-----:R-:W3:Y:S01]  /*56ba0*/  LDL.LU R61, [R1+0x1f0] ;  /* 0x0001f000013d7983 */ /* 0x001ee20000300800 */
[----:B------:R-:W-:Y:S01]  /*56bb0*/  ISETP.GE.AND P4, PT, R13, UR69, PT ;  /* 0x000000450d007c0c */ /* 0x000fe2000bf86270 */
[----:B------:R-:W-:-:S04]  /*56bc0*/  IMAD.WIDE R12, R15, 0x2, R6 ;  /* 0x000000020f0c7825 */ /* 0x000fc800078e0206 */
[----:B------:R-:W-:Y:S01]  /*56bd0*/  IMAD.WIDE R10, R15, 0x2, R4 ;  /* 0x000000020f0a7825 */ /* 0x000fe200078e0204 */
[----:B------:R0:W-:Y:S01]  /*56be0*/  @P1 STG.E.U16 desc[UR66][R12.64], R16 ;  /* 0x000000100c001986 */ /* 0x0001e2000c101542 */
[----:B------:R-:W-:Y:S02]  /*56bf0*/  ISETP.LT.AND P5, PT, R59, UR56, !P4 ;  /* 0x000000383b007c0c */ /* 0x000fe4000e7a1270 */
[----:B------:R-:W-:-:S04]  /*56c00*/  VIADD R8, R15, UR42 ;  /* 0x0000002a0f087c36 */ /* 0x000fc80008000000 */
[----:B0-----:R-:W-:Y:S01]  /*56c10*/  IMAD.WIDE R12, R8, 0x2, R56 ;  /* 0x00000002080c7825 */ /* 0x001fe200078e0238 */
[----:B--2---:R-:W-:Y:S01]  /*56c20*/  PRMT R9, R29, 0x7632, R9 ;  /* 0x000076321d097816 */ /* 0x004fe20000000009 */
[----:B------:R0:W-:Y:S04]  /*56c30*/  @P0 STG.E.U16 desc[UR66][R10.64], R29 ;  /* 0x0000001d0a000986 */ /* 0x0001e8000c101542 */
[----:B0-----:R-:W2:Y:S01]  /*56c40*/  LDL.LU R29, [R1+0x200] ;  /* 0x00020000011d7983 */ /* 0x001ea20000300800 */
[----:B------:R-:W-:Y:S01]  /*56c50*/  IMAD.WIDE R10, R15, 0x2, R2 ;  /* 0x000000020f0a7825 */ /* 0x000fe200078e0202 */
[----:B------:R-:W-:Y:S02]  /*56c60*/  ISETP.LT.AND P0, PT, R0, UR48, !P4 ;  /* 0x0000003000007c0c */ /* 0x000fe4000e701270 */
[----:B------:R-:W-:Y:S01]  /*56c70*/  ISETP.LT.AND P3, PT, R38, UR74, !P4 ;  /* 0x0000004a26007c0c */ /* 0x000fe2000e761270 */
[----:B------:R-:W0:Y:S01]  /*56c80*/  LDCU.64 UR74, c[0x0][0x398] ;  /* 0x00007300ff4a77ac */ /* 0x000e220008000a00 */
[----:B------:R1:W-:Y:S01]  /*56c90*/  @P2 STG.E.U16 desc[UR66][R10.64], R9 ;  /* 0x000000090a002986 */ /* 0x0003e2000c101542 */
[----:B------:R-:W-:Y:S01]  /*56ca0*/  ISETP.LT.AND P2, PT, R39, UR40, !P4 ;  /* 0x0000002827007c0c */ /* 0x000fe2000e741270 */
[----:B------:R-:W-:-:S02]  /*56cb0*/  UMOV UR69, UR71 ;  /* 0x0000004700457c82 */ /* 0x000fc40008000000 */
[----:B----4-:R4:W-:Y:S01]  /*56cc0*/  @P5 STG.E.U16 desc[UR66][R12.64], R25 ;  /* 0x000000190c005986 */ /* 0x0109e2000c101542 */
[----:B------:R-:W0:Y:S01]  /*56cd0*/  LDCU UR71, c[0x0][0x398] ;  /* 0x00007300ff4777ac */ /* 0x000e220008000800 */
[----:B------:R-:W-:Y:S01]  /*56ce0*/  VIADD R14, R60, 0x21 ;  /* 0x000000213c0e7836 */ /* 0x000fe20000000000 */
[----:B------:R-:W-:Y:S02]  /*56cf0*/  ISETP.LT.AND P1, PT, R34, UR52, !P4 ;  /* 0x0000003422007c0c */ /* 0x000fe4000e721270 */
[----:B------:R-:W-:Y:S01]  /*56d00*/  ISETP.LT.AND P6, PT, R58, UR46, !P4 ;  /* 0x0000002e3a007c0c */ /* 0x000fe2000e7c1270 */
[----:B------:R-:W0:Y:S01]  /*56d10*/  LDCU UR52, c[0x0][0x398] ;  /* 0x00007300ff3477ac */ /* 0x000e220008000800 */
[----:B-1----:R-:W-:Y:S01]  /*56d20*/  PRMT R9, R25, 0x7632, R9 ;  /* 0x0000763219097816 */ /* 0x002fe20000000009 */
[C---:B------:R-:W-:Y:S01]  /*56d30*/  IMAD.WIDE R10, R8.reuse, 0x2, R54 ;  /* 0x00000002080a7825 */ /* 0x040fe200078e0236 */
[----:B------:R-:W-:Y:S01]  /*56d40*/  UMOV UR42, UR44 ;  /* 0x0000002c002a7c82 */ /* 0x000fe20008000000 */
[----:B------:R-:W-:Y:S01]  /*56d50*/  UMOV UR56, UR36 ;  /* 0x0000002400387c82 */ /* 0x000fe20008000000 */
[----:B----4-:R-:W4:Y:S01]  /*56d60*/  LDL.LU R25, [R1+0x210] ;  /* 0x0002100001197983 */ /* 0x010f220000300800 */
[C---:B------:R-:W-:Y:S01]  /*56d70*/  IMAD.WIDE R12, R8.reuse, 0x2, R52 ;  /* 0x00000002080c7825 */ /* 0x040fe200078e0234 */
[----:B------:R-:W-:Y:S01]  /*56d80*/  ISETP.LT.AND P5, PT, R35, UR5, !P4 ;  /* 0x0000000523007c0c */ /* 0x000fe2000e7a1270 */
[----:B------:R-:W1:Y:S01]  /*56d90*/  LDCU UR44, c[0x0][0x398] ;  /* 0x00007300ff2c77ac */ /* 0x000e620008000800 */
[----:B------:R0:W-:Y:S01]  /*56da0*/  @P0 STG.E.U16 desc[UR66][R10.64], R9 ;  /* 0x000000090a000986 */ /* 0x0001e2000c101542 */
[----:B------:R-:W1:Y:S03]  /*56db0*/  LDCU UR48, c[0x0][0x398] ;  /* 0x00007300ff3077ac */ /* 0x000e660008000800 */
[----:B---3--:R3:W-:Y:S01]  /*56dc0*/  @P2 STG.E.U16 desc[UR66][R12.64], R61 ;  /* 0x0000003d0c002986 */ /* 0x0087e2000c101542 */
[----:B------:R-:W1:Y:S01]  /*56dd0*/  LDCU UR46, c[0x0][0x398] ;  /* 0x00007300ff2e77ac */ /* 0x000e620008000800 */
[----:B------:R-:W1:Y:S01]  /*56de0*/  LDCU UR5, c[0x0][0x398] ;  /* 0x00007300ff0577ac */ /* 0x000e620008000800 */
[----:B0-----:R-:W-:Y:S01]  /*56df0*/  PRMT R9, R61, 0x7632, R9 ;  /* 0x000076323d097816 */ /* 0x001fe20000000009 */
[----:B------:R-:W0:Y:S01]  /*56e00*/  LDCU UR36, c[0x0][0x398] ;  /* 0x00007300ff2477ac */ /* 0x000e220008000800 */
[----:B---3--:R-:W3:Y:S01]  /*56e10*/  LDL.LU R61, [R1+0x220] ;  /* 0x00022000013d7983 */ /* 0x008ee20000300800 */
[----:B------:R-:W-:Y:S01]  /*56e20*/  IMAD.WIDE R10, R8, 0x2, R50 ;  /* 0x00000002080a7825 */ /* 0x000fe200078e0232 */
[----:B------:R-:W-:Y:S01]  /*56e30*/  ISETP.GE.AND P0, PT, R14, UR75, PT ;  /* 0x0000004b0e007c0c */ /* 0x000fe2000bf06270 */
[----:B------:R-:W0:Y:S02]  /*56e40*/  LDCU UR75, c[0x0][0x3b8] ;  /* 0x00007700ff4b77ac */ /* 0x000e240008000800 */
[----:B------:R-:W-:Y:S01]  /*56e50*/  IMAD.WIDE R12, R8, 0x2, R48 ;  /* 0x00000002080c7825 */ /* 0x000fe200078e0230 */
[----:B------:R1:W-:Y:S01]  /*56e60*/  @P5 STG.E.U16 desc[UR66][R10.64], R9 ;  /* 0x000000090a005986 */ /* 0x0003e2000c101542 */
[----:B------:R-:W-:-:S02]  /*56e70*/  ISETP.LT.AND P4, PT, R33, UR38, !P4 ;  /* 0x0000002621007c0c */ /* 0x000fc4000e781270 */
[----:B------:R-:W-:-:S04]  /*56e80*/  IMAD.WIDE R14, R8, 0x2, R6 ;  /* 0x00000002080e7825 */ /* 0x000fc800078e0206 */
[----:B-1----:R-:W-:Y:S01]  /*56e90*/  IMAD.WIDE R10, R8, 0x2, R4 ;  /* 0x00000002080a7825 */ /* 0x002fe200078e0204 */
[----:B--2---:R1:W-:Y:S01]  /*56ea0*/  @P3 STG.E.U16 desc[UR66][R12.64], R29 ;  /* 0x0000001d0c003986 */ /* 0x0043e2000c101542 */
[----:B------:R-:W-:Y:S01]  /*56eb0*/  ISETP.LT.AND P3, PT, R58, UR71, !P0 ;  /* 0x000000473a007c0c */ /* 0x000fe2000c761270 */
[----:B------:R-:W2:Y:S01]  /*56ec0*/  LDCU UR71, c[0x0][0x3b8] ;  /* 0x00007700ff4777ac */ /* 0x000ea20008000800 */
[----:B------:R-:W-:-:S05]  /*56ed0*/  PRMT R16, R29, 0x7632, R16 ;  /* 0x000076321d107816 */ /* 0x000fca0000000010 */
[----:B------:R-:W-:Y:S04]  /*56ee0*/  @P1 STG.E.U16 desc[UR66][R14.64], R16 ;  /* 0x000000100e001986 */ /* 0x000fe8000c101542 */
[----:B-1----:R-:W3:Y:S01]  /*56ef0*/  LDL.LU R29, [R1+0x230] ;  /* 0x00023000011d7983 */ /* 0x002ee20000300800 */
[----:B------:R-:W-:Y:S01]  /*56f00*/  ISETP.LT.AND P1, PT, R59, UR6, !P0 ;  /* 0x000000063b007c0c */ /* 0x000fe2000c721270 */
[----:B------:R-:W-:Y:S01]  /*56f10*/  IMAD.WIDE R12, R8, 0x2, R2 ;  /* 0x00000002080c7825 */ /* 0x000fe200078e0202 */
[----:B------:R-:W-:Y:S02]  /*56f20*/  ISETP.LT.AND P5, PT, R0, UR12, !P0 ;  /* 0x0000000c00007c0c */ /* 0x000fe4000c7a1270 */
[----:B------:R-:W-:Y:S01]  /*56f30*/  ISETP.LT.AND P2, PT, R38, UR70, !P0 ;  /* 0x0000004626007c0c */ /* 0x000fe2000c741270 */
[----:B------:R-:W-:Y:S01]  /*56f40*/  UMOV UR38, UR34 ;  /* 0x0000002200267c82 */ /* 0x000fe20008000000 */
[----:B------:R-:W1:Y:S01]  /*56f50*/  LDCU UR6, c[0x0][0x398] ;  /* 0x00007300ff0677ac */ /* 0x000e620008000800 */
[----:B--2---:R-:W-:Y:S01]  /*56f60*/  VIADD R9, R8, UR71 ;  /* 0x0000004708097c36 */ /* 0x004fe20008000000 */
[----:B----4-:R-:W-:Y:S01]  /*56f70*/  PRMT R8, R25, 0x7632, R8 ;  /* 0x0000763219087816 */ /* 0x010fe20000000008 */
[----:B------:R2:W-:Y:S01]  /*56f80*/  @P4 STG.E.U16 desc[UR66][R10.64], R25 ;  /* 0x000000190a004986 */ /* 0x0005e2000c101542 */
[----:B------:R-:W4:Y:S03]  /*56f90*/  LDCU.64 UR70, c[0x0][0x398] ;  /* 0x00007300ff4677ac */ /* 0x000f260008000a00 */
[----:B------:R3:W-:Y:S01]  /*56fa0*/  @P6 STG.E.U16 desc[UR66][R12.64], R8 ;  /* 0x000000080c006986 */ /* 0x0007e2000c101542 */
[----:B------:R-:W0:Y:S01]  /*56fb0*/  LDCU UR12, c[0x0][0x398] ;  /* 0x00007300ff0c77ac */ /* 0x000e220008000800 */
[----:B------:R-:W0:Y:S02]  /*56fc0*/  LDCU UR34, c[0x0][0x398] ;  /* 0x00007300ff2277ac */ /* 0x000e240008000800 */
[----:B--2---:R-:W2:Y:S01]  /*56fd0*/  LDL.LU R25, [R1+0x1e0] ;  /* 0x0001e00001197983 */ /* 0x004ea20000300800 */
[----:B------:R-:W-:Y:S01]  /*56fe0*/  IMAD.WIDE R10, R9, 0x2, R56 ;  /* 0x00000002090a7825 */ /* 0x000fe200078e0238 */
[----:B---3--:R-:W-:-:S04]  /*56ff0*/  PRMT R8, R61, 0x7632, R8 ;  /* 0x000076323d087816 */ /* 0x008fc80000000008 */
[----:B------:R3:W-:Y:S04]  /*57000*/  @P1 STG.E.U16 desc[UR66][R10.64], R61 ;  /* 0x0000003d0a001986 */ /* 0x0007e8000c101542 */
[----:B---3--:R-:W3:Y:S01]  /*57010*/  LDL.LU R61, [R1+0x160] ;  /* 0x00016000013d7983 */ /* 0x008ee20000300800 */
[----:B------:R-:W-:Y:S01]  /*57020*/  ISETP.LT.AND P6, PT, R39, UR72, !P0 ;  /* 0x0000004827007c0c */ /* 0x000fe2000c7c1270 */
[----:B------:R-:W-:Y:S01]  /*57030*/  IMAD.WIDE R12, R9, 0x2, R54 ;  /* 0x00000002090c7825 */ /* 0x000fe200078e0236 */
[----:B------:R-:W-:Y:S02]  /*57040*/  ISETP.LT.AND P4, PT, R35, UR54, !P0 ;  /* 0x0000003623007c0c */ /* 0x000fe4000c781270 */
[----:B------:R-:W-:Y:S01]  /*57050*/  PRMT R14, R29, 0x7632, R14 ;  /* 0x000076321d0e7816 */ /* 0x000fe2000000000e */
[----:B------:R-:W-:Y:S01]  /*57060*/  IMAD.WIDE R10, R9, 0x2, R52 ;  /* 0x00000002090a7825 */ /* 0x000fe200078e0234 */
[----:B------:R0:W-:Y:S01]  /*57070*/  @P5 STG.E.U16 desc[UR66][R12.64], R8 ;  /* 0x000000080c005986 */ /* 0x0001e2000c101542 */
[----:B------:R-:W-:Y:S01]  /*57080*/  ISETP.LT.AND P1, PT, R34, UR52, !P0 ;  /* 0x0000003422007c0c */ /* 0x000fe2000c721270 */
[----:B------:R-:W-:Y:S01]  /*57090*/  UMOV UR40, UR38 ;  /* 0x0000002600287c82 */ /* 0x000fe20008000000 */
[----:B------:R-:W1:Y:S04]  /*570a0*/  LDCU UR54, c[0x0][0x398] ;  /* 0x00007300ff3677ac */ /* 0x000e680008000800 */
[----:B------:R4:W-:Y:S01]  /*570b0*/  @P6 STG.E.U16 desc[UR66][R10.64], R29 ;  /* 0x0000001d0a006986 */ /* 0x0009e2000c101542 */
[----:B------:R-:W-:Y:S01]  /*570c0*/  ISETP.LT.AND P0, PT, R33, UR44, !P0 ;  /* 0x0000002c21007c0c */ /* 0x000fe2000c701270 */
[----:B0-----:R-:W-:-:S02]  /*570d0*/  VIADD R8, R60, 0x22 ;  /* 0x000000223c087836 */ /* 0x001fc40000000000 */
[C---:B------:R-:W-:Y:S01]  /*570e0*/  IMAD.WIDE R12, R9.reuse, 0x2, R50 ;  /* 0x00000002090c7825 */ /* 0x040fe200078e0232 */
[----:B------:R-:W-:Y:S01]  /*570f0*/  UMOV UR52, UR69 ;  /* 0x0000004500347c82 */ /* 0x000fe20008000000 */
[----:B----4-:R-:W4:Y:S01]  /*57100*/  LDL.LU R29, [R1+0x1c4] ;  /* 0x0001c400011d7983 */ /* 0x010f220000300800 */
[----:B------:R-:W0:Y:S01]  /*57110*/  LDCU UR38, c[0x0][0x398] ;  /* 0x00007300ff2677ac */ /* 0x000e220008000800 */
[----:B------:R-:W-:Y:S01]  /*57120*/  IMAD.WIDE R10, R9, 0x2, R48 ;  /* 0x00000002090a7825 */ /* 0x000fe200078e0230 */
[----:B------:R-:W-:Y:S01]  /*57130*/  ISETP.GE.AND P5, PT, R8, UR71, PT ;  /* 0x0000004708007c0c */ /* 0x000fe2000bfa6270 */
[----:B------:R1:W-:Y:S01]  /*57140*/  @P4 STG.E.U16 desc[UR66][R12.64], R14 ;  /* 0x0000000e0c004986 */ /* 0x0003e2000c101542 */
[----:B--2---:R-:W-:Y:S01]  /*57150*/  PRMT R8, R25, 0x7632, R8 ;  /* 0x0000763219087816 */ /* 0x004fe20000000008 */
[----:B------:R-:W2:Y:S02]  /*57160*/  LDCU UR44, c[0x0][0x3b8] ;  /* 0x00007700ff2c77ac */ /* 0x000ea40008000800 */
[----:B------:R0:W-:Y:S01]  /*57170*/  @P2 STG.E.U16 desc[UR66][R10.64], R25 ;  /* 0x000000190a002986 */ /* 0x0001e2000c101542 */
[----:B-1----:R-:W-:-:S04]  /*57180*/  IMAD.WIDE R12, R9, 0x2, R6 ;  /* 0x00000002090c7825 */ /* 0x002fc800078e0206 */
[----:B------:R-:W-:Y:S01]  /*57190*/  IMAD.WIDE R14, R9, 0x2, R4 ;  /* 0x00000002090e7825 */ /* 0x000fe200078e0204 */
[----:B0-----:R-:W2:Y:S04]  /*571a0*/  LDL.LU R25, [R1+0x1f4] ;  /* 0x0001f40001197983 */ /* 0x001ea80000300800 */
[----:B------:R-:W-:Y:S04]  /*571b0*/  @P1 STG.E.U16 desc[UR66][R12.64], R8 ;  /* 0x000000080c001986 */ /* 0x000fe8000c101542 */
[----:B---3--:R0:W-:Y:S02]  /*571c0*/  @P0 STG.E.U16 desc[UR66][R14.64], R61 ;  /* 0x0000003d0e000986 */ /* 0x0081e4000c101542 */
[----:B0-----:R-:W-:-:S02]  /*571d0*/  PRMT R14, R61, 0x7632, R14 ;  /* 0x000076323d0e7816 */ /* 0x001fc4000000000e */
[----:B------:R-:W3:Y:S01]  /*571e0*/  LDL.LU R61, [R1+0x204] ;  /* 0x00020400013d7983 */ /* 0x000ee20000300800 */
[----:B------:R-:W-:Y:S01]  /*571f0*/  ISETP.LT.AND P1, PT, R34, UR62, !P5 ;  /* 0x0000003e22007c0c */ /* 0x000fe2000ef21270 */
[----:B------:R-:W-:Y:S01]  /*57200*/  UMOV UR62, UR56 ;  /* 0x00000038003e7c82 */ /* 0x000fe20008000000 */
[----:B------:R-:W-:Y:S01]  /*57210*/  ISETP.LT.AND P4, PT, R59, UR8, !P5 ;  /* 0x000000083b007c0c */ /* 0x000fe2000ef81270 */
[----:B------:R-:W0:Y:S01]  /*57220*/  LDCU UR56, c[0x0][0x398] ;  /* 0x00007300ff3877ac */ /* 0x000e220008000800 */
[C---:B------:R-:W-:Y:S02]  /*57230*/  VIADD R8, R9.reuse, UR75 ;  /* 0x0000004b09087c36 */ /* 0x040fe40008000000 */
[----:B------:R-:W-:Y:S01]  /*57240*/  IMAD.WIDE R10, R9, 0x2, R2 ;  /* 0x00000002090a7825 */ /* 0x000fe200078e0202 */
[----:B------:R-:W-:Y:S01]  /*57250*/  ISETP.LT.AND P0, PT, R0, UR60, !P5 ;  /* 0x0000003c00007c0c */ /* 0x000fe2000ef01270 */
[----:B------:R-:W-:Y:S01]  /*57260*/  UMOV UR69, UR50 ;  /* 0x0000003200457c82 */ /* 0x000fe20008000000 */
[----:B------:R-:W-:Y:S01]  /*57270*/  ISETP.LT.AND P2, PT, R38, UR68, !P5 ;  /* 0x0000004426007c0c */ /* 0x000fe2000ef41270 */
[----:B------:R-:W-:Y:S01]  /*57280*/  IMAD.WIDE R12, R8, 0x2, R56 ;  /* 0x00000002080c7825 */ /* 0x000fe200078e0238 */
[----:B------:R1:W-:Y:S01]  /*57290*/  @P3 STG.E.U16 desc[UR66][R10.64], R14 ;  /* 0x0000000e0a003986 */ /* 0x0003e2000c101542 */
[----:B------:R-:W-:Y:S01]  /*572a0*/  ISETP.LT.AND P3, PT, R39, UR76, !P5 ;  /* 0x0000004c27007c0c */ /* 0x000fe2000ef61270 */
[----:B------:R-:W-:Y:S01]  /*572b0*/  UMOV UR71, UR52 ;  /* 0x0000003400477c82 */ /* 0x000fe20008000000 */
[----:B------:R-:W-:Y:S01]  /*572c0*/  ISETP.LT.AND P6, PT, R58, UR48, !P5 ;  /* 0x000000303a007c0c */ /* 0x000fe2000efc1270 */
[----:B------:R-:W0:Y:S01]  /*572d0*/  LDCU UR8, c[0x0][0x398] ;  /* 0x00007300ff0877ac */ /* 0x000e220008000800 */
[----:B----4-:R-:W-:Y:S01]  /*572e0*/  PRMT R9, R29, 0x7632, R9 ;  /* 0x000076321d097816 */ /* 0x010fe20000000009 */
[----:B------:R4:W-:Y:S01]  /*572f0*/  @P4 STG.E.U16 desc[UR66][R12.64], R29 ;  /* 0x0000001d0c004986 */ /* 0x0009e2000c101542 */
[----:B0-----:R-:W-:Y:S01]  /*57300*/  ISETP.LT.AND P4, PT, R35, UR56, !P5 ;  /* 0x0000003823007c0c */ /* 0x001fe2000ef81270 */
[C---:B-1----:R-:W-:Y:S01]  /*57310*/  IMAD.WIDE R10, R8.reuse, 0x2, R54 ;  /* 0x00000002080a7825 */ /* 0x042fe200078e0236 */
[----:B---3--:R-:W-:Y:S01]  /*57320*/  PRMT R16, R61, 0x7632, R16 ;  /* 0x000076323d107816 */ /* 0x008fe20000000010 */
[----:B----4-:R-:W3:Y:S02]  /*57330*/  LDL.LU R29, [R1+0x214] ;  /* 0x00021400011d7983 */ /* 0x010ee40000300800 */
[----:B------:R-:W-:Y:S01]  /*57340*/  IMAD.WIDE R12, R8, 0x2, R52 ;  /* 0x00000002080c7825 */ /* 0x000fe200078e0234 */
[----:B------:R-:W-:Y:S01]  /*57350*/  UMOV UR72, UR69 ;  /* 0x0000004500487c82 */ /* 0x000fe20008000000 */
[----:B------:R-:W0:Y:S01]  /*57360*/  LDCU.64 UR68, c[0x0][0x398] ;  /* 0x00007300ff4477ac */ /* 0x000e220008000a00 */
[----:B------:R1:W-:Y:S01]  /*57370*/  @P0 STG.E.U16 desc[UR66][R10.64], R9 ;  /* 0x000000090a000986 */ /* 0x0003e2000c101542 */
[----:B------:R-:W4:Y:S03]  /*57380*/  LDCU UR76, c[0x0][0x398] ;  /* 0x00007300ff4c77ac */ /* 0x000f260008000800 */
[----:B--2---:R2:W-:Y:S01]  /*57390*/  @P3 STG.E.U16 desc[UR66][R12.64], R25 ;  /* 0x000000190c003986 */ /* 0x0045e2000c101542 */
[----:B------:R-:W-:Y:S01]  /*573a0*/  VIADD R14, R60, 0x23 ;  /* 0x000000233c0e7836 */ /* 0x000fe20000000000 */
[----:B------:R-:W4:Y:S02]  /*573b0*/  LDCU UR56, c[0x0][0x398] ;  /* 0x00007300ff3877ac */ /* 0x000f240008000800 */
[----:B------:R-:W3:Y:S01]  /*573c0*/  LDL.LU R24, [R1+0x224] ;  /* 0x0002240001187983 */ /* 0x000ee20000300800 */
[----:B------:R-:W-:Y:S01]  /*573d0*/  UMOV UR75, UR40 ;  /* 0x00000028004b7c82 */ /* 0x000fe20008000000 */
[----:B-1----:R-:W-:Y:S01]  /*573e0*/  PRMT R9, R25, 0x7632, R9 ;  /* 0x0000763219097816 */ /* 0x002fe20000000009 */
[C---:B------:R-:W-:Y:S01]  /*573f0*/  IMAD.WIDE R10, R8.reuse, 0x2, R50 ;  /* 0x00000002080a7825 */ /* 0x040fe200078e0232 */
[----:B------:R-:W1:Y:S03]  /*57400*/  LDCU UR50, c[0x0][0x398] ;  /* 0x00007300ff3277ac */ /* 0x000e660008000800 */
[----:B--2---:R-:W-:Y:S01]  /*57410*/  IMAD.WIDE R12, R8, 0x2, R48 ;  /* 0x00000002080c7825 */ /* 0x004fe200078e0230 */
[----:B------:R2:W-:Y:S01]  /*57420*/  @P4 STG.E.U16 desc[UR66][R10.64], R9 ;  /* 0x000000090a004986 */ /* 0x0005e2000c101542 */
[----:B0-----:R-:W-:Y:S01]  /*57430*/  ISETP.GE.AND P0, PT, R14, UR69, PT ;  /* 0x000000450e007c0c */ /* 0x001fe2000bf06270 */
[----:B------:R-:W-:Y:S01]  /*57440*/  UMOV UR60, UR42 ;  /* 0x0000002a003c7c82 */ /* 0x000fe20008000000 */
[----:B------:R-:W0:Y:S01]  /*57450*/  LDCU UR48, c[0x0][0x398] ;  /* 0x00007300ff3077ac */ /* 0x000e220008000800 */
[----:B------:R1:W-:Y:S01]  /*57460*/  @P2 STG.E.U16 desc[UR66][R12.64], R61 ;  /* 0x0000003d0c002986 */ /* 0x0003e2000c101542 */
[----:B----4-:R-:W-:Y:S01]  /*57470*/  ISETP.LT.AND P5, PT, R33, UR56, !P5 ;  /* 0x0000003821007c0c */ /* 0x010fe2000efa1270 */
[C---:B------:R-:W-:Y:S01]  /*57480*/  IMAD.WIDE R14, R8.reuse, 0x2, R6 ;  /* 0x00000002080e7825 */ /* 0x040fe200078e0206 */
[----:B------:R-:W4:Y:S03]  /*57490*/  LDCU UR52, c[0x0][0x398] ;  /* 0x00007300ff3477ac */ /* 0x000f260008000800 */
[----:B--2---:R-:W-:Y:S01]  /*574a0*/  IMAD.WIDE R10, R8, 0x2, R4 ;  /* 0x00000002080a7825 */ /* 0x004fe200078e0204 */
[----:B------:R-:W-:Y:S01]  /*574b0*/  ISETP.LT.AND P4, PT, R0, UR18, !P0 ;  /* 0x0000001200007c0c */ /* 0x000fe2000c781270 */
[----:B------:R-:W-:Y:S01]  /*574c0*/  UMOV UR69, UR71 ;  /* 0x0000004700457c82 */ /* 0x000fe20008000000 */
[----:B------:R-:W-:Y:S01]  /*574d0*/  ISETP.LT.AND P3, PT, R38, UR74, !P0 ;  /* 0x0000004a26007c0c */ /* 0x000fe2000c761270 */
[----:B-1----:R-:W2:Y:S01]  /*574e0*/  LDL.LU R61, [R1+0x234] ;  /* 0x00023400013d7983 */ /* 0x002ea20000300800 */
[----:B------:R-:W-:Y:S01]  /*574f0*/  ISETP.LT.AND P2, PT, R58, UR76, !P0 ;  /* 0x0000004c3a007c0c */ /* 0x000fe2000c741270 */
[----:B------:R-:W1:Y:S02]  /*57500*/  LDCU UR76, c[0x0][0x3b8] ;  /* 0x00007700ff4c77ac */ /* 0x000e640008000800 */
[----:B------:R-:W4:Y:S01]  /*57510*/  LDL.LU R25, [R1+0x1e4] ;  /* 0x0001e40001197983 */ /* 0x000f220000300800 */
[----:B------:R-:W-:Y:S01]  /*57520*/  IMAD.WIDE R12, R8, 0x2, R2 ;  /* 0x00000002080c7825 */ /* 0x000fe200078e0202 */
[----:B------:R-:W0:Y:S02]  /*57530*/  LDCU UR56, c[0x0][0x398] ;  /* 0x00007300ff3877ac */ /* 0x000e240008000800 */
[----:B------:R2:W-:Y:S01]  /*57540*/  @P1 STG.E.U16 desc[UR66][R14.64], R16 ;  /* 0x000000100e001986 */ /* 0x0005e2000c101542 */
[----:B------:R-:W-:Y:S01]  /*57550*/  ISETP.LT.AND P1, PT, R59, UR14, !P0 ;  /* 0x0000000e3b007c0c */ /* 0x000fe2000c721270 */
[----:B------:R-:W0:Y:S01]  /*57560*/  LDCU UR42, c[0x0][0x398] ;  /* 0x00007300ff2a77ac */ /* 0x000e220008000800 */
[----:B------:R-:W0:Y:S01]  /*57570*/  LDCU UR40, c[0x0][0x398] ;  /* 0x00007300ff2877ac */ /* 0x000e220008000800 */
[----:B------:R-:W-:Y:S01]  /*57580*/  R2UR.FILL UR37, R18 ;  /* 0x00000000122572ca */ /* 0x000fe200004e0000 */
[----:B------:R-:W0:Y:S01]  /*57590*/  LDCU UR14, c[0x0][0x398] ;  /* 0x00007300ff0e77ac */ /* 0x000e220008000800 */
[----:B-1----:R-:W-:Y:S01]  /*575a0*/  VIADD R9, R8, UR76 ;  /* 0x0000004c08097c36 */ /* 0x002fe20008000000 */
[----:B------:R-:W1:Y:S01]  /*575b0*/  LDCU UR18, c[0x0][0x398] ;  /* 0x00007300ff1277ac */ /* 0x000e620008000800 */
[----:B---3--:R-:W-:Y:S01]  /*575c0*/  PRMT R8, R29, 0x7632, R8 ;  /* 0x000076321d087816 */ /* 0x008fe20000000008 */
[----:B------:R3:W-:Y:S04]  /*575d0*/  @P5 STG.E.U16 desc[UR66][R10.64], R29 ;  /* 0x0000001d0a005986 */ /* 0x0007e8000c101542 */
[----:B------:R0:W-:Y:S01]  /*575e0*/  @P6 STG.E.U16 desc[UR66][R12.64], R8 ;  /* 0x000000080c006986 */ /* 0x0001e2000c101542 */
[----:B------:R-:W-:-:S02]  /*575f0*/  ISETP.LT.AND P6, PT, R39, UR10, !P0 ;  /* 0x0000000a27007c0c */ /* 0x000fc4000c7c1270 */
[----:B--2---:R-:W-:Y:S01]  /*57600*/  PRMT R14, R61, 0x7632, R14 ;  /* 0x000076323d0e7816 */ /* 0x004fe2000000000e */
[----:B---3--:R-:W2:Y:S01]  /*57610*/  LDL.LU R29, [R1+0x164] ;  /* 0x00016400011d7983 */ /* 0x008ea20000300800 */
[----:B------:R-:W-:Y:S01]  /*57620*/  IMAD.WIDE R10, R9, 0x2, R56 ;  /* 0x00000002090a7825 */ /* 0x000fe200078e0238 */
[----:B0-----:R-:W-:Y:S01]  /*57630*/  PRMT R8, R24, 0x7632, R8 ;  /* 0x0000763218087816 */ /* 0x001fe20000000008 */
[----:B------:R-:W-:Y:S01]  /*57640*/  UMOV UR76, UR72 ;  /* 0x00000048004c7c82 */ /* 0x000fe20008000000 */
[----:B------:R-:W-:Y:S01]  /*57650*/  ISETP.LT.AND P5, PT, R35, UR58, !P0 ;  /* 0x0000003a23007c0c */ /* 0x000fe2000c7a1270 */
[C---:B------:R-:W-:Y:S01]  /*57660*/  IMAD.WIDE R12, R9.reuse, 0x2, R54 ;  /* 0x00000002090c7825 */ /* 0x040fe200078e0236 */
[----:B------:R0:W-:Y:S01]  /*57670*/  @P1 STG.E.U16 desc[UR66][R10.64], R24 ;  /* 0x000000180a001986 */ /* 0x0001e2000c101542 */
[----:B------:R-:W-:Y:S01]  /*57680*/  UMOV UR72, UR75 ;  /* 0x0000004b00487c82 */ /* 0x000fe20008000000 */
[----:B------:R-:W3:Y:S02]  /*57690*/  LDCU.64 UR74, c[0x0][0x398] ;  /* 0x00007300ff4a77ac */ /* 0x000ee40008000a00 */
[----:B------:R-:W-:Y:S01]  /*576a0*/  @P4 STG.E.U16 desc[UR66][R12.64], R8 ;  /* 0x000000080c004986 */ /* 0x000fe2000c101542 */
[----:B------:R-:W1:Y:S01]  /*576b0*/  LDCU UR10, c[0x0][0x398] ;  /* 0x00007300ff0a77ac */ /* 0x000e620008000800 */
[----:B------:R-:W1:Y:S01]  /*576c0*/  LDCU UR58, c[0x0][0x398] ;  /* 0x00007300ff3a77ac */ /* 0x000e620008000800 */
[----:B0-----:R-:W-:-:S05]  /*576d0*/  IMAD.WIDE R10, R9, 0x2, R52 ;  /* 0x00000002090a7825 */ /* 0x001fca00078e0234 */
[----:B------:R0:W-:Y:S04]  /*576e0*/  @P6 STG.E.U16 desc[UR66][R10.64], R61 ;  /* 0x0000003d0a006986 */ /* 0x0001e8000c101542 */
[----:B0-----:R-:W2:Y:S01]  /*576f0*/  LDL.LU R61, [R1+0x1c8] ;  /* 0x0001c800013d7983 */ /* 0x001ea20000300800 */
[----:B------:R-:W-:Y:S02]  /*57700*/  VIADD R8, R60, 0x24 ;  /* 0x000000243c087836 */ /* 0x000fe40000000000 */
[C---:B------:R-:W-:Y:S01]  /*57710*/  IMAD.WIDE R12, R9.reuse, 0x2, R50 ;  /* 0x00000002090c7825 */ /* 0x040fe200078e0232 */
[----:B------:R-:W-:Y:S01]  /*57720*/  ISETP.LT.AND P1, PT, R34, UR64, !P0 ;  /* 0x0000004022007c0c */ /* 0x000fe2000c721270 */
[----:B------:R-:W0:Y:S02]  /*57730*/  LDCU UR64, c[0x0][0x398] ;  /* 0x00007300ff4077ac */ /* 0x000e240008000800 */
[----:B------:R-:W-:Y:S01]  /*57740*/  IMAD.WIDE R10, R9, 0x2, R48 ;  /* 0x00000002090a7825 */ /* 0x000fe200078e0230 */
[----:B------:R-:W-:Y:S01]  /*57750*/  ISETP.LT.AND P0, PT, R33, UR77, !P0 ;  /* 0x0000004d21007c0c */ /* 0x000fe2000c701270 */
[----:B------:R1:W-:Y:S01]  /*57760*/  @P5 STG.E.U16 desc[UR66][R12.64], R14 ;  /* 0x0000000e0c005986 */ /* 0x0003e2000c101542 */
[----:B---3--:R-:W-:-:S02]  /*57770*/  ISETP.GE.AND P4, PT, R8, UR75, PT ;  /* 0x0000004b08007c0c */ /* 0x008fc4000bf86270 */
[----:B----4-:R-:W-:Y:S01]  /*57780*/  PRMT R8, R25, 0x7632, R8 ;  /* 0x0000763219087816 */ /* 0x010fe20000000008 */
[----:B------:R3:W-:Y:S01]  /*57790*/  @P3 STG.E.U16 desc[UR66][R10.64], R25 ;  /* 0x000000190a003986 */ /* 0x0007e2000c101542 */
[----:B-1----:R-:W-:-:S03]  /*577a0*/  IMAD.WIDE R12, R9, 0x2, R6 ;  /* 0x00000002090c7825 */ /* 0x002fc600078e0206 */
[----:B---3--:R-:W3:Y:S01]  /*577b0*/  LDL.LU R25, [R1+0x1f8] ;  /* 0x0001f80001197983 */ /* 0x008ee20000300800 */
[----:B------:R-:W-:-:S03]  /*577c0*/  IMAD.WIDE R14, R9, 0x2, R4 ;  /* 0x00000002090e7825 */ /* 0x000fc600078e0204 */
[----:B------:R2:W-:Y:S01]  /*577d0*/  @P1 STG.E.U16 desc[UR66][R12.64], R8 ;  /* 0x000000080c001986 */ /* 0x0005e2000c101542 */
[----:B------:R-:W-:Y:S01]  /*577e0*/  ISETP.LT.AND P6, PT, R59, UR46, !P4 ;  /* 0x0000002e3b007c0c */ /* 0x000fe2000e7c1270 */
[----:B------:R-:W-:Y:S01]  /*577f0*/  UMOV UR75, UR60 ;  /* 0x0000003c004b7c82 */ /* 0x000fe20008000000 */
[----:B--2---:R-:W-:Y:S01]  /*57800*/  PRMT R12, R29, 0x7632, R12 ;  /* 0x000076321d0c7816 */ /* 0x004fe2000000000c */
[----:B------:R1:W-:Y:S01]  /*57810*/  @P0 STG.E.U16 desc[UR66][R14.64], R29 ;  /* 0x0000001d0e000986 */ /* 0x0003e2000c101542 */
[----:B------:R-:W-:Y:S01]  /*57820*/  ISETP.LT.AND P3, PT, R38, UR70, !P4 ;  /* 0x0000004626007c0c */ /* 0x000fe2000e761270 */
[----:B------:R-:W2:Y:S01]  /*57830*/  LDCU.64 UR70, c[0x0][0x398] ;  /* 0x00007300ff4677ac */ /* 0x000ea20008000a00 */
[----:B------:R-:W-:Y:S02]  /*57840*/  ISETP.LT.AND P5, PT, R58, UR20, !P4 ;  /* 0x000000143a007c0c */ /* 0x000fe4000e7a1270 */
[----:B------:R-:W-:Y:S01]  /*57850*/  ISETP.LT.AND P1, PT, R34, UR26, !P4 ;  /* 0x0000001a22007c0c */ /* 0x000fe2000e721270 */
[----:B------:R-:W-:Y:S01]  /*57860*/  VIADD R13, R60, 0x25 ;  /* 0x000000253c0d7836 */ /* 0x000fe20000000000 */
[----:B------:R-:W-:Y:S01]  /*57870*/  UMOV UR77, UR62 ;  /* 0x0000003e004d7c82 */ /* 0x000fe20008000000 */
[----:B------:R-:W4:Y:S01]  /*57880*/  LDCU UR46, c[0x0][0x398] ;  /* 0x00007300ff2e77ac */ /* 0x000f220008000800 */
[----:B-1----:R-:W4:Y:S01]  /*57890*/  LDL.LU R29, [R1+0x208] ;  /* 0x00020800011d7983 */ /* 0x002f220000300800 */
[C---:B------:R-:W-:Y:S01]  /*578a0*/  VIADD R14, R9.reuse, UR16 ;  /* 0x00000010090e7c36 */ /* 0x040fe20008000000 */
[----:B------:R-:W-:Y:S01]  /*578b0*/  ISETP.LT.AND P0, PT, R0, UR28, !P4 ;  /* 0x0000001c00007c0c */ /* 0x000fe2000e701270 */
[----:B------:R-:W-:Y:S01]  /*578c0*/  IMAD.WIDE R8, R9, 0x2, R2 ;  /* 0x0000000209087825 */ /* 0x000fe200078e0202 */
[----:B------:R-:W1:Y:S03]  /*578d0*/  LDCU UR16, c[0x0][0x398] ;  /* 0x00007300ff1077ac */ /* 0x000e660008000800 */
[C---:B------:R-:W-:Y:S01]  /*578e0*/  IMAD.WIDE R10, R14.reuse, 0x2, R56 ;  /* 0x000000020e0a7825 */ /* 0x040fe200078e0238 */
[----:B------:R0:W-:Y:S01]  /*578f0*/  @P2 STG.E.U16 desc[UR66][R8.64], R12 ;  /* 0x0000000c08002986 */ /* 0x0001e2000c101542 */
[----:B------:R-:W1:Y:S01]  /*57900*/  LDCU UR20, c[0x0][0x398] ;  /* 0x00007300ff1477ac */ /* 0x000e620008000800 */
[----:B------:R-:W1:Y:S01]  /*57910*/  LDCU UR26, c[0x0][0x398] ;  /* 0x00007300ff1a77ac */ /* 0x000e620008000800 */
[----:B------:R-:W1:Y:S01]  /*57920*/  LDCU UR28, c[0x0][0x398] ;  /* 0x00007300ff1c77ac */ /* 0x000e620008000800 */
[----:B------:R-:W1:Y:S01]  /*57930*/  LDCU UR60, c[0x0][0x398] ;  /* 0x00007300ff3c77ac */ /* 0x000e620008000800 */
[----:B------:R1:W-:Y:S01]  /*57940*/  @P6 STG.E.U16 desc[UR66][R10.64], R61 ;  /* 0x0000003d0a006986 */ /* 0x0003e2000c101542 */
[----:B0-----:R-:W-:Y:S01]  /*57950*/  PRMT R12, R61, 0x7632, R12 ;  /* 0x000076323d0c7816 */ /* 0x001fe2000000000c */
[----:B------:R-:W0:Y:S02]  /*57960*/  LDCU UR62, c[0x0][0x398] ;  /* 0x00007300ff3e77ac */ /* 0x000e240008000800 */
[----:B-1----:R-:W4:Y:S01]  /*57970*/  LDL.LU R61, [R1+0x218] ;  /* 0x00021800013d7983 */ /* 0x002f220000300800 */
[----:B------:R-:W-:Y:S01]  /*57980*/  ISETP.LT.AND P2, PT, R39, UR5, !P4 ;  /* 0x0000000527007c0c */ /* 0x000fe2000e741270 */
[C---:B------:R-:W-:Y:S01]  /*57990*/  IMAD.WIDE R8, R14.reuse, 0x2, R54 ;  /* 0x000000020e087825 */ /* 0x040fe200078e0236 */
[----:B------:R-:W-:Y:S01]  /*579a0*/  ISETP.LT.AND P6, PT, R35, UR24, !P4 ;  /* 0x0000001823007c0c */ /* 0x000fe2000e7c1270 */
[----:B------:R-:W4:Y:S01]  /*579b0*/  LDL.LU R24, [R1+0x228] ;  /* 0x0002280001187983 */ /* 0x000f220000300800 */
[----:B------:R-:W1:Y:S01]  /*579c0*/  LDCU UR5, c[0x0][0x398] ;  /* 0x00007300ff0577ac */ /* 0x000e620008000800 */
[----:B------:R-:W-:-:S02]  /*579d0*/  IMAD.WIDE R10, R14, 0x2, R52 ;  /* 0x000000020e0a7825 */ /* 0x000fc400078e0234 */
[----:B------:R0:W-:Y:S01]  /*579e0*/  @P0 STG.E.U16 desc[UR66][R8.64], R12 ;  /* 0x0000000c08000986 */ /* 0x0001e2000c101542 */
[----:B------:R-:W1:Y:S01]  /*579f0*/  LDCU UR24, c[0x0][0x398] ;  /* 0x00007300ff1877ac */ /* 0x000e620008000800 */
[----:B---3--:R-:W-:-:S04]  /*57a00*/  PRMT R15, R25, 0x7632, R15 ;  /* 0x00007632190f7816 */ /* 0x008fc8000000000f */
[----:B------:R3:W-:Y:S01]  /*57a10*/  @P2 STG.E.U16 desc[UR66][R10.64], R25 ;  /* 0x000000190a002986 */ /* 0x0007e2000c101542 */
[----:B0-----:R-:W-:-:S03]  /*57a20*/  IMAD.WIDE R8, R14, 0x2, R50 ;  /* 0x000000020e087825 */ /* 0x001fc600078e0232 */
[----:B---3--:R-:W3:Y:S01]  /*57a30*/  LDL.LU R25, [R1+0x238] ;  /* 0x0002380001197983 */ /* 0x008ee20000300800 */
[----:B------:R-:W-:-:S03]  /*57a40*/  IMAD.WIDE R10, R14, 0x2, R48 ;  /* 0x000000020e0a7825 */ /* 0x000fc600078e0230 */
[----:B------:R0:W-:Y:S01]  /*57a50*/  @P6 STG.E.U16 desc[UR66][R8.64], R15 ;  /* 0x0000000f08006986 */ /* 0x0001e2000c101542 */
[----:B------:R-:W-:Y:S01]  /*57a60*/  ISETP.LT.AND P4, PT, R33, UR22, !P4 ;  /* 0x0000001621007c0c */ /* 0x000fe2000e781270 */
[----:B------:R-:W1:Y:S01]  /*57a70*/  LDCU UR22, c[0x0][0x398] ;  /* 0x00007300ff1677ac */ /* 0x000e620008000800 */
[----:B--2---:R-:W-:Y:S01]  /*57a80*/  ISETP.GE.AND P0, PT, R13, UR71, PT ;  /* 0x000000470d007c0c */ /* 0x004fe2000bf06270 */
[----:B------:R-:W-:-:S04]  /*57a90*/  IMAD.WIDE R12, R14, 0x2, R6 ;  /* 0x000000020e0c7825 */ /* 0x000fc800078e0206 */
[----:B0-----:R-:W-:Y:S01]  /*57aa0*/  IMAD.WIDE R8, R14, 0x2, R4 ;  /* 0x000000020e087825 */ /* 0x001fe200078e0204 */
[----:B----4-:R-:W-:Y:S01]  /*57ab0*/  PRMT R16, R29, 0x7632, R16 ;  /* 0x000076321d107816 */ /* 0x010fe20000000010 */
[----:B------:R0:W-:Y:S04]  /*57ac0*/  @P3 STG.E.U16 desc[UR66][R10.64], R29 ;  /* 0x0000001d0a003986 */ /* 0x0001e8000c101542 */
[----:B0-----:R-:W2:Y:S04]  /*57ad0*/  LDL.LU R29, [R1+0x1e8] ;  /* 0x0001e800011d7983 */ /* 0x001ea80000300800 */
[----:B------:R0:W-:Y:S02]  /*57ae0*/  @P1 STG.E.U16 desc[UR66][R12.64], R16 ;  /* 0x000000100c001986 */ /* 0x0001e4000c101542 */
[----:B0-----:R-:W-:-:S02]  /*57af0*/  PRMT R12, R61, 0x7632, R12 ;  /* 0x000076323d0c7816 */ /* 0x001fc4000000000c */
[----:B------:R0:W-:Y:S04]  /*57b00*/  @P4 STG.E.U16 desc[UR66][R8.64], R61 ;  /* 0x0000003d08004986 */ /* 0x0001e8000c101542 */
[----:B0-----:R-:W4:Y:S01]  /*57b10*/  LDL.LU R61, [R1+0x168] ;  /* 0x00016800013d7983 */ /* 0x001f220000300800 */
[----:B------:R-:W-:Y:S01]  /*57b20*/  ISETP.LT.AND P1, PT, R59, UR38, !P0 ;  /* 0x000000263b007c0c */ /* 0x000fe2000c721270 */
        /* <DEDUP_REMOVED lines=8> */
[----:B------:R-:W1:Y:S03]  /*57bb0*/  LDCU UR38, c[0x0][0x398] ;  /* 0x00007300ff2677ac */ /* 0x000e660008000800 */
[----:B------:R0:W-:Y:S01]  /*57bc0*/  @P1 STG.E.U16 desc[UR66][R8.64], R24 ;  /* 0x0000001808001986 */ /* 0x0001e2000c101542 */
[----:B------:R-:W-:Y:S01]  /*57bd0*/  ISETP.LT.AND P2, PT, R38, UR68, !P0 ;  /* 0x0000004426007c0c */ /* 0x000fe2000c741270 */
[----:B------:R-:W1:Y:S01]  /*57be0*/  LDCU.64 UR68, c[0x0][0x398] ;  /* 0x00007300ff4477ac */ /* 0x000e620008000a00 */
[----:B---3--:R-:W-:-:S02]  /*57bf0*/  PRMT R13, R25, 0x7632, R13 ;  /* 0x00007632190d7816 */ /* 0x008fc4000000000d */
[----:B------:R-:W-:Y:S01]  /*57c00*/  ISETP.LT.AND P6, PT, R58, UR32, !P0 ;  /* 0x000000203a007c0c */ /* 0x000fe2000c7c1270 */
[----:B------:R-:W-:Y:S01]  /*57c10*/  VIADD R16, R60, 0x27 ;  /* 0x000000273c107836 */ /* 0x000fe20000000000 */
[----:B0-----:R-:W-:Y:S01]  /*57c20*/  PRMT R12, R24, 0x7632, R12 ;  /* 0x00007632180c7816 */ /* 0x001fe2000000000c */
[C---:B------:R-:W-:Y:S01]  /*57c30*/  IMAD.WIDE R10, R15.reuse, 0x2, R54 ;  /* 0x000000020f0a7825 */ /* 0x040fe200078e0236 */
[----:B------:R-:W0:Y:S01]  /*57c40*/  LDCU UR30, c[0x0][0x398] ;  /* 0x00007300ff1e77ac */ /* 0x000e220008000800 */
[----:B------:R-:W3:Y:S02]  /*57c50*/  LDL.LU R24, [R1+0x1cc] ;  /* 0x0001cc0001187983 */ /* 0x000ee40000300800 */
[----:B------:R-:W-:Y:S01]  /*57c60*/  IMAD.WIDE R8, R15, 0x2, R52 ;  /* 0x000000020f087825 */ /* 0x000fe200078e0234 */
[----:B------:R-:W-:Y:S02]  /*57c70*/  ISETP.LT.AND P1, PT, R34, UR12, !P0 ;  /* 0x0000000c22007c0c */ /* 0x000fe4000c721270 */
[----:B--2---:R-:W-:Y:S01]  /*57c80*/  PRMT R14, R29, 0x7632, R14 ;  /* 0x000076321d0e7816 */ /* 0x004fe2000000000e */
[----:B------:R2:W-:Y:S01]  /*57c90*/  @P3 STG.E.U16 desc[UR66][R10.64], R12 ;  /* 0x0000000c0a003986 */ /* 0x0005e2000c101542 */
[----:B------:R-:W-:Y:S01]  /*57ca0*/  UMOV UR50, UR76 ;  /* 0x0000004c00327c82 */ /* 0x000fe20008000000 */
[----:B------:R-:W0:Y:S02]  /*57cb0*/  LDCU UR36, c[0x0][0x398] ;  /* 0x00007300ff2477ac */ /* 0x000e240008000800 */
[----:B------:R1:W-:Y:S01]  /*57cc0*/  @P5 STG.E.U16 desc[UR66][R8.64], R25 ;  /* 0x0000001908005986 */ /* 0x0003e2000c101542 */
[----:B------:R-:W0:Y:S01]  /*57cd0*/  LDCU UR32, c[0x0][0x398] ;  /* 0x00007300ff2077ac */ /* 0x000e220008000800 */
[----:B------:R-:W0:Y:S01]  /*57ce0*/  LDCU UR6, c[0x0][0x398] ;  /* 0x00007300ff0677ac */ /* 0x000e220008000800 */
[C---:B--2---:R-:W-:Y:S01]  /*57cf0*/  IMAD.WIDE R10, R15.reuse, 0x2, R50 ;  /* 0x000000020f0a7825 */ /* 0x044fe200078e0232 */
[----:B------:R-:W2:Y:S01]  /*57d00*/  LDCU UR12, c[0x0][0x398] ;  /* 0x00007300ff0c77ac */ /* 0x000ea20008000800 */
[----:B-1----:R-:W2:Y:S02]  /*57d10*/  LDL.LU R25, [R1+0x1fc] ;  /* 0x0001fc0001197983 */ /* 0x002ea40000300800 */
[----:B------:R-:W-:-:S02]  /*57d20*/  IMAD.WIDE R8, R15, 0x2, R48 ;  /* 0x000000020f087825 */ /* 0x000fc400078e0230 */
[----:B------:R-:W-:Y:S04]  /*57d30*/  @P4 STG.E.U16 desc[UR66][R10.64], R13 ;  /* 0x0000000d0a004986 */ /* 0x000fe8000c101542 */
[----:B------:R1:W-:Y:S01]  /*57d40*/  @P2 STG.E.U16 desc[UR66][R8.64], R29 ;  /* 0x0000001d08002986 */ /* 0x0003e2000c101542 */
[----:B------:R-:W-:Y:S01]  /*57d50*/  ISETP.LT.AND P0, PT, R33, UR34, !P0 ;  /* 0x0000002221007c0c */ /* 0x000fe2000c701270 */
[----:B------:R-:W-:Y:S01]  /*57d60*/  VIADD R12, R60, 0x26 ;  /* 0x000000263c0c7836 */ /* 0x000fe20000000000 */
[----:B------:R-:W0:Y:S01]  /*57d70*/  LDCU UR34, c[0x0][0x398] ;  /* 0x00007300ff2277ac */ /* 0x000e220008000800 */
[----:B-1----:R-:W2:Y:S03]  /*57d80*/  LDL.LU R29, [R1+0x20c] ;  /* 0x00020c00011d7983 */ /* 0x002ea60000300800 */
[----:B------:R-:W-:Y:S01]  /*57d90*/  ISETP.GE.AND P3, PT, R12, UR69, PT ;  /* 0x000000450c007c0c */ /* 0x000fe2000bf66270 */
[----:B------:R-:W-:-:S04]  /*57da0*/  IMAD.WIDE R10, R15, 0x2, R6 ;  /* 0x000000020f0a7825 */ /* 0x000fc800078e0206 */
[----:B------:R-:W-:Y:S01]  /*57db0*/  IMAD.WIDE R12, R15, 0x2, R4 ;  /* 0x000000020f0c7825 */ /* 0x000fe200078e0204 */
[----:B------:R-:W-:Y:S04]  /*57dc0*/  @P1 STG.E.U16 desc[UR66][R10.64], R14 ;  /* 0x0000000e0a001986 */ /* 0x000fe8000c101542 */
[----:B----4-:R1:W-:Y:S02]  /*57dd0*/  @P0 STG.E.U16 desc[UR66][R12.64], R61 ;  /* 0x0000003d0c000986 */ /* 0x0103e4000c101542 */
[----:B-1----:R-:W-:Y:S02]  /*57de0*/  PRMT R12, R61, 0x7632, R12 ;  /* 0x000076323d0c7816 */ /* 0x002fe4000000000c */
[----:B------:R-:W4:Y:S01]  /*57df0*/  LDL.LU R61, [R1+0x21c] ;  /* 0x00021c00013d7983 */ /* 0x000f220000300800 */
[----:B------:R-:W-:Y:S01]  /*57e00*/  ISETP.LT.AND P1, PT, R59, UR56, !P3 ;  /* 0x000000383b007c0c */ /* 0x000fe2000df21270 */
[----:B------:R-:W-:-:S02]  /*57e10*/  VIADD R14, R15, UR44 ;  /* 0x0000002c0f0e7c36 */ /* 0x000fc40008000000 */
[----:B------:R-:W-:-:S04]  /*57e20*/  IMAD.WIDE R8, R15, 0x2, R2 ;  /* 0x000000020f087825 */ /* 0x000fc800078e0202 */
[----:B------:R-:W-:Y:S01]  /*57e30*/  IMAD.WIDE R10, R14, 0x2, R56 ;  /* 0x000000020e0a7825 */ /* 0x000fe200078e0238 */
[----:B------:R-:W-:Y:S01]  /*57e40*/  ISETP.LT.AND P5, PT, R38, UR74, !P3 ;  /* 0x0000004a26007c0c */ /* 0x000fe2000dfa1270 */
[----:B------:R-:W-:Y:S01]  /*57e50*/  UMOV UR56, UR75 ;  /* 0x0000004b00387c82 */ /* 0x000fe20008000000 */
[----:B------:R-:W-:Y:S01]  /*57e60*/  ISETP.LT.AND P0, PT, R0, UR54, !P3 ;  /* 0x0000003600007c0c */ /* 0x000fe2000df01270 */
[----:B------:R1:W-:Y:S01]  /*57e70*/  @P6 STG.E.U16 desc[UR66][R8.64], R12 ;  /* 0x0000000c08006986 */ /* 0x0003e2000c101542 */
[----:B------:R-:W0:Y:S03]  /*57e80*/  LDCU.64 UR74, c[0x0][0x398] ;  /* 0x00007300ff4a77ac */ /* 0x000e260008000a00 */
[----:B---3--:R3:W-:Y:S01]  /*57e90*/  @P1 STG.E.U16 desc[UR66][R10.64], R24 ;  /* 0x000000180a001986 */ /* 0x0087e2000c101542 */
[----:B------:R-:W-:Y:S02]  /*57ea0*/  ISETP.LT.AND P1, PT, R39, UR42, !P3 ;  /* 0x0000002a27007c0c */ /* 0x000fe4000df21270 */
[----:B------:R-:W-:-:S02]  /*57eb0*/  PRMT R13, R24, 0x7632, R13 ;  /* 0x00007632180d7816 */ /* 0x000fc4000000000d */
[----:B------:R-:W-:Y:S02]  /*57ec0*/  ISETP.LT.AND P2, PT, R58, UR48, !P3 ;  /* 0x000000303a007c0c */ /* 0x000fe4000df41270 */
[----:B------:R-:W-:Y:S01]  /*57ed0*/  ISETP.LT.AND P4, PT, R33, UR52, !P3 ;  /* 0x0000003421007c0c */ /* 0x000fe2000df81270 */
[----:B-1----:R-:W-:Y:S01]  /*57ee0*/  IMAD.WIDE R8, R14, 0x2, R54 ;  /* 0x000000020e087825 */ /* 0x002fe200078e0236 */
[----:B------:R-:W-:Y:S01]  /*57ef0*/  ISETP.LT.AND P6, PT, R34, UR8, !P3 ;  /* 0x0000000822007c0c */ /* 0x000fe2000dfc1270 */
[----:B------:R-:W-:Y:S01]  /*57f00*/  UMOV UR44, UR77 ;  /* 0x0000004d002c7c82 */ /* 0x000fe20008000000 */
[----:B------:R-:W1:Y:S01]  /*57f10*/  LDCU UR42, c[0x0][0x398] ;  /* 0x00007300ff2a77ac */ /* 0x000e620008000800 */
[----:B---3--:R-:W3:Y:S01]  /*57f20*/  LDL.LU R24, [R1+0x22c] ;  /* 0x00022c0001187983 */ /* 0x008ee20000300800 */
[----:B------:R-:W-:Y:S01]  /*57f30*/  IMAD.WIDE R10, R14, 0x2, R52 ;  /* 0x000000020e0a7825 */ /* 0x000fe200078e0234 */
[----:B------:R-:W-:Y:S01]  /*57f40*/  ISETP.LT.AND P3, PT, R35, UR40, !P3 ;  /* 0x0000002823007c0c */ /* 0x000fe2000df61270 */
[----:B------:R-:W0:Y:S01]  /*57f50*/  LDCU.64 UR76, c[0x0][0x398] ;  /* 0x00007300ff4c77ac */ /* 0x000e220008000a00 */
[----:B------:R1:W-:Y:S01]  /*57f60*/  @P0 STG.E.U16 desc[UR66][R8.64], R13 ;  /* 0x0000000d08000986 */ /* 0x0003e2000c101542 */
[C---:B------:R-:W-:Y:S01]  /*57f70*/  VIADD R12, R60.reuse, 0x4e ;  /* 0x0000004e3c0c7836 */ /* 0x040fe20000000000 */
[----:B------:R-:W0:Y:S01]  /*57f80*/  LDCU UR40, c[0x0][0x3b8] ;  /* 0x00007700ff2877ac */ /* 0x000e220008000800 */
[----:B------:R-:W0:Y:S01]  /*57f90*/  LDCU UR8, c[0x0][0x398] ;  /* 0x00007300ff0877ac */ /* 0x000e220008000800 */
[----:B------:R-:W0:Y:S01]  /*57fa0*/  LDCU UR54, c[0x0][0x398] ;  /* 0x00007300ff3677ac */ /* 0x000e220008000800 */
[----:B-1----:R-:W-:Y:S01]  /*57fb0*/  VIADD R8, R60, 0x41 ;  /* 0x000000413c087836 */ /* 0x002fe20000000000 */
[----:B------:R-:W-:Y:S01]  /*57fc0*/  ISETP.GE.AND P0, PT, R12, UR73, PT ;  /* 0x000000490c007c0c */ /* 0x000fe2000bf06270 */
[----:B------:R-:W-:Y:S01]  /*57fd0*/  IMAD.WIDE R12, R14, 0x2, R6 ;  /* 0x000000020e0c7825 */ /* 0x000fe200078e0206 */
[----:B--2---:R1:W-:Y:S01]  /*57fe0*/  @P1 STG.E.U16 desc[UR66][R10.64], R25 ;  /* 0x000000190a001986 */ /* 0x0043e2000c101542 */
[----:B------:R-:W-:-:S02]  /*57ff0*/  PRMT R15, R25, 0x7632, R15 ;  /* 0x00007632190f7816 */ /* 0x000fc4000000000f */
[----:B0-----:R-:W-:Y:S01]  /*58000*/  ISETP.GE.AND P1, PT, R8, UR75, PT ;  /* 0x0000004b08007c0c */ /* 0x001fe2000bf26270 */
[C---:B------:R-:W-:Y:S01]  /*58010*/  IMAD.WIDE R8, R14.reuse, 0x2, R50 ;  /* 0x000000020e087825 */ /* 0x040fe200078e0232 */
[----:B-1----:R-:W2:Y:S03]  /*58020*/  LDL.LU R25, [R1+0x23c] ;  /* 0x00023c0001197983 */ /* 0x002ea60000300800 */
[----:B------:R-:W-:Y:S01]  /*58030*/  IMAD.WIDE R10, R14, 0x2, R48 ;  /* 0x000000020e0a7825 */ /* 0x000fe200078e0230 */
[----:B------:R-:W-:Y:S01]  /*58040*/  @P3 STG.E.U16 desc[UR66][R8.64], R15 ;  /* 0x0000000f08003986 */ /* 0x000fe2000c101542 */
[----:B------:R-:W-:-:S03]  /*58050*/  PRMT R17, R29, 0x7632, R17 ;  /* 0x000076321d117816 */ /* 0x000fc60000000011 */
[----:B------:R0:W-:Y:S04]  /*58060*/  @P5 STG.E.U16 desc[UR66][R10.64], R29 ;  /* 0x0000001d0a005986 */ /* 0x0001e8000c101542 */
[----:B0-----:R-:W2:Y:S01]  /*58070*/  LDL.LU R29, [R1+0x1ec] ;  /* 0x0001ec00011d7983 */ /* 0x001ea20000300800 */
[----:B------:R-:W-:-:S03]  /*58080*/  IMAD.WIDE R8, R14, 0x2, R4 ;  /* 0x000000020e087825 */ /* 0x000fc600078e0204 */
[----:B------:R0:W-:Y:S04]  /*58090*/  @P6 STG.E.U16 desc[UR66][R12.64], R17 ;  /* 0x000000110c006986 */ /* 0x0001e8000c101542 */
[----:B----4-:R1:W-:Y:S01]  /*580a0*/  @P4 STG.E.U16 desc[UR66][R8.64], R61 ;  /* 0x0000003d08004986 */ /* 0x0103e2000c101542 */
[----:B0-----:R-:W-:-:S03]  /*580b0*/  PRMT R12, R61, 0x7632, R12 ;  /* 0x000076323d0c7816 */ /* 0x001fc6000000000c */
[----:B-1----:R-:W4:Y:S01]  /*580c0*/  LDL.LU R61, [R1+0x16c] ;  /* 0x00016c00013d7983 */ /* 0x002f220000300800 */
[----:B------:R-:W-:Y:S01]  /*580d0*/  ISETP.GE.AND P3, PT, R16, UR77, PT ;  /* 0x0000004d10007c0c */ /* 0x000fe2000bf66270 */
[----:B------:R-:W-:-:S03]  /*580e0*/  IMAD.WIDE R10, R14, 0x2, R2 ;  /* 0x000000020e0a7825 */ /* 0x000fc600078e0202 */
[----:B------:R-:W-:Y:S01]  /*580f0*/  ISETP.LT.AND P6, PT, R59, UR36, !P3 ;  /* 0x000000243b007c0c */ /* 0x000fe2000dfc1270 */
[----:B------:R-:W-:Y:S01]  /*58100*/  VIADD R14, R14, UR40 ;  /* 0x000000280e0e7c36 */ /* 0x000fe20008000000 */
[----:B------:R-:W-:Y:S01]  /*58110*/  ISETP.LT.AND P5, PT, R0, UR34, !P3 ;  /* 0x0000002200007c0c */ /* 0x000fe2000dfa1270 */
[----:B------:R0:W-:Y:S01]  /*58120*/  @P2 STG.E.U16 desc[UR66][R10.64], R12 ;  /* 0x0000000c0a002986 */ /* 0x0001e2000c101542 */
[----:B------:R-:W-:Y:S01]  /*58130*/  ISETP.LT.AND P2, PT, R39, UR8, !P3 ;  /* 0x0000000827007c0c */ /* 0x000fe2000df41270 */
[----:B------:R-:W-:Y:S01]  /*58140*/  IMAD.WIDE R8, R14, 0x2, R56 ;  /* 0x000000020e087825 */ /* 0x000fe200078e0238 */
[----:B------:R-:W-:Y:S01]  /*58150*/  UMOV UR48, UR72 ;  /* 0x0000004800307c82 */ /* 0x000fe20008000000 */
[----:B------:R-:W1:Y:S01]  /*58160*/  LDCU.64 UR72, c[0x0][0x398] ;  /* 0x00007300ff4877ac */ /* 0x000e620008000a00 */
[----:B------:R-:W-:Y:S01]  /*58170*/  ISETP.LT.AND P4, PT, R38, UR70, !P3 ;  /* 0x0000004626007c0c */ /* 0x000fe2000df81270 */
[----:B------:R-:W1:Y:S04]  /*58180*/  LDCU UR34, c[0x0][0x398] ;  /* 0x00007300ff2277ac */ /* 0x000e680008000800 */
[----:B---3--:R3:W-:Y:S01]  /*58190*/  @P6 STG.E.U16 desc[UR66][R8.64], R24 ;  /* 0x0000001808006986 */ /* 0x0087e2000c101542 */
[----:B0-----:R-:W-:Y:S01]  /*581a0*/  PRMT R12, R24, 0x7632, R12 ;  /* 0x00007632180c7816 */ /* 0x001fe2000000000c */
[C---:B------:R-:W-:Y:S01]  /*581b0*/  IMAD.WIDE R10, R14.reuse, 0x2, R54 ;  /* 0x000000020e0a7825 */ /* 0x040fe200078e0236 */
[----:B------:R-:W-:Y:S01]  /*581c0*/  ISETP.LT.AND P6, PT, R35, UR38, !P3 ;  /* 0x0000002623007c0c */ /* 0x000fe2000dfc1270 */
[----:B------:R-:W0:Y:S01]  /*581d0*/  LDCU UR8, c[0x0][0x398] ;  /* 0x00007300ff0877ac */ /* 0x000e220008000800 */
[----:B------:R-:W0:Y:S01]  /*581e0*/  LDCU UR36, c[0x0][0x398] ;  /* 0x00007300ff2477ac */ /* 0x000e220008000800 */
[----:B---3--:R-:W3:Y:S01]  /*581f0*/  LDL.LU R24, [R1+0x260] ;  /* 0x0002600001187983 */ /* 0x008ee20000300800 */
[----:B------:R-:W-:Y:S01]  /*58200*/  IMAD.WIDE R8, R14, 0x2, R52 ;  /* 0x000000020e087825 */ /* 0x000fe200078e0234 */
[----:B------:R-:W0:Y:S02]  /*58210*/  LDCU UR38, c[0x0][0x3b8] ;  /* 0x00007700ff2677ac */ /* 0x000e240008000800 */
[----:B------:R1:W-:Y:S01]  /*58220*/  @P5 STG.E.U16 desc[UR66][R10.64], R12 ;  /* 0x0000000c0a005986 */ /* 0x0003e2000c101542 */
[----:B------:R-:W0:Y:S01]  /*58230*/  LDCU UR40, c[0x0][0x398] ;  /* 0x00007300ff2877ac */ /* 0x000e220008000800 */
[----:B-1----:R-:W-:-:S02]  /*58240*/  VIADD R12, R60, 0x28 ;  /* 0x000000283c0c7836 */ /* 0x002fc40000000000 */
[----:B------:R-:W-:Y:S01]  /*58250*/  IMAD.WIDE R10, R14, 0x2, R50 ;  /* 0x000000020e0a7825 */ /* 0x000fe200078e0232 */
[----:B------:R-:W-:Y:S01]  /*58260*/  ISETP.LT.AND P5, PT, R34, UR34, !P3 ;  /* 0x0000002222007c0c */ /* 0x000fe2000dfa1270 */
[----:B------:R-:W1:Y:S01]  /*58270*/  LDCU UR34, c[0x0][0x398] ;  /* 0x00007300ff2277ac */ /* 0x000e620008000800 */
[----:B--2---:R-:W-:Y:S01]  /*58280*/  PRMT R13, R25, 0x7632, R13 ;  /* 0x00007632190d7816 */ /* 0x004fe2000000000d */
[----:B------:R2:W-:Y:S01]  /*58290*/  @P2 STG.E.U16 desc[UR66][R8.64], R25 ;  /* 0x0000001908002986 */ /* 0x0005e2000c101542 */
[----:B------:R-:W-:-:S03]  /*582a0*/  ISETP.GE.AND P2, PT, R12, UR73, PT ;  /* 0x000000490c007c0c */ /* 0x000fc6000bf46270 */
[----:B--2---:R-:W2:Y:S01]  /*582b0*/  LDL.LU R25, [R1+0x270] ;  /* 0x0002700001197983 */ /* 0x004ea20000300800 */
[----:B------:R-:W-:-:S03]  /*582c0*/  IMAD.WIDE R8, R14, 0x2, R48 ;  /* 0x000000020e087825 */ /* 0x000fc600078e0230 */
[----:B------:R-:W-:Y:S01]  /*582d0*/  @P6 STG.E.U16 desc[UR66][R10.64], R13 ;  /* 0x0000000d0a006986 */ /* 0x000fe2000c101542 */
[----:B------:R-:W-:-:S03]  /*582e0*/  PRMT R12, R29, 0x7632, R12 ;  /* 0x000076321d0c7816 */ /* 0x000fc6000000000c */
[----:B------:R1:W-:Y:S01]  /*582f0*/  @P4 STG.E.U16 desc[UR66][R8.64], R29 ;  /* 0x0000001d08004986 */ /* 0x0003e2000c101542 */
[----:B0-----:R-:W-:Y:S01]  /*58300*/  ISETP.LT.AND P6, PT, R33, UR8, !P3 ;  /* 0x0000000821007c0c */ /* 0x001fe2000dfc1270 */
[----:B------:R-:W-:Y:S02]  /*58310*/  UMOV UR52, UR71 ;  /* 0x0000004700347c82 */ /* 0x000fe40008000000 */
[----:B-1----:R-:W2:Y:S01]  /*58320*/  LDL.LU R29, [R1+0x290] ;  /* 0x00029000011d7983 */ /* 0x002ea20000300800 */
[----:B------:R-:W-:-:S04]  /*58330*/  IMAD.WIDE R10, R14, 0x2, R6 ;  /* 0x000000020e0a7825 */ /* 0x000fc800078e0206 */
[----:B------:R-:W-:Y:S01]  /*58340*/  IMAD.WIDE R8, R14, 0x2, R4 ;  /* 0x000000020e087825 */ /* 0x000fe200078e0204 */
[----:B------:R0:W-:Y:S01]  /*58350*/  @P5 STG.E.U16 desc[UR66][R10.64], R12 ;  /* 0x0000000c0a005986 */ /* 0x0001e2000c101542 */
[----:B------:R-:W-:Y:S01]  /*58360*/  ISETP.LT.AND P3, PT, R58, UR36, !P3 ;  /* 0x000000243a007c0c */ /* 0x000fe2000df61270 */
[----:B------:R-:W1:Y:S02]  /*58370*/  LDCU UR36, c[0x0][0x398] ;  /* 0x00007300ff2477ac */ /* 0x000e640008000800 */
[----:B----4-:R4:W-:Y:S01]  /*58380*/  @P6 STG.E.U16 desc[UR66][R8.64], R61 ;  /* 0x0000003d08006986 */ /* 0x0109e2000c101542 */
[----:B------:R-:W-:Y:S01]  /*58390*/  ISETP.LT.AND P4, PT, R0, UR32, !P2 ;  /* 0x0000002000007c0c */ /* 0x000fe2000d781270 */
[----:B------:R-:W1:Y:S01]  /*583a0*/  LDCU UR32, c[0x0][0x398] ;  /* 0x00007300ff2077ac */ /* 0x000e620008000800 */
[----:B------:R-:W1:Y:S01]  /*583b0*/  LDCU.64 UR70, c[0x0][0x398] ;  /* 0x00007300ff4677ac */ /* 0x000e620008000a00 */
[----:B0-----:R-:W-:Y:S01]  /*583c0*/  PRMT R12, R61, 0x7632, R12 ;  /* 0x000076323d0c7816 */ /* 0x001fe2000000000c */
[----:B------:R-:W0:Y:S01]  /*583d0*/  LDCU UR8, c[0x0][0x398] ;  /* 0x00007300ff0877ac */ /* 0x000e220008000800 */
[----:B----4-:R-:W4:Y:S01]  /*583e0*/  LDL.LU R61, [R1+0x280] ;  /* 0x00028000013d7983 */ /* 0x010f220000300800 */
[----:B------:R-:W-:Y:S01]  /*583f0*/  ISETP.LT.AND P5, PT, R59, UR34, !P2 ;  /* 0x000000223b007c0c */ /* 0x000fe2000d7a1270 */
[----:B------:R-:W-:-:S04]  /*58400*/  IMAD.WIDE R10, R14, 0x2, R2 ;  /* 0x000000020e0a7825 */ /* 0x000fc800078e0202 */
[----:B------:R-:W-:Y:S01]  /*58410*/  VIADD R8, R14, UR38 ;  /* 0x000000260e087c36 */ /* 0x000fe20008000000 */
[----:B------:R0:W-:Y:S01]  /*58420*/  @P3 STG.E.U16 desc[UR66][R10.64], R12 ;  /* 0x0000000c0a003986 */ /* 0x0001e2000c101542 */
[----:B------:R-:W-:Y:S01]  /*58430*/  ISETP.LT.AND P6, PT, R39, UR40, !P2 ;  /* 0x0000002827007c0c */ /* 0x000fe2000d7c1270 */
[----:B------:R-:W1:Y:S01]  /*58440*/  LDCU UR40, c[0x0][0x398] ;  /* 0x00007300ff2877ac */ /* 0x000e620008000800 */
[----:B------:R-:W-:Y:S01]  /*58450*/  ISETP.LT.AND P3, PT, R35, UR30, !P2 ;  /* 0x0000001e23007c0c */ /* 0x000fe2000d761270 */
[----:B------:R-:W1:Y:S01]  /*58460*/  LDCU UR30, c[0x0][0x398] ;  /* 0x00007300ff1e77ac */ /* 0x000e620008000800 */
[----:B------:R-:W1:Y:S01]  /*58470*/  LDCU UR38, c[0x0][0x3b8] ;  /* 0x00007700ff2677ac */ /* 0x000e620008000800 */
[----:B0-----:R-:W-:Y:S01]  /*58480*/  IMAD.WIDE R10, R8, 0x2, R56 ;  /* 0x00000002080a7825 */ /* 0x001fe200078e0238 */
[----:B---3--:R-:W-:Y:S01]  /*58490*/  PRMT R9, R24, 0x7632, R9 ;  /* 0x0000763218097816 */ /* 0x008fe20000000009 */
[----:B------:R-:W0:Y:S03]  /*584a0*/  LDCU UR34, c[0x0][0x398] ;  /* 0x00007300ff2277ac */ /* 0x000e260008000800 */
[----:B------:R3:W-:Y:S01]  /*584b0*/  @P5 STG.E.U16 desc[UR66][R10.64], R24 ;  /* 0x000000180a005986 */ /* 0x0007e2000c101542 */
[----:B------:R-:W-:Y:S01]  /*584c0*/  IMAD.WIDE R12, R8, 0x2, R54 ;  /* 0x00000002080c7825 */ /* 0x000fe200078e0236 */
[----:B------:R-:W-:Y:S01]  /*584d0*/  ISETP.LT.AND P5, PT, R38, UR68, !P2 ;  /* 0x0000004426007c0c */ /* 0x000fe2000d7a1270 */
[----:B------:R-:W0:Y:S03]  /*584e0*/  LDCU.64 UR68, c[0x0][0x398] ;  /* 0x00007300ff4477ac */ /* 0x000e260008000a00 */
[----:B------:R1:W-:Y:S04]  /*584f0*/  @P4 STG.E.U16 desc[UR66][R12.64], R9 ;  /* 0x000000090c004986 */ /* 0x0003e8000c101542 */
[----:B---3--:R-:W3:Y:S01]  /*58500*/  LDL.LU R24, [R1+0x2a0] ;  /* 0x0002a00001187983 */ /* 0x008ee20000300800 */
[----:B------:R-:W-:-:S04]  /*58510*/  IMAD.WIDE R10, R8, 0x2, R52 ;  /* 0x00000002080a7825 */ /* 0x000fc800078e0234 */
[----:B-1----:R-:W-:Y:S01]  /*58520*/  IMAD.WIDE R12, R8, 0x2, R50 ;  /* 0x00000002080c7825 */ /* 0x002fe200078e0232 */
[----:B------:R-:W-:Y:S01]  /*58530*/  ISETP.LT.AND P4, PT, R34, UR32, !P2 ;  /* 0x0000002022007c0c */ /* 0x000fe2000d781270 */
[----:B------:R-:W1:Y:S01]  /*58540*/  LDCU UR32, c[0x0][0x398] ;  /* 0x00007300ff2077ac */ /* 0x000e620008000800 */
[----:B--2---:R-:W-:Y:S01]  /*58550*/  PRMT R9, R25, 0x7632, R9 ;  /* 0x0000763219097816 */ /* 0x004fe20000000009 */
[----:B------:R2:W-:Y:S04]  /*58560*/  @P6 STG.E.U16 desc[UR66][R10.64], R25 ;  /* 0x000000190a006986 */ /* 0x0005e8000c101542 */
[----:B------:R0:W-:Y:S04]  /*58570*/  @P3 STG.E.U16 desc[UR66][R12.64], R9 ;  /* 0x000000090c003986 */ /* 0x0001e8000c101542 */
[----:B--2---:R-:W2:Y:S01]  /*58580*/  LDL.LU R25, [R1+0x2b0] ;  /* 0x0002b00001197983 */ /* 0x004ea20000300800 */
[----:B0-----:R-:W-:Y:S01]  /*58590*/  IMAD.WIDE R12, R8, 0x2, R48 ;  /* 0x00000002080c7825 */ /* 0x001fe200078e0230 */
[----:B------:R-:W-:-:S04]  /*585a0*/  PRMT R9, R29, 0x7632, R9 ;  /* 0x000076321d097816 */ /* 0x000fc80000000009 */
[----:B------:R0:W-:Y:S01]  /*585b0*/  @P5 STG.E.U16 desc[UR66][R12.64], R29 ;  /* 0x0000001d0c005986 */ /* 0x0001e2000c101542 */
[----:B------:R-:W-:Y:S01]  /*585c0*/  ISETP.LT.AND P6, PT, R33, UR36, !P2 ;  /* 0x0000002421007c0c */ /* 0x000fe2000d7c1270 */
[----:B------:R-:W-:Y:S01]  /*585d0*/  VIADD R10, R60, 0x29 ;  /* 0x000000293c0a7836 */ /* 0x000fe20000000000 */
[----:B------:R-:W1:Y:S01]  /*585e0*/  LDCU UR36, c[0x0][0x398] ;  /* 0x00007300ff2477ac */ /* 0x000e620008000800 */
[----:B0-----:R-:W2:Y:S03]  /*585f0*/  LDL.LU R29, [R1+0x250] ;  /* 0x00025000011d7983 */ /* 0x001ea60000300800 */
[----:B------:R-:W-:Y:S01]  /*58600*/  ISETP.GE.AND P3, PT, R10, UR71, PT ;  /* 0x000000470a007c0c */ /* 0x000fe2000bf66270 */
[----:B------:R-:W-:-:S04]  /*58610*/  IMAD.WIDE R10, R8, 0x2, R6 ;  /* 0x00000002080a7825 */ /* 0x000fc800078e0206 */
[----:B------:R-:W-:Y:S01]  /*58620*/  IMAD.WIDE R12, R8, 0x2, R4 ;  /* 0x00000002080c7825 */ /* 0x000fe200078e0204 */
[----:B------:R0:W-:Y:S04]  /*58630*/  @P4 STG.E.U16 desc[UR66][R10.64], R9 ;  /* 0x000000090a004986 */ /* 0x0001e8000c101542 */
[----:B----4-:R4:W-:Y:S01]  /*58640*/  @P6 STG.E.U16 desc[UR66][R12.64], R61 ;  /* 0x0000003d0c006986 */ /* 0x0109e2000c101542 */
[----:B0-----:R-:W-:-:S03]  /*58650*/  PRMT R9, R61, 0x7632, R9 ;  /* 0x000076323d097816 */ /* 0x001fc60000000009 */
[----:B----4-:R-:W4:Y:S01]  /*58660*/  LDL.LU R61, [R1+0x240] ;  /* 0x00024000013d7983 */ /* 0x010f220000300800 */
[----:B------:R-:W-:Y:S01]  /*58670*/  ISETP.LT.AND P2, PT, R58, UR40, !P2 ;  /* 0x000000283a007c0c */ /* 0x000fe2000d741270 */
[----:B------:R-:W-:Y:S01]  /*58680*/  IMAD.WIDE R10, R8, 0x2, R2 ;  /* 0x00000002080a7825 */ /* 0x000fe200078e0202 */
[----:B------:R-:W-:Y:S01]  /*58690*/  ISETP.LT.AND P6, PT, R59, UR30, !P3 ;  /* 0x0000001e3b007c0c */ /* 0x000fe2000dfc1270 */
[----:B------:R-:W0:Y:S01]  /*586a0*/  LDCU UR30, c[0x0][0x398] ;  /* 0x00007300ff1e77ac */ /* 0x000e220008000800 */
[----:B------:R-:W-:Y:S01]  /*586b0*/  ISETP.LT.AND P4, PT, R0, UR34, !P3 ;  /* 0x0000002200007c0c */ /* 0x000fe2000df81270 */
[----:B------:R-:W-:Y:S01]  /*586c0*/  VIADD R8, R8, UR38 ;  /* 0x0000002608087c36 */ /* 0x000fe20008000000 */
[----:B------:R-:W-:Y:S01]  /*586d0*/  ISETP.LT.AND P5, PT, R35, UR8, !P3 ;  /* 0x0000000823007c0c */ /* 0x000fe2000dfa1270 */
[----:B------:R-:W0:Y:S01]  /*586e0*/  LDCU UR8, c[0x0][0x398] ;  /* 0x00007300ff0877ac */ /* 0x000e220008000800 */
[----:B------:R-:W0:Y:S05]  /*586f0*/  LDCU UR40, c[0x0][0x398] ;  /* 0x00007300ff2877ac */ /* 0x000e2a0008000800 */
[----:B------:R0:W-:Y:S01]  /*58700*/  @P2 STG.E.U16 desc[UR66][R10.64], R9 ;  /* 0x000000090a002986 */ /* 0x0001e2000c101542 */
[----:B-1----:R-:W-:Y:S01]  /*58710*/  ISETP.LT.AND P2, PT, R39, UR36, !P3 ;  /* 0x0000002427007c0c */ /* 0x002fe2000df41270 */
[----:B------:R-:W-:Y:S01]  /*58720*/  IMAD.WIDE R12, R8, 0x2, R54 ;  /* 0x00000002080c7825 */ /* 0x000fe200078e0236 */
[----:B------:R-:W1:Y:S01]  /*58730*/  LDCU UR36, c[0x0][0x398] ;  /* 0x00007300ff2477ac */ /* 0x000e620008000800 */
[----:B------:R-:W1:Y:S01]  /*58740*/  LDCU UR38, c[0x0][0x398] ;  /* 0x00007300ff2677ac */ /* 0x000e620008000800 */
[----:B---3--:R-:W-:Y:S01]  /*58750*/  PRMT R14, R24, 0x7632, R14 ;  /* 0x00007632180e7816 */ /* 0x008fe2000000000e */
[----:B------:R-:W3:Y:S01]  /*58760*/  LDCU UR34, c[0x0][0x398] ;  /* 0x00007300ff2277ac */ /* 0x000ee20008000800 */
[----:B0-----:R-:W-:-:S05]  /*58770*/  IMAD.WIDE R10, R8, 0x2, R56 ;  /* 0x00000002080a7825 */ /* 0x001fca00078e0238 */
[----:B------:R0:W-:Y:S01]  /*58780*/  @P6 STG.E.U16 desc[UR66][R10.64], R24 ;  /* 0x000000180a006986 */ /* 0x0001e2000c101542 */
[----:B------:R-:W-:-:S03]  /*58790*/  VIADD R9, R60, 0x2a ;  /* 0x0000002a3c097836 */ /* 0x000fc60000000000 */
[----:B------:R1:W-:Y:S01]  /*587a0*/  @P4 STG.E.U16 desc[UR66][R12.64], R14 ;  /* 0x0000000e0c004986 */ /* 0x0003e2000c101542 */
[----:B------:R-:W-:Y:S01]  /*587b0*/  ISETP.LT.AND P4, PT, R38, UR76, !P3 ;  /* 0x0000004c26007c0c */ /* 0x000fe2000df81270 */
[----:B------:R-:W2:Y:S02]  /*587c0*/  LDCU.64 UR76, c[0x0][0x398] ;  /* 0x00007300ff4c77ac */ /* 0x000ea40008000a00 */
[----:B0-----:R-:W3:Y:S01]  /*587d0*/  LDL.LU R24, [R1+0x264] ;  /* 0x0002640001187983 */ /* 0x001ee20000300800 */
[----:B------:R-:W-:Y:S01]  /*587e0*/  IMAD.WIDE R10, R8, 0x2, R52 ;  /* 0x00000002080a7825 */ /* 0x000fe200078e0234 */
[----:B------:R-:W-:-:S03]  /*587f0*/  ISETP.GE.AND P6, PT, R9, UR69, PT ;  /* 0x0000004509007c0c */ /* 0x000fc6000bfc6270 */
[C---:B-1----:R-:W-:Y:S01]  /*58800*/  IMAD.WIDE R12, R8.reuse, 0x2, R50 ;  /* 0x00000002080c7825 */ /* 0x042fe200078e0232 */
[----:B--2---:R-:W-:Y:S01]  /*58810*/  PRMT R9, R25, 0x7632, R9 ;  /* 0x0000763219097816 */ /* 0x004fe20000000009 */
[----:B------:R0:W-:Y:S04]  /*58820*/  @P2 STG.E.U16 desc[UR66][R10.64], R25 ;  /* 0x000000190a002986 */ /* 0x0001e8000c101542 */
[----:B0-----:R-:W2:Y:S01]  /*58830*/  LDL.LU R25, [R1+0x274] ;  /* 0x0002740001197983 */ /* 0x001ea20000300800 */
[----:B------:R-:W-:-:S03]  /*58840*/  IMAD.WIDE R10, R8, 0x2, R48 ;  /* 0x00000002080a7825 */ /* 0x000fc600078e0230 */
[----:B------:R0:W-:Y:S01]  /*58850*/  @P5 STG.E.U16 desc[UR66][R12.64], R9 ;  /* 0x000000090c005986 */ /* 0x0001e2000c101542 */
[----:B------:R-:W-:Y:S01]  /*58860*/  ISETP.LT.AND P5, PT, R34, UR36, !P3 ;  /* 0x0000002422007c0c */ /* 0x000fe2000dfa1270 */
[----:B------:R-:W1:Y:S02]  /*58870*/  LDCU UR36, c[0x0][0x3b8] ;  /* 0x00007700ff2477ac */ /* 0x000e640008000800 */
[----:B------:R1:W-:Y:S01]  /*58880*/  @P4 STG.E.U16 desc[UR66][R10.64], R29 ;  /* 0x0000001d0a004986 */ /* 0x0003e2000c101542 */
[----:B------:R-:W-:Y:S01]  /*58890*/  ISETP.LT.AND P2, PT, R58, UR30, !P3 ;  /* 0x0000001e3a007c0c */ /* 0x000fe2000df41270 */
[----:B------:R-:W3:Y:S01]  /*588a0*/  LDCU UR30, c[0x0][0x398] ;  /* 0x00007300ff1e77ac */ /* 0x000ee20008000800 */
[----:B0-----:R-:W-:Y:S02]  /*588b0*/  PRMT R9, R29, 0x7632, R9 ;  /* 0x000076321d097816 */ /* 0x001fe40000000009 */
[----:B-1----:R-:W2:Y:S01]  /*588c0*/  LDL.LU R29, [R1+0x294] ;  /* 0x00029400011d7983 */ /* 0x002ea20000300800 */
[----:B------:R-:W-:Y:S01]  /*588d0*/  ISETP.LT.AND P3, PT, R33, UR8, !P3 ;  /* 0x0000000821007c0c */ /* 0x000fe2000df61270 */
[C---:B------:R-:W-:Y:S01]  /*588e0*/  IMAD.WIDE R12, R8.reuse, 0x2, R6 ;  /* 0x00000002080c7825 */ /* 0x040fe200078e0206 */
[----:B------:R-:W0:Y:S04]  /*588f0*/  LDCU UR8, c[0x0][0x398] ;  /* 0x00007300ff0877ac */ /* 0x000e280008000800 */
[----:B------:R1:W-:Y:S02]  /*58900*/  @P5 STG.E.U16 desc[UR66][R12.64], R9 ;  /* 0x000000090c005986 */ /* 0x0003e4000c101542 */
[----:B-1----:R-:W-:Y:S01]  /*58910*/  IMAD.WIDE R12, R8, 0x2, R4 ;  /* 0x00000002080c7825 */ /* 0x002fe200078e0204 */
[----:B----4-:R-:W-:-:S04]  /*58920*/  PRMT R9, R61, 0x7632, R9 ;  /* 0x000076323d097816 */ /* 0x010fc80000000009 */
[----:B------:R1:W-:Y:S04]  /*58930*/  @P3 STG.E.U16 desc[UR66][R12.64], R61 ;  /* 0x0000003d0c003986 */ /* 0x0003e8000c101542 */
[----:B-1----:R-:W4:Y:S01]  /*58940*/  LDL.LU R61, [R1+0x284] ;  /* 0x00028400013d7983 */ /* 0x002f220000300800 */
[----:B------:R-:W-:Y:S01]  /*58950*/  ISETP.LT.AND P5, PT, R59, UR40, !P6 ;  /* 0x000000283b007c0c */ /* 0x000fe2000f7a1270 */
[----:B------:R-:W-:Y:S01]  /*58960*/  IMAD.WIDE R10, R8, 0x2, R2 ;  /* 0x00000002080a7825 */ /* 0x000fe200078e0202 */
[----:B------:R-:W-:Y:S01]  /*58970*/  ISETP.LT.AND P4, PT, R0, UR38, !P6 ;  /* 0x0000002600007c0c */ /* 0x000fe2000f781270 */
[----:B------:R-:W1:Y:S02]  /*58980*/  LDCU UR38, c[0x0][0x398] ;  /* 0x00007300ff2677ac */ /* 0x000e640008000800 */
[----:B------:R-:W-:Y:S01]  /*58990*/  VIADD R8, R8, UR36 ;  /* 0x0000002408087c36 */ /* 0x000fe20008000000 */
[----:B------:R1:W-:Y:S01]  /*589a0*/  @P2 STG.E.U16 desc[UR66][R10.64], R9 ;  /* 0x000000090a002986 */ /* 0x0003e2000c101542 */
[----:B0-----:R-:W-:Y:S01]  /*589b0*/  ISETP.LT.AND P2, PT, R39, UR8, !P6 ;  /* 0x0000000827007c0c */ /* 0x001fe2000f741270 */
[----:B------:R-:W0:Y:S01]  /*589c0*/  LDCU UR8, c[0x0][0x398] ;  /* 0x00007300ff0877ac */ /* 0x000e220008000800 */
[----:B------:R-:W-:Y:S01]  /*589d0*/  IMAD.WIDE R12, R8, 0x2, R54 ;  /* 0x00000002080c7825 */ /* 0x000fe200078e0236 */
[----:B------:R-:W-:Y:S01]  /*589e0*/  ISETP.LT.AND P3, PT, R38, UR72, !P6 ;  /* 0x0000004826007c0c */ /* 0x000fe2000f761270 */
[----:B------:R-:W0:Y:S01]  /*589f0*/  LDCU UR36, c[0x0][0x398] ;  /* 0x00007300ff2477ac */ /* 0x000e220008000800 */
[----:B------:R-:W0:Y:S01]  /*58a00*/  LDCU UR40, c[0x0][0x398] ;  /* 0x00007300ff2877ac */ /* 0x000e220008000800 */
[----:B-1----:R-:W-:Y:S01]  /*58a10*/  IMAD.WIDE R10, R8, 0x2, R56 ;  /* 0x00000002080a7825 */ /* 0x002fe200078e0238 */
[----:B---3--:R-:W-:Y:S01]  /*58a20*/  PRMT R9, R24, 0x7632, R9 ;  /* 0x0000763218097816 */ /* 0x008fe20000000009 */
[----:B------:R-:W1:Y:S03]  /*58a30*/  LDCU.64 UR72, c[0x0][0x398] ;  /* 0x00007300ff4877ac */ /* 0x000e660008000a00 */
[----:B------:R3:W-:Y:S01]  /*58a40*/  @P5 STG.E.U16 desc[UR66][R10.64], R24 ;  /* 0x000000180a005986 */ /* 0x0007e2000c101542 */
[----:B------:R-:W-:Y:S01]  /*58a50*/  ISETP.LT.AND P5, PT, R35, UR30, !P6 ;  /* 0x0000001e23007c0c */ /* 0x000fe2000f7a1270 */
[----:B------:R-:W0:Y:S02]  /*58a60*/  LDCU UR30, c[0x0][0x398] ;  /* 0x00007300ff1e77ac */ /* 0x000e240008000800 */
[----:B------:R1:W-:Y:S04]  /*58a70*/  @P4 STG.E.U16 desc[UR66][R12.64], R9 ;  /* 0x000000090c004986 */ /* 0x0003e8000c101542 */
[----:B---3--:R-:W3:Y:S01]  /*58a80*/  LDL.LU R24, [R1+0x2a4] ;  /* 0x0002a40001187983 */ /* 0x008ee20000300800 */
[----:B------:R-:W-:-:S04]  /*58a90*/  IMAD.WIDE R10, R8, 0x2, R52 ;  /* 0x00000002080a7825 */ /* 0x000fc800078e0234 */
[----:B-1----:R-:W-:Y:S02]  /*58aa0*/  VIADD R9, R60, 0x2b ;  /* 0x0000002b3c097836 */ /* 0x002fe40000000000 */
        /* <DEDUP_REMOVED lines=12> */
[----:B------:R-:W0:Y:S02]  /*58b70*/  LDCU UR8, c[0x0][0x398] ;  /* 0x00007300ff0877ac */ /* 0x000e240008000800 */
[----:B-1----:R-:W2:Y:S01]  /*58b80*/  LDL.LU R29, [R1+0x254] ;  /* 0x00025400011d7983 */ /* 0x002ea20000300800 */
[----:B------:R-:W-:-:S05]  /*58b90*/  IMAD.WIDE R12, R8, 0x2, R6 ;  /* 0x00000002080c7825 */ /* 0x000fca00078e0206 */
[----:B------:R1:W-:Y:S02]  /*58ba0*/  @P4 STG.E.U16 desc[UR66][R12.64], R9 ;  /* 0x000000090c004986 */ /* 0x0003e4000c101542 */
[----:B-1----:R-:W-:Y:S01]  /*58bb0*/  IMAD.WIDE R12, R8, 0x2, R4 ;  /* 0x00000002080c7825 */ /* 0x002fe200078e0204 */
[----:B----4-:R-:W-:-:S04]  /*58bc0*/  PRMT R9, R61, 0x7632, R9 ;  /* 0x000076323d097816 */ /* 0x010fc80000000009 */
[----:B------:R1:W-:Y:S04]  /*58bd0*/  @P5 STG.E.U16 desc[UR66][R12.64], R61 ;  /* 0x0000003d0c005986 */ /* 0x0003e8000c101542 */
[----:B-1----:R-:W4:Y:S01]  /*58be0*/  LDL.LU R61, [R1+0x244] ;  /* 0x00024400013d7983 */ /* 0x002f220000300800 */
[----:B------:R-:W-:Y:S01]  /*58bf0*/  ISETP.LT.AND P6, PT, R58, UR30, !P6 ;  /* 0x0000001e3a007c0c */ /* 0x000fe2000f7c1270 */
[C---:B------:R-:W-:Y:S01]  /*58c00*/  IMAD.WIDE R10, R8.reuse, 0x2, R2 ;  /* 0x00000002080a7825 */ /* 0x040fe200078e0202 */
[----:B------:R-:W-:Y:S01]  /*58c10*/  ISETP.LT.AND P4, PT, R59, UR36, !P2 ;  /* 0x000000243b007c0c */ /* 0x000fe2000d781270 */
[----:B------:R-:W1:Y:S02]  /*58c20*/  LDCU UR30, c[0x0][0x398] ;  /* 0x00007300ff1e77ac */ /* 0x000e640008000800 */
[----:B------:R-:W-:Y:S01]  /*58c30*/  VIADD R8, R8, UR38 ;  /* 0x0000002608087c36 */ /* 0x000fe20008000000 */
[----:B------:R-:W-:Y:S01]  /*58c40*/  ISETP.LT.AND P3, PT, R0, UR34, !P2 ;  /* 0x0000002200007c0c */ /* 0x000fe2000d761270 */
[----:B------:R-:W0:Y:S01]  /*58c50*/  LDCU UR36, c[0x0][0x398] ;  /* 0x00007300ff2477ac */ /* 0x000e220008000800 */
[----:B------:R-:W-:-:S05]  /*58c60*/  ISETP.LT.AND P5, PT, R39, UR40, !P2 ;  /* 0x0000002827007c0c */ /* 0x000fca000d7a1270 */
[----:B------:R0:W-:Y:S01]  /*58c70*/  @P6 STG.E.U16 desc[UR66][R10.64], R9 ;  /* 0x000000090a006986 */ /* 0x0001e2000c101542 */
[----:B------:R-:W-:Y:S01]  /*58c80*/  ISETP.LT.AND P6, PT, R35, UR32, !P2 ;  /* 0x0000002023007c0c */ /* 0x000fe2000d7c1270 */
[C---:B------:R-:W-:Y:S01]  /*58c90*/  IMAD.WIDE R12, R8.reuse, 0x2, R54 ;  /* 0x00000002080c7825 */ /* 0x040fe200078e0236 */
[----:B------:R-:W1:Y:S01]  /*58ca0*/  LDCU UR32, c[0x0][0x398] ;  /* 0x00007300ff2077ac */ /* 0x000e620008000800 */
[----:B------:R-:W1:Y:S01]  /*58cb0*/  LDCU UR38, c[0x0][0x3b8] ;  /* 0x00007700ff2677ac */ /* 0x000e620008000800 */
[----:B------:R-:W1:Y:S01]  /*58cc0*/  LDCU UR34, c[0x0][0x398] ;  /* 0x00007300ff2277ac */ /* 0x000e620008000800 */
[----:B0-----:R-:W-:Y:S01]  /*58cd0*/  IMAD.WIDE R10, R8, 0x2, R56 ;  /* 0x00000002080a7825 */ /* 0x001fe200078e0238 */
[----:B---3--:R-:W-:Y:S01]  /*58ce0*/  PRMT R9, R24, 0x7632, R9 ;  /* 0x0000763218097816 */ /* 0x008fe20000000009 */
[----:B------:R-:W0:Y:S03]  /*58cf0*/  LDCU UR40, c[0x0][0x398] ;  /* 0x00007300ff2877ac */ /* 0x000e260008000800 */
[----:B------:R3:W-:Y:S01]  /*58d00*/  @P4 STG.E.U16 desc[UR66][R10.64], R24 ;  /* 0x000000180a004986 */ /* 0x0007e2000c101542 */
[----:B------:R-:W-:Y:S01]  /*58d10*/  ISETP.LT.AND P4, PT, R38, UR70, !P2 ;  /* 0x0000004626007c0c */ /* 0x000fe2000d781270 */
[----:B------:R-:W0:Y:S02]  /*58d20*/  LDCU.64 UR70, c[0x0][0x398] ;  /* 0x00007300ff4677ac */ /* 0x000e240008000a00 */
        /* <DEDUP_REMOVED lines=26> */
[----:B-1----:R-:W-:Y:S01]  /*58ed0*/  ISETP.LT.AND P5, PT, R59, UR30, !P6 ;  /* 0x0000001e3b007c0c */ /* 0x002fe2000f7a1270 */
[----:B------:R-:W0:Y:S01]  /*58ee0*/  LDCU UR30, c[0x0][0x398] ;  /* 0x00007300ff1e77ac */ /* 0x000e220008000800 */
[----:B------:R-:W-:Y:S01]  /*58ef0*/  ISETP.LT.AND P3, PT, R0, UR34, !P6 ;  /* 0x0000002200007c0c */ /* 0x000fe2000f761270 */
[----:B------:R-:W-:Y:S01]  /*58f00*/  VIADD R8, R8, UR38 ;  /* 0x0000002608087c36 */ /* 0x000fe20008000000 */
[----:B------:R-:W-:Y:S01]  /*58f10*/  ISETP.LT.AND P4, PT, R35, UR8, !P6 ;  /* 0x0000000823007c0c */ /* 0x000fe2000f781270 */
[----:B------:R-:W1:Y:S01]  /*58f20*/  LDCU UR8, c[0x0][0x398] ;  /* 0x00007300ff0877ac */ /* 0x000e620008000800 */
[----:B------:R-:W0:Y:S05]  /*58f30*/  LDCU UR32, c[0x0][0x398] ;  /* 0x00007300ff2077ac */ /* 0x000e2a0008000800 */
[----:B------:R1:W-:Y:S01]  /*58f40*/  @P2 STG.E.U16 desc[UR66][R10.64], R9 ;  /* 0x000000090a002986 */ /* 0x0003e2000c101542 */
[----:B------:R-:W-:Y:S01]  /*58f50*/  ISETP.LT.AND P2, PT, R39, UR36, !P6 ;  /* 0x0000002427007c0c */ /* 0x000fe2000f741270 */
[C---:B------:R-:W-:Y:S01]  /*58f60*/  IMAD.WIDE R12, R8.reuse, 0x2, R54 ;  /* 0x00000002080c7825 */ /* 0x040fe200078e0236 */
[----:B------:R-:W0:Y:S01]  /*58f70*/  LDCU UR36, c[0x0][0x398] ;  /* 0x00007300ff2477ac */ /* 0x000e220008000800 */
[----:B------:R-:W0:Y:S01]  /*58f80*/  LDCU UR38, c[0x0][0x398] ;  /* 0x00007300ff2677ac */ /* 0x000e220008000800 */
[----:B------:R-:W0:Y:S01]  /*58f90*/  LDCU UR34, c[0x0][0x398] ;  /* 0x00007300ff2277ac */ /* 0x000e220008000800 */
[----:B-1----:R-:W-:Y:S01]  /*58fa0*/  IMAD.WIDE R10, R8, 0x2, R56 ;  /* 0x00000002080a7825 */ /* 0x002fe200078e0238 */
[----:B---3--:R-:W-:-:S04]  /*58fb0*/  PRMT R14, R24, 0x7632, R14 ;  /* 0x00007632180e7816 */ /* 0x008fc8000000000e */
[----:B------:R1:W-:Y:S01]  /*58fc0*/  @P5 STG.E.U16 desc[UR66][R10.64], R24 ;  /* 0x000000180a005986 */ /* 0x0003e2000c101542 */
[----:B------:R-:W-:-:S03]  /*58fd0*/  VIADD R9, R60, 0x2d ;  /* 0x0000002d3c097836 */ /* 0x000fc60000000000 */
[----:B------:R3:W-:Y:S01]  /*58fe0*/  @P3 STG.E.U16 desc[UR66][R12.64], R14 ;  /* 0x0000000e0c003986 */ /* 0x0007e2000c101542 */
[----:B------:R-:W-:Y:S01]  /*58ff0*/  ISETP.LT.AND P3, PT, R38, UR68, !P6 ;  /* 0x0000004426007c0c */ /* 0x000fe2000f761270 */
[----:B------:R-:W0:Y:S02]  /*59000*/  LDCU.64 UR68, c[0x0][0x398] ;  /* 0x00007300ff4477ac */ /* 0x000e240008000a00 */
[----:B-1----:R-:W4:Y:S01]  /*59010*/  LDL.LU R24, [R1+0x2a8] ;  /* 0x0002a80001187983 */ /* 0x002f220000300800 */
[----:B------:R-:W-:Y:S01]  /*59020*/  IMAD.WIDE R10, R8, 0x2, R52 ;  /* 0x00000002080a7825 */ /* 0x000fe200078e0234 */
[----:B------:R-:W-:-:S03]  /*59030*/  ISETP.GE.AND P5, PT, R9, UR71, PT ;  /* 0x0000004709007c0c */ /* 0x000fc6000bfa6270 */
[C---:B---3--:R-:W-:Y:S01]  /*59040*/  IMAD.WIDE R12, R8.reuse, 0x2, R50 ;  /* 0x00000002080c7825 */ /* 0x048fe200078e0232 */
[----:B--2---:R-:W-:Y:S01]  /*59050*/  PRMT R9, R25, 0x7632, R9 ;  /* 0x0000763219097816 */ /* 0x004fe20000000009 */
[----:B------:R1:W-:Y:S04]  /*59060*/  @P2 STG.E.U16 desc[UR66][R10.64], R25 ;  /* 0x000000190a002986 */ /* 0x0003e8000c101542 */
[----:B-1----:R-:W2:Y:S01]  /*59070*/  LDL.LU R25, [R1+0x2b8] ;  /* 0x0002b80001197983 */ /* 0x002ea20000300800 */
[----:B------:R-:W-:-:S03]  /*59080*/  IMAD.WIDE R10, R8, 0x2, R48 ;  /* 0x00000002080a7825 */ /* 0x000fc600078e0230 */
[----:B------:R1:W-:Y:S01]  /*59090*/  @P4 STG.E.U16 desc[UR66][R12.64], R9 ;  /* 0x000000090c004986 */ /* 0x0003e2000c101542 */
[----:B0-----:R-:W-:Y:S01]  /*590a0*/  ISETP.LT.AND P4, PT, R34, UR36, !P6 ;  /* 0x0000002422007c0c */ /* 0x001fe2000f781270 */
[----:B------:R-:W0:Y:S02]  /*590b0*/  LDCU UR36, c[0x0][0x3b8] ;  /* 0x00007700ff2477ac */ /* 0x000e240008000800 */
[----:B------:R3:W-:Y:S01]  /*590c0*/  @P3 STG.E.U16 desc[UR66][R10.64], R29 ;  /* 0x0000001d0a003986 */ /* 0x0007e2000c101542 */
[----:B------:R-:W-:Y:S01]  /*590d0*/  ISETP.LT.AND P2, PT, R58, UR30, !P6 ;  /* 0x0000001e3a007c0c */ /* 0x000fe2000f741270 */
[----:B------:R-:W0:Y:S01]  /*590e0*/  LDCU UR30, c[0x0][0x398] ;  /* 0x00007300ff1e77ac */ /* 0x000e220008000800 */
[----:B-1----:R-:W-:Y:S02]  /*590f0*/  PRMT R9, R29, 0x7632, R9 ;  /* 0x000076321d097816 */ /* 0x002fe40000000009 */
[----:B---3--:R-:W3:Y:S01]  /*59100*/  LDL.LU R29, [R1+0x258] ;  /* 0x00025800011d7983 */ /* 0x008ee20000300800 */
[----:B------:R-:W-:Y:S01]  /*59110*/  ISETP.LT.AND P6, PT, R33, UR8, !P6 ;  /* 0x0000000821007c0c */ /* 0x000fe2000f7c1270 */
[C---:B------:R-:W-:Y:S01]  /*59120*/  IMAD.WIDE R12, R8.reuse, 0x2, R6 ;  /* 0x00000002080c7825 */ /* 0x040fe200078e0206 */
[----:B------:R-:W1:Y:S04]  /*59130*/  LDCU UR8, c[0x0][0x398] ;  /* 0x00007300ff0877ac */ /* 0x000e680008000800 */
[----:B------:R0:W-:Y:S02]  /*59140*/  @P4 STG.E.U16 desc[UR66][R12.64], R9 ;  /* 0x000000090c004986 */ /* 0x0001e4000c101542 */
[----:B0-----:R-:W-:Y:S01]  /*59150*/  IMAD.WIDE R12, R8, 0x2, R4 ;  /* 0x00000002080c7825 */ /* 0x001fe200078e0204 */
[----:B----4-:R-:W-:-:S04]  /*59160*/  PRMT R9, R61, 0x7632, R9 ;  /* 0x000076323d097816 */ /* 0x010fc80000000009 */
[----:B------:R0:W-:Y:S04]  /*59170*/  @P6 STG.E.U16 desc[UR66][R12.64], R61 ;  /* 0x0000003d0c006986 */ /* 0x0001e8000c101542 */
[----:B0-----:R-:W4:Y:S01]  /*59180*/  LDL.LU R61, [R1+0x248] ;  /* 0x00024800013d7983 */ /* 0x001f220000300800 */
[----:B------:R-:W-:Y:S01]  /*59190*/  ISETP.LT.AND P4, PT, R59, UR40, !P5 ;  /* 0x000000283b007c0c */ /* 0x000fe2000ef81270 */
[----:B------:R-:W-:Y:S01]  /*591a0*/  IMAD.WIDE R10, R8, 0x2, R2 ;  /* 0x00000002080a7825 */ /* 0x000fe200078e0202 */
[----:B------:R-:W-:Y:S01]  /*591b0*/  ISETP.LT.AND P3, PT, R0, UR38, !P5 ;  /* 0x0000002600007c0c */ /* 0x000fe2000ef61270 */
[----:B------:R-:W0:Y:S02]  /*591c0*/  LDCU UR38, c[0x0][0x398] ;  /* 0x00007300ff2677ac */ /* 0x000e240008000800 */
[----:B------:R-:W-:Y:S01]  /*591d0*/  VIADD R8, R8, UR36 ;  /* 0x0000002408087c36 */ /* 0x000fe20008000000 */
[----:B------:R0:W-:Y:S01]  /*591e0*/  @P2 STG.E.U16 desc[UR66][R10.64], R9 ;  /* 0x000000090a002986 */ /* 0x0001e2000c101542 */
[----:B-1----:R-:W-:Y:S01]  /*591f0*/  ISETP.LT.AND P2, PT, R39, UR8, !P5 ;  /* 0x0000000827007c0c */ /* 0x002fe2000ef41270 */
[----:B------:R-:W1:Y:S01]  /*59200*/  LDCU UR8, c[0x0][0x398] ;  /* 0x00007300ff0877ac */ /* 0x000e620008000800 */
[----:B------:R-:W-:Y:S01]  /*59210*/  ISETP.LT.AND P6, PT, R38, UR76, !P5 ;  /* 0x0000004c26007c0c */ /* 0x000fe2000efc1270 */
[C---:B------:R-:W-:Y:S01]  /*59220*/  IMAD.WIDE R12, R8.reuse, 0x2, R54 ;  /* 0x00000002080c7825 */ /* 0x040fe200078e0236 */
[----:B------:R-:W1:Y:S01]  /*59230*/  LDCU.64 UR76, c[0x0][0x398] ;  /* 0x00007300ff4c77ac */ /* 0x000e620008000a00 */
[----:B------:R-:W1:Y:S02]  /*59240*/  LDCU UR36, c[0x0][0x398] ;  /* 0x00007300ff2477ac */ /* 0x000e640008000800 */
[----:B0-----:R-:W-:Y:S01]  /*59250*/  IMAD.WIDE R10, R8, 0x2, R56 ;  /* 0x00000002080a7825 */ /* 0x001fe200078e0238 */
[----:B------:R-:W0:Y:S01]  /*59260*/  LDCU UR40, c[0x0][0x398] ;  /* 0x00007300ff2877ac */ /* 0x000e220008000800 */
[----:B------:R-:W-:-:S03]  /*59270*/  PRMT R9, R24, 0x7632, R9 ;  /* 0x0000763218097816 */ /* 0x000fc60000000009 */
[----:B------:R0:W-:Y:S01]  /*59280*/  @P4 STG.E.U16 desc[UR66][R10.64], R24 ;  /* 0x000000180a004986 */ /* 0x0001e2000c101542 */
[----:B------:R-:W-:Y:S01]  /*59290*/  ISETP.LT.AND P4, PT, R35, UR30, !P5 ;  /* 0x0000001e23007c0c */ /* 0x000fe2000ef81270 */
[----:B------:R-:W1:Y:S02]  /*592a0*/  LDCU UR30, c[0x0][0x398] ;  /* 0x00007300ff1e77ac */ /* 0x000e640008000800 */
[----:B------:R1:W-:Y:S04]  /*592b0*/  @P3 STG.E.U16 desc[UR66][R12.64], R9 ;  /* 0x000000090c003986 */ /* 0x0003e8000c101542 */
[----:B0-----:R-:W4:Y:S01]  /*592c0*/  LDL.LU R24, [R1+0x26c] ;  /* 0x00026c0001187983 */ /* 0x001f220000300800 */
[----:B------:R-:W-:-:S04]  /*592d0*/  IMAD.WIDE R10, R8, 0x2, R52 ;  /* 0x00000002080a7825 */ /* 0x000fc800078e0234 */
[----:B-1----:R-:W-:Y:S02]  /*592e0*/  VIADD R9, R60, 0x2e ;  /* 0x0000002e3c097836 */ /* 0x002fe40000000000 */
[----:B------:R-:W-:Y:S01]  /*592f0*/  IMAD.WIDE R12, R8, 0x2, R50 ;  /* 0x00000002080c7825 */ /* 0x000fe200078e0232 */
[----:B------:R-:W-:Y:S01]  /*59300*/  ISETP.LT.AND P3, PT, R34, UR38, !P5 ;  /* 0x0000002622007c0c */ /* 0x000fe2000ef61270 */
[----:B------:R-:W0:Y:S01]  /*59310*/  LDCU UR38, c[0x0][0x3b8] ;  /* 0x00007700ff2677ac */ /* 0x000e220008000800 */
[----:B--2---:R-:W-:Y:S01]  /*59320*/  PRMT R14, R25, 0x7632, R14 ;  /* 0x00007632190e7816 */ /* 0x004fe2000000000e */
[----:B------:R1:W-:Y:S01]  /*59330*/  @P2 STG.E.U16 desc[UR66][R10.64], R25 ;  /* 0x000000190a002986 */ /* 0x0003e2000c101542 */
[----:B------:R-:W-:-:S03]  /*59340*/  ISETP.GE.AND P2, PT, R9, UR77, PT ;  /* 0x0000004d09007c0c */ /* 0x000fc6000bf46270 */
[----:B-1----:R-:W2:Y:S01]  /*59350*/  LDL.LU R25, [R1+0x27c] ;  /* 0x00027c0001197983 */ /* 0x002ea20000300800 */
[----:B------:R-:W-:-:S03]  /*59360*/  IMAD.WIDE R10, R8, 0x2, R48 ;  /* 0x00000002080a7825 */ /* 0x000fc600078e0230 */
[----:B------:R-:W-:Y:S01]  /*59370*/  @P4 STG.E.U16 desc[UR66][R12.64], R14 ;  /* 0x0000000e0c004986 */ /* 0x000fe2000c101542 */
[----:B---3--:R-:W-:-:S03]  /*59380*/  PRMT R9, R29, 0x7632, R9 ;  /* 0x000076321d097816 */ /* 0x008fc60000000009 */
[----:B------:R1:W-:Y:S01]  /*59390*/  @P6 STG.E.U16 desc[UR66][R10.64], R29 ;  /* 0x0000001d0a006986 */ /* 0x0003e2000c101542 */
[----:B------:R-:W-:Y:S01]  /*593a0*/  ISETP.LT.AND P4, PT, R33, UR8, !P5 ;  /* 0x0000000821007c0c */ /* 0x000fe2000ef81270 */
[----:B------:R-:W3:Y:S02]  /*593b0*/  LDCU UR8, c[0x0][0x398] ;  /* 0x00007300ff0877ac */ /* 0x000ee40008000800 */
[----:B-1----:R-:W3:Y:S01]  /*593c0*/  LDL.LU R29, [R1+0x29c] ;  /* 0x00029c00011d7983 */ /* 0x002ee20000300800 */
[----:B------:R-:W-:-:S04]  /*593d0*/  IMAD.WIDE R12, R8, 0x2, R6 ;  /* 0x00000002080c7825 */ /* 0x000fc800078e0206 */
[----:B------:R-:W-:Y:S01]  /*593e0*/  IMAD.WIDE R10, R8, 0x2, R4 ;  /* 0x00000002080a7825 */ /* 0x000fe200078e0204 */
[----:B------:R4:W-:Y:S02]  /*593f0*/  @P3 STG.E.U16 desc[UR66][R12.64], R9 ;  /* 0x000000090c003986 */ /* 0x0009e4000c101542 */
[----:B----4-:R-:W-:Y:S02]  /*59400*/  PRMT R9, R61, 0x7632, R9 ;  /* 0x000076323d097816 */ /* 0x010fe40000000009 */
[----:B------:R1:W-:Y:S04]  /*59410*/  @P4 STG.E.U16 desc[UR66][R10.64], R61 ;  /* 0x0000003d0a004986 */ /* 0x0003e8000c101542 */
[----:B-1----:R-:W4:Y:S01]  /*59420*/  LDL.LU R61, [R1+0x28c] ;  /* 0x00028c00013d7983 */ /* 0x002f220000300800 */
[----:B------:R-:W-:-:S02]  /*59430*/  ISETP.LT.AND P5, PT, R58, UR30, !P5 ;  /* 0x0000001e3a007c0c */ /* 0x000fc4000efa1270 */
[----:B------:R-:W-:Y:S01]  /*59440*/  ISETP.LT.AND P6, PT, R59, UR36, !P2 ;  /* 0x000000243b007c0c */ /* 0x000fe2000d7c1270 */
[----:B------:R-:W-:Y:S01]  /*59450*/  IMAD.WIDE R12, R8, 0x2, R2 ;  /* 0x00000002080c7825 */ /* 0x000fe200078e0202 */
[----:B------:R-:W-:Y:S01]  /*59460*/  ISETP.LT.AND P3, PT, R0, UR34, !P2 ;  /* 0x0000002200007c0c */ /* 0x000fe2000d761270 */
[----:B------:R-:W1:Y:S02]  /*59470*/  LDCU UR30, c[0x0][0x398] ;  /* 0x00007300ff1e77ac */ /* 0x000e640008000800 */
[----:B0-----:R-:W-:Y:S01]  /*59480*/  VIADD R14, R8, UR38 ;  /* 0x00000026080e7c36 */ /* 0x001fe20008000000 */
[----:B------:R-:W-:Y:S01]  /*59490*/  ISETP.LT.AND P4, PT, R35, UR32, !P2 ;  /* 0x0000002023007c0c */ /* 0x000fe2000d781270 */
[----:B------:R-:W0:Y:S04]  /*594a0*/  LDCU UR36, c[0x0][0x398] ;  /* 0x00007300ff2477ac */ /* 0x000e280008000800 */
[----:B------:R1:W-:Y:S01]  /*594b0*/  @P5 STG.E.U16 desc[UR66][R12.64], R9 ;  /* 0x000000090c005986 */ /* 0x0003e2000c101542 */
[----:B------:R-:W-:Y:S01]  /*594c0*/  ISETP.LT.AND P5, PT, R39, UR40, !P2 ;  /* 0x0000002827007c0c */ /* 0x000fe2000d7a1270 */
[C---:B------:R-:W-:Y:S01]  /*594d0*/  IMAD.WIDE R10, R14.reuse, 0x2, R54 ;  /* 0x000000020e0a7825 */ /* 0x040fe200078e0236 */
[----:B------:R-:W0:Y:S01]  /*594e0*/  LDCU UR32, c[0x0][0x398] ;  /* 0x00007300ff2077ac */ /* 0x000e220008000800 */
[----:B------:R-:W0:Y:S01]  /*594f0*/  LDCU UR38, c[0x0][0x3b8] ;  /* 0x00007700ff2677ac */ /* 0x000e220008000800 */
[----:B------:R-:W0:Y:S01]  /*59500*/  LDCU UR34, c[0x0][0x398] ;  /* 0x00007300ff2277ac */ /* 0x000e220008000800 */
[----:B-1----:R-:W-:Y:S01]  /*59510*/  IMAD.WIDE R8, R14, 0x2, R56 ;  /* 0x000000020e087825 */ /* 0x002fe200078e0238 */
[----:B------:R-:W1:Y:S01]  /*59520*/  LDCU UR40, c[0x0][0x398] ;  /* 0x00007300ff2877ac */ /* 0x000e620008000800 */
[----:B------:R-:W-:-:S03]  /*59530*/  PRMT R12, R24, 0x7632, R12 ;  /* 0x00007632180c7816 */ /* 0x000fc6000000000c */
[----:B------:R0:W-:Y:S01]  /*59540*/  @P6 STG.E.U16 desc[UR66][R8.64], R24 ;  /* 0x0000001808006986 */ /* 0x0001e2000c101542 */
[----:B------:R-:W-:Y:S01]  /*59550*/  ISETP.LT.AND P6, PT, R38, UR72, !P2 ;  /* 0x0000004826007c0c */ /* 0x000fe2000d7c1270 */
[----:B------:R-:W1:Y:S02]  /*59560*/  LDCU.64 UR72, c[0x0][0x398] ;  /* 0x00007300ff4877ac */ /* 0x000e640008000a00 */
[----:B------:R1:W-:Y:S04]  /*59570*/  @P3 STG.E.U16 desc[UR66][R10.64], R12 ;  /* 0x0000000c0a003986 */ /* 0x0003e8000c101542 */
[----:B0-----:R-:W4:Y:S01]  /*59580*/  LDL.LU R24, [R1+0x2ac] ;  /* 0x0002ac0001187983 */ /* 0x001f220000300800 */
[----:B------:R-:W-:-:S04]  /*59590*/  IMAD.WIDE R8, R14, 0x2, R52 ;  /* 0x000000020e087825 */ /* 0x000fc800078e0234 */
[----:B-1----:R-:W-:Y:S01]  /*595a0*/  IMAD.WIDE R10, R14, 0x2, R50 ;  /* 0x000000020e0a7825 */ /* 0x002fe200078e0232 */
[----:B------:R-:W-:Y:S01]  /*595b0*/  ISETP.LT.AND P3, PT, R34, UR30, !P2 ;  /* 0x0000001e22007c0c */ /* 0x000fe2000d761270 */
[----:B------:R-:W0:Y:S01]  /*595c0*/  LDCU UR30, c[0x0][0x398] ;  /* 0x00007300ff1e77ac */ /* 0x000e220008000800 */
[----:B--2---:R-:W-:Y:S01]  /*595d0*/  PRMT R12, R25, 0x7632, R12 ;  /* 0x00007632190c7816 */ /* 0x004fe2000000000c */
[----:B------:R1:W-:Y:S04]  /*595e0*/  @P5 STG.E.U16 desc[UR66][R8.64], R25 ;  /* 0x0000001908005986 */ /* 0x0003e8000c101542 */
[----:B------:R2:W-:Y:S04]  /*595f0*/  @P4 STG.E.U16 desc[UR66][R10.64], R12 ;  /* 0x0000000c0a004986 */ /* 0x0005e8000c101542 */
[----:B-1----:R-:W4:Y:S01]  /*59600*/  LDL.LU R25, [R1+0x2bc] ;  /* 0x0002bc0001197983 */ /* 0x002f220000300800 */
[----:B--2---:R-:W-:Y:S01]  /*59610*/  IMAD.WIDE R10, R14, 0x2, R48 ;  /* 0x000000020e0a7825 */ /* 0x004fe200078e0230 */
[----:B---3--:R-:W-:-:S04]  /*59620*/  PRMT R12, R29, 0x7632, R12 ;  /* 0x000076321d0c7816 */ /* 0x008fc8000000000c */
[----:B------:R1:W-:Y:S01]  /*59630*/  @P6 STG.E.U16 desc[UR66][R10.64], R29 ;  /* 0x0000001d0a006986 */ /* 0x0003e2000c101542 */
[----:B------:R-:W-:Y:S01]  /*59640*/  ISETP.LT.AND P5, PT, R33, UR36, !P2 ;  /* 0x0000002421007c0c */ /* 0x000fe2000d7a1270 */
[----:B------:R-:W-:Y:S01]  /*59650*/  VIADD R8, R60, 0x2f ;  /* 0x0000002f3c087836 */ /* 0x000fe20000000000 */
[----:B------:R-:W2:Y:S01]  /*59660*/  LDCU UR36, c[0x0][0x398] ;  /* 0x00007300ff2477ac */ /* 0x000ea20008000800 */
[----:B-1----:R-:W3:Y:S03]  /*59670*/  LDL.LU R29, [R1+0x25c] ;  /* 0x00025c00011d7983 */ /* 0x002ee60000300800 */
        /* <DEDUP_REMOVED lines=8> */
[----:B------:R-:W-:Y:S01]  /*59700*/  IMAD.WIDE R8, R14, 0x2, R2 ;  /* 0x000000020e087825 */ /* 0x000fe200078e0202 */
[----:B0-----:R-:W-:Y:S01]  /*59710*/  ISETP.LT.AND P5, PT, R59, UR30, !P4 ;  /* 0x0000001e3b007c0c */ /* 0x001fe2000e7a1270 */
[----:B------:R-:W0:Y:S01]  /*59720*/  LDCU UR30, c[0x0][0x398] ;  /* 0x00007300ff1e77ac */ /* 0x000e220008000800 */
[----:B------:R-:W-:Y:S01]  /*59730*/  ISETP.LT.AND P3, PT, R0, UR34, !P4 ;  /* 0x0000002200007c0c */ /* 0x000fe2000e761270 */
[----:B------:R-:W-:-:S02]  /*59740*/  VIADD R14, R14, UR38 ;  /* 0x000000260e0e7c36 */ /* 0x000fc40008000000 */
[----:B------:R-:W-:Y:S01]  /*59750*/  VIADD R12, R60, 0x30 ;  /* 0x000000303c0c7836 */ /* 0x000fe20000000000 */
[----:B------:R-:W-:Y:S01]  /*59760*/  ISETP.LT.AND P6, PT, R35, UR8, !P4 ;  /* 0x0000000823007c0c */ /* 0x000fe2000e7c1270 */
[----:B------:R-:W1:Y:S04]  /*59770*/  LDCU UR8, c[0x0][0x398] ;  /* 0x00007300ff0877ac */ /* 0x000e680008000800 */
[----:B------:R0:W-:Y:S01]  /*59780*/  @P2 STG.E.U16 desc[UR66][R8.64], R10 ;  /* 0x0000000a08002986 */ /* 0x0001e2000c101542 */
[----:B--2---:R-:W-:Y:S01]  /*59790*/  ISETP.LT.AND P2, PT, R39, UR36, !P4 ;  /* 0x0000002427007c0c */ /* 0x004fe2000e741270 */
[----:B------:R-:W2:Y:S01]  /*597a0*/  LDCU UR36, c[0x0][0x398] ;  /* 0x00007300ff2477ac */ /* 0x000ea20008000800 */
[----:B------:R-:W1:Y:S01]  /*597b0*/  LDCU UR38, c[0x0][0x398] ;  /* 0x00007300ff2677ac */ /* 0x000e620008000800 */
[----:B------:R-:W1:Y:S01]  /*597c0*/  LDCU UR34, c[0x0][0x398] ;  /* 0x00007300ff2277ac */ /* 0x000e620008000800 */
[----:B0-----:R-:W-:Y:S01]  /*597d0*/  IMAD.WIDE R8, R14, 0x2, R56 ;  /* 0x000000020e087825 */ /* 0x001fe200078e0238 */
[----:B------:R-:W0:Y:S01]  /*597e0*/  LDCU UR32, c[0x0][0x398] ;  /* 0x00007300ff2077ac */ /* 0x000e220008000800 */
[----:B------:R-:W-:-:S02]  /*597f0*/  PRMT R13, R24, 0x7632, R13 ;  /* 0x00007632180d7816 */ /* 0x000fc4000000000d */
[----:B------:R-:W-:Y:S01]  /*59800*/  IMAD.WIDE R10, R14, 0x2, R54 ;  /* 0x000000020e0a7825 */ /* 0x000fe200078e0236 */
[----:B------:R0:W-:Y:S01]  /*59810*/  @P5 STG.E.U16 desc[UR66][R8.64], R24 ;  /* 0x0000001808005986 */ /* 0x0001e2000c101542 */
[----:B------:R-:W-:-:S03]  /*59820*/  ISETP.GE.AND P5, PT, R12, UR73, PT ;  /* 0x000000490c007c0c */ /* 0x000fc6000bfa6270 */
[----:B------:R1:W-:Y:S01]  /*59830*/  @P3 STG.E.U16 desc[UR66][R10.64], R13 ;  /* 0x0000000d0a003986 */ /* 0x0003e2000c101542 */
[----:B------:R-:W-:Y:S01]  /*59840*/  ISETP.LT.AND P3, PT, R38, UR70, !P4 ;  /* 0x0000004626007c0c */ /* 0x000fe2000e761270 */
[----:B------:R-:W2:Y:S02]  /*59850*/  LDCU.64 UR70, c[0x0][0x398] ;  /* 0x00007300ff4677ac */ /* 0x000ea40008000a00 */
[----:B0-----:R-:W4:Y:S01]  /*59860*/  LDL.LU R24, [R1+0x2e0] ;  /* 0x0002e00001187983 */ /* 0x001f220000300800 */
[----:B------:R-:W-:-:S04]  /*59870*/  IMAD.WIDE R8, R14, 0x2, R52 ;  /* 0x000000020e087825 */ /* 0x000fc800078e0234 */
[C---:B-1----:R-:W-:Y:S01]  /*59880*/  IMAD.WIDE R10, R14.reuse, 0x2, R50 ;  /* 0x000000020e0a7825 */ /* 0x042fe200078e0232 */
[----:B------:R-:W-:Y:S01]  /*59890*/  PRMT R12, R25, 0x7632, R12 ;  /* 0x00007632190c7816 */ /* 0x000fe2000000000c */
[----:B------:R0:W-:Y:S04]  /*598a0*/  @P2 STG.E.U16 desc[UR66][R8.64], R25 ;  /* 0x0000001908002986 */ /* 0x0001e8000c101542 */
[----:B0-----:R-:W4:Y:S01]  /*598b0*/  LDL.LU R25, [R1+0x2f0] ;  /* 0x0002f00001197983 */ /* 0x001f220000300800 */
[----:B------:R-:W-:-:S03]  /*598c0*/  IMAD.WIDE R8, R14, 0x2, R48 ;  /* 0x000000020e087825 */ /* 0x000fc600078e0230 */
[----:B------:R0:W-:Y:S04]  /*598d0*/  @P6 STG.E.U16 desc[UR66][R10.64], R12 ;  /* 0x0000000c0a006986 */ /* 0x0001e8000c101542 */
[----:B---3--:R1:W-:Y:S01]  /*598e0*/  @P3 STG.E.U16 desc[UR66][R8.64], R29 ;  /* 0x0000001d08003986 */ /* 0x0083e2000c101542 */
[----:B--2---:R-:W-:Y:S01]  /*598f0*/  ISETP.LT.AND P6, PT, R34, UR36, !P4 ;  /* 0x0000002422007c0c */ /* 0x004fe2000e7c1270 */
[----:B------:R-:W2:Y:S01]  /*59900*/  LDCU UR36, c[0x0][0x3b8] ;  /* 0x00007700ff2477ac */ /* 0x000ea20008000800 */
[----:B0-----:R-:W-:Y:S02]  /*59910*/  PRMT R12, R29, 0x7632, R12 ;  /* 0x000076321d0c7816 */ /* 0x001fe4000000000c */
[----:B-1----:R-:W3:Y:S01]  /*59920*/  LDL.LU R29, [R1+0x300] ;  /* 0x00030000011d7983 */ /* 0x002ee20000300800 */
[----:B------:R-:W-:Y:S01]  /*59930*/  ISETP.LT.AND P2, PT, R58, UR30, !P4 ;  /* 0x0000001e3a007c0c */ /* 0x000fe2000e741270 */
[C---:B------:R-:W-:Y:S01]  /*59940*/  IMAD.WIDE R10, R14.reuse, 0x2, R6 ;  /* 0x000000020e0a7825 */ /* 0x040fe200078e0206 */
[----:B------:R-:W-:Y:S01]  /*59950*/  ISETP.LT.AND P4, PT, R33, UR8, !P4 ;  /* 0x0000000821007c0c */ /* 0x000fe2000e781270 */
[----:B------:R-:W0:Y:S02]  /*59960*/  LDCU UR8, c[0x0][0x398] ;  /* 0x00007300ff0877ac */ /* 0x000e240008000800 */
[----:B------:R-:W-:-:S03]  /*59970*/  IMAD.WIDE R8, R14, 0x2, R4 ;  /* 0x000000020e087825 */ /* 0x000fc600078e0204 */
[----:B------:R4:W-:Y:S01]  /*59980*/  @P6 STG.E.U16 desc[UR66][R10.64], R12 ;  /* 0x0000000c0a006986 */ /* 0x0009e2000c101542 */
[----:B------:R-:W1:Y:S01]  /*59990*/  LDCU UR30, c[0x0][0x398] ;  /* 0x00007300ff1e77ac */ /* 0x000e620008000800 */
[----:B----4-:R-:W-:-:S05]  /*599a0*/  PRMT R12, R61, 0x7632, R12 ;  /* 0x000076323d0c7816 */ /* 0x010fca000000000c */
[----:B------:R4:W-:Y:S04]  /*599b0*/  @P4 STG.E.U16 desc[UR66][R8.64], R61 ;  /* 0x0000003d08004986 */ /* 0x0009e8000c101542 */
[----:B----4-:R-:W4:Y:S01]  /*599c0*/  LDL.LU R61, [R1+0x310] ;  /* 0x00031000013d7983 */ /* 0x010f220000300800 */
[----:B------:R-:W-:Y:S01]  /*599d0*/  ISETP.LT.AND P6, PT, R59, UR40, !P5 ;  /* 0x000000283b007c0c */ /* 0x000fe2000efc1270 */
[----:B------:R-:W-:Y:S01]  /*599e0*/  IMAD.WIDE R10, R14, 0x2, R2 ;  /* 0x000000020e0a7825 */ /* 0x000fe200078e0202 */
[----:B------:R-:W-:Y:S01]  /*599f0*/  ISETP.LT.AND P3, PT, R0, UR38, !P5 ;  /* 0x0000002600007c0c */ /* 0x000fe2000ef61270 */
[----:B------:R-:W1:Y:S02]  /*59a00*/  LDCU UR38, c[0x0][0x398] ;  /* 0x00007300ff2677ac */ /* 0x000e640008000800 */
[----:B--2---:R-:W-:Y:S01]  /*59a10*/  VIADD R8, R14, UR36 ;  /* 0x000000240e087c36 */ /* 0x004fe20008000000 */
[----:B------:R2:W-:Y:S01]  /*59a20*/  @P2 STG.E.U16 desc[UR66][R10.64], R12 ;  /* 0x0000000c0a002986 */ /* 0x0005e2000c101542 */
[----:B0-----:R-:W-:Y:S01]  /*59a30*/  ISETP.LT.AND P2, PT, R39, UR8, !P5 ;  /* 0x0000000827007c0c */ /* 0x001fe2000ef41270 */
[----:B------:R-:W0:Y:S01]  /*59a40*/  LDCU UR8, c[0x0][0x398] ;  /* 0x00007300ff0877ac */ /* 0x000e220008000800 */
[----:B------:R-:W-:Y:S01]  /*59a50*/  ISETP.LT.AND P4, PT, R38, UR76, !P5 ;  /* 0x0000004c26007c0c */ /* 0x000fe2000ef81270 */
[----:B------:R-:W0:Y:S01]  /*59a60*/  LDCU.64 UR76, c[0x0][0x398] ;  /* 0x00007300ff4c77ac */ /* 0x000e220008000a00 */
[----:B------:R-:W0:Y:S01]  /*59a70*/  LDCU UR36, c[0x0][0x398] ;  /* 0x00007300ff2477ac */ /* 0x000e220008000800 */
[C---:B--2---:R-:W-:Y:S01]  /*59a80*/  IMAD.WIDE R10, R8.reuse, 0x2, R56 ;  /* 0x00000002080a7825 */ /* 0x044fe200078e0238 */
[----:B------:R-:W2:Y:S03]  /*59a90*/  LDCU UR40, c[0x0][0x398] ;  /* 0x00007300ff2877ac */ /* 0x000ea60008000800 */
[----:B------:R-:W-:Y:S01]  /*59aa0*/  IMAD.WIDE R12, R8, 0x2, R54 ;  /* 0x00000002080c7825 */ /* 0x000fe200078e0236 */
[----:B------:R-:W-:Y:S01]  /*59ab0*/  PRMT R9, R24, 0x7632, R9 ;  /* 0x0000763218097816 */ /* 0x000fe20000000009 */
[----:B------:R0:W-:Y:S01]  /*59ac0*/  @P6 STG.E.U16 desc[UR66][R10.64], R24 ;  /* 0x000000180a006986 */ /* 0x0001e2000c101542 */
[----:B-1----:R-:W-:Y:S01]  /*59ad0*/  ISETP.LT.AND P6, PT, R35, UR30, !P5 ;  /* 0x0000001e23007c0c */ /* 0x002fe2000efc1270 */
[----:B------:R-:W1:Y:S02]  /*59ae0*/  LDCU UR30, c[0x0][0x398] ;  /* 0x00007300ff1e77ac */ /* 0x000e640008000800 */
[----:B------:R2:W-:Y:S04]  /*59af0*/  @P3 STG.E.U16 desc[UR66][R12.64], R9 ;  /* 0x000000090c003986 */ /* 0x0005e8000c101542 */
[----:B0-----:R-:W4:Y:S01]  /*59b00*/  LDL.LU R24, [R1+0x320] ;  /* 0x0003200001187983 */ /* 0x001f220000300800 */
[----:B------:R-:W-:-:S04]  /*59b10*/  IMAD.WIDE R10, R8, 0x2, R52 ;  /* 0x00000002080a7825 */ /* 0x000fc800078e0234 */
[----:B--2---:R-:W-:Y:S02]  /*59b20*/  VIADD R9, R60, 0x31 ;  /* 0x000000313c097836 */ /* 0x004fe40000000000 */
[----:B------:R-:W-:Y:S01]  /*59b30*/  IMAD.WIDE R12, R8, 0x2, R50 ;  /* 0x00000002080c7825 */ /* 0x000fe200078e0232 */
[----:B------:R-:W-:Y:S01]  /*59b40*/  ISETP.LT.AND P3, PT, R34, UR38, !P5 ;  /* 0x0000002622007c0c */ /* 0x000fe2000ef61270 */
[----:B------:R-:W0:Y:S01]  /*59b50*/  LDCU UR38, c[0x0][0x3b8] ;  /* 0x00007700ff2677ac */ /* 0x000e220008000800 */
[----:B------:R-:W-:Y:S01]  /*59b60*/  PRMT R14, R25, 0x7632, R14 ;  /* 0x00007632190e7816 */ /* 0x000fe2000000000e */
[----:B------:R2:W-:Y:S01]  /*59b70*/  @P2 STG.E.U16 desc[UR66][R10.64], R25 ;  /* 0x000000190a002986 */ /* 0x0005e2000c101542 */
[----:B------:R-:W-:-:S03]  /*59b80*/  ISETP.GE.AND P2, PT, R9, UR77, PT ;  /* 0x0000004d09007c0c */ /* 0x000fc6000bf46270 */
[----:B--2---:R-:W2:Y:S01]  /*59b90*/  LDL.LU R25, [R1+0x330] ;  /* 0x0003300001197983 */ /* 0x004ea20000300800 */
[----:B------:R-:W-:-:S03]  /*59ba0*/  IMAD.WIDE R10, R8, 0x2, R48 ;  /* 0x00000002080a7825 */ /* 0x000fc600078e0230 */
[----:B------:R-:W-:Y:S01]  /*59bb0*/  @P6 STG.E.U16 desc[UR66][R12.64], R14 ;  /* 0x0000000e0c006986 */ /* 0x000fe2000c101542 */
[----:B---3--:R-:W-:-:S03]  /*59bc0*/  PRMT R9, R29, 0x7632, R9 ;  /* 0x000076321d097816 */ /* 0x008fc60000000009 */
[----:B------:R3:W-:Y:S01]  /*59bd0*/  @P4 STG.E.U16 desc[UR66][R10.64], R29 ;  /* 0x0000001d0a004986 */ /* 0x0007e2000c101542 */
[----:B------:R-:W-:Y:S01]  /*59be0*/  ISETP.LT.AND P6, PT, R33, UR8, !P5 ;  /* 0x0000000821007c0c */ /* 0x000fe2000efc1270 */
[----:B------:R-:W0:Y:S02]  /*59bf0*/  LDCU UR8, c[0x0][0x398] ;  /* 0x00007300ff0877ac */ /* 0x000e240008000800 */
[----:B---3--:R-:W3:Y:S01]  /*59c00*/  LDL.LU R29, [R1+0x2d0] ;  /* 0x0002d000011d7983 */ /* 0x008ee20000300800 */
[----:B------:R-:W-:-:S05]  /*59c10*/  IMAD.WIDE R12, R8, 0x2, R6 ;  /* 0x00000002080c7825 */ /* 0x000fca00078e0206 */
[----:B------:R0:W-:Y:S02]  /*59c20*/  @P3 STG.E.U16 desc[UR66][R12.64], R9 ;  /* 0x000000090c003986 */ /* 0x0001e4000c101542 */
[----:B0-----:R-:W-:Y:S01]  /*59c30*/  IMAD.WIDE R12, R8, 0x2, R4 ;  /* 0x00000002080c7825 */ /* 0x001fe200078e0204 */
[----:B----4-:R-:W-:-:S04]  /*59c40*/  PRMT R9, R61, 0x7632, R9 ;  /* 0x000076323d097816 */ /* 0x010fc80000000009 */
[----:B------:R0:W-:Y:S04]  /*59c50*/  @P6 STG.E.U16 desc[UR66][R12.64], R61 ;  /* 0x0000003d0c006986 */ /* 0x0001e8000c101542 */
[----:B0-----:R-:W4:Y:S01]  /*59c60*/  LDL.LU R61, [R1+0x2c0] ;  /* 0x0002c000013d7983 */ /* 0x001f220000300800 */
[----:B-1----:R-:W-:Y:S01]  /*59c70*/  ISETP.LT.AND P5, PT, R58, UR30, !P5 ;  /* 0x0000001e3a007c0c */ /* 0x002fe2000efa1270 */
[C---:B------:R-:W-:Y:S01]  /*59c80*/  IMAD.WIDE R10, R8.reuse, 0x2, R2 ;  /* 0x00000002080a7825 */ /* 0x040fe200078e0202 */
[----:B------:R-:W-:Y:S01]  /*59c90*/  ISETP.LT.AND P4, PT, R59, UR36, !P2 ;  /* 0x000000243b007c0c */ /* 0x000fe2000d781270 */
[----:B------:R-:W0:Y:S02]  /*59ca0*/  LDCU UR30, c[0x0][0x398] ;  /* 0x00007300ff1e77ac */ /* 0x000e240008000800 */
[----:B------:R-:W-:Y:S01]  /*59cb0*/  VIADD R8, R8, UR38 ;  /* 0x0000002608087c36 */ /* 0x000fe20008000000 */
[----:B------:R-:W-:Y:S01]  /*59cc0*/  ISETP.LT.AND P3, PT, R0, UR34, !P2 ;  /* 0x0000002200007c0c */ /* 0x000fe2000d761270 */
[----:B------:R-:W1:Y:S06]  /*59cd0*/  LDCU UR36, c[0x0][0x398] ;  /* 0x00007300ff2477ac */ /* 0x000e6c0008000800 */
[----:B------:R0:W-:Y:S01]  /*59ce0*/  @P5 STG.E.U16 desc[UR66][R10.64], R9 ;  /* 0x000000090a005986 */ /* 0x0001e2000c101542 */
[----:B------:R-:W-:-:S02]  /*59cf0*/  ISETP.LT.AND P5, PT, R39, UR40, !P2 ;  /* 0x0000002827007c0c */ /* 0x000fc4000d7a1270 */
[----:B------:R-:W-:Y:S01]  /*59d00*/  ISETP.LT.AND P6, PT, R35, UR32, !P2 ;  /* 0x0000002023007c0c */ /* 0x000fe2000d7c1270 */
[C---:B------:R-:W-:Y:S01]  /*59d10*/  IMAD.WIDE R12, R8.reuse, 0x2, R54 ;  /* 0x00000002080c7825 */ /* 0x040fe200078e0236 */
[----:B------:R-:W1:Y:S01]  /*59d20*/  LDCU UR32, c[0x0][0x398] ;  /* 0x00007300ff2077ac */ /* 0x000e620008000800 */
[----:B------:R-:W1:Y:S02]  /*59d30*/  LDCU UR38, c[0x0][0x3b8] ;  /* 0x00007700ff2677ac */ /* 0x000e640008000800 */
[----:B0-----:R-:W-:Y:S01]  /*59d40*/  IMAD.WIDE R10, R8, 0x2, R56 ;  /* 0x00000002080a7825 */ /* 0x001fe200078e0238 */
[----:B------:R-:W0:Y:S01]  /*59d50*/  LDCU UR34, c[0x0][0x398] ;  /* 0x00007300ff2277ac */ /* 0x000e220008000800 */
[----:B------:R-:W-:-:S03]  /*59d60*/  PRMT R9, R24, 0x7632, R9 ;  /* 0x0000763218097816 */ /* 0x000fc60000000009 */
[----:B------:R0:W-:Y:S01]  /*59d70*/  @P4 STG.E.U16 desc[UR66][R10.64], R24 ;  /* 0x000000180a004986 */ /* 0x0001e2000c101542 */
[----:B------:R-:W-:Y:S01]  /*59d80*/  ISETP.LT.AND P4, PT, R38, UR68, !P2 ;  /* 0x0000004426007c0c */ /* 0x000fe2000d781270 */
[----:B------:R-:W1:Y:S02]  /*59d90*/  LDCU.64 UR68, c[0x0][0x398] ;  /* 0x00007300ff4477ac */ /* 0x000e640008000a00 */
[----:B------:R1:W-:Y:S01]  /*59da0*/  @P3 STG.E.U16 desc[UR66][R12.64], R9 ;  /* 0x000000090c003986 */ /* 0x0003e2000c101542 */
[----:B------:R-:W2:Y:S03]  /*59db0*/  LDCU UR40, c[0x0][0x398] ;  /* 0x00007300ff2877ac */ /* 0x000ea60008000800 */
        /* <DEDUP_REMOVED lines=19> */
[----:B------:R1:W-:Y:S04]  /*59ef0*/  @P3 STG.E.U16 desc[UR66][R10.64], R9 ;  /* 0x000000090a003986 */ /* 0x0003e8000c101542 */
[----:B----4-:R4:W-:Y:S01]  /*59f00*/  @P5 STG.E.U16 desc[UR66][R12.64], R61 ;  /* 0x0000003d0c005986 */ /* 0x0109e2000c101542 */
[----:B-1----:R-:W-:-:S03]  /*59f10*/  PRMT R9, R61, 0x7632, R9 ;  /* 0x000076323d097816 */ /* 0x002fc60000000009 */
[----:B----4-:R-:W4:Y:S01]  /*59f20*/  LDL.LU R61, [R1+0x314] ;  /* 0x00031400013d7983 */ /* 0x010f220000300800 */
[----:B------:R-:W-:Y:S01]  /*59f30*/  ISETP.LT.AND P2, PT, R58, UR32, !P2 ;  /* 0x000000203a007c0c */ /* 0x000fe2000d741270 */
[----:B------:R-:W-:Y:S01]  /*59f40*/  IMAD.WIDE R10, R8, 0x2, R2 ;  /* 0x00000002080a7825 */ /* 0x000fe200078e0202 */
[----:B0-----:R-:W-:Y:S01]  /*59f50*/  ISETP.LT.AND P5, PT, R59, UR30, !P6 ;  /* 0x0000001e3b007c0c */ /* 0x001fe2000f7a1270 */
[----:B------:R-:W0:Y:S01]  /*59f60*/  LDCU UR30, c[0x0][0x398] ;  /* 0x00007300ff1e77ac */ /* 0x000e220008000800 */
[----:B------:R-:W-:Y:S01]  /*59f70*/  ISETP.LT.AND P3, PT, R0, UR34, !P6 ;  /* 0x0000002200007c0c */ /* 0x000fe2000f761270 */
[----:B------:R-:W-:Y:S01]  /*59f80*/  VIADD R8, R8, UR38 ;  /* 0x0000002608087c36 */ /* 0x000fe20008000000 */
[----:B------:R-:W-:Y:S01]  /*59f90*/  ISETP.LT.AND P4, PT, R35, UR8, !P6 ;  /* 0x0000000823007c0c */ /* 0x000fe2000f781270 */
[----:B------:R-:W1:Y:S01]  /*59fa0*/  LDCU UR8, c[0x0][0x398] ;  /* 0x00007300ff0877ac */ /* 0x000e620008000800 */
[----:B------:R-:W0:Y:S05]  /*59fb0*/  LDCU UR32, c[0x0][0x398] ;  /* 0x00007300ff2077ac */ /* 0x000e2a0008000800 */
[----:B------:R1:W-:Y:S01]  /*59fc0*/  @P2 STG.E.U16 desc[UR66][R10.64], R9 ;  /* 0x000000090a002986 */ /* 0x0003e2000c101542 */
[----:B--2---:R-:W-:Y:S01]  /*59fd0*/  ISETP.LT.AND P2, PT, R39, UR36, !P6 ;  /* 0x0000002427007c0c */ /* 0x004fe2000f741270 */
[C---:B------:R-:W-:Y:S01]  /*59fe0*/  IMAD.WIDE R12, R8.reuse, 0x2, R54 ;  /* 0x00000002080c7825 */ /* 0x040fe200078e0236 */
[----:B------:R-:W2:Y:S01]  /*59ff0*/  LDCU UR36, c[0x0][0x398] ;  /* 0x00007300ff2477ac */ /* 0x000ea20008000800 */
[----:B------:R-:W0:Y:S01]  /*5a000*/  LDCU UR38, c[0x0][0x398] ;  /* 0x00007300ff2677ac */ /* 0x000e220008000800 */
[----:B------:R-:W0:Y:S01]  /*5a010*/  LDCU UR34, c[0x0][0x398] ;  /* 0x00007300ff2277ac */ /* 0x000e220008000800 */
[----:B-1----:R-:W-:Y:S01]  /*5a020*/  IMAD.WIDE R10, R8, 0x2, R56 ;  /* 0x00000002080a7825 */ /* 0x002fe200078e0238 */
[----:B------:R-:W-:-:S04]  /*5a030*/  PRMT R14, R24, 0x7632, R14 ;  /* 0x00007632180e7816 */ /* 0x000fc8000000000e */
[----:B------:R1:W-:Y:S01]  /*5a040*/  @P5 STG.E.U16 desc[UR66][R10.64], R24 ;  /* 0x000000180a005986 */ /* 0x0003e2000c101542 */
[----:B------:R-:W-:-:S03]  /*5a050*/  VIADD R9, R60, 0x33 ;  /* 0x000000333c097836 */ /* 0x000fc60000000000 */
[----:B------:R0:W-:Y:S01]  /*5a060*/  @P3 STG.E.U16 desc[UR66][R12.64], R14 ;  /* 0x0000000e0c003986 */ /* 0x0001e2000c101542 */
[----:B------:R-:W-:Y:S01]  /*5a070*/  ISETP.LT.AND P3, PT, R38, UR72, !P6 ;  /* 0x0000004826007c0c */ /* 0x000fe2000f761270 */
[----:B------:R-:W2:Y:S02]  /*5a080*/  LDCU.64 UR72, c[0x0][0x398] ;  /* 0x00007300ff4877ac */ /* 0x000ea40008000a00 */
[----:B-1----:R-:W4:Y:S01]  /*5a090*/  LDL.LU R24, [R1+0x324] ;  /* 0x0003240001187983 */ /* 0x002f220000300800 */
[----:B------:R-:W-:Y:S01]  /*5a0a0*/  IMAD.WIDE R10, R8, 0x2, R52 ;  /* 0x00000002080a7825 */ /* 0x000fe200078e0234 */
[----:B------:R-:W-:-:S03]  /*5a0b0*/  ISETP.GE.AND P5, PT, R9, UR69, PT ;  /* 0x0000004509007c0c */ /* 0x000fc6000bfa6270 */
[C---:B0-----:R-:W-:Y:S01]  /*5a0c0*/  IMAD.WIDE R12, R8.reuse, 0x2, R50 ;  /* 0x00000002080c7825 */ /* 0x041fe200078e0232 */
[----:B------:R-:W-:Y:S01]  /*5a0d0*/  PRMT R9, R25, 0x7632, R9 ;  /* 0x0000763219097816 */ /* 0x000fe20000000009 */
[----:B------:R0:W-:Y:S04]  /*5a0e0*/  @P2 STG.E.U16 desc[UR66][R10.64], R25 ;  /* 0x000000190a002986 */ /* 0x0001e8000c101542 */
[----:B0-----:R-:W4:Y:S01]  /*5a0f0*/  LDL.LU R25, [R1+0x334] ;  /* 0x0003340001197983 */ /* 0x001f220000300800 */
[----:B------:R-:W-:-:S03]  /*5a100*/  IMAD.WIDE R10, R8, 0x2, R48 ;  /* 0x00000002080a7825 */ /* 0x000fc600078e0230 */
[----:B------:R0:W-:Y:S01]  /*5a110*/  @P4 STG.E.U16 desc[UR66][R12.64], R9 ;  /* 0x000000090c004986 */ /* 0x0001e2000c101542 */
[----:B--2---:R-:W-:Y:S01]  /*5a120*/  ISETP.LT.AND P4, PT, R34, UR36, !P6 ;  /* 0x0000002422007c0c */ /* 0x004fe2000f781270 */
[----:B------:R-:W1:Y:S02]  /*5a130*/  LDCU UR36, c[0x0][0x3b8] ;  /* 0x00007700ff2477ac */ /* 0x000e640008000800 */
[----:B---3--:R2:W-:Y:S01]  /*5a140*/  @P3 STG.E.U16 desc[UR66][R10.64], R29 ;  /* 0x0000001d0a003986 */ /* 0x0085e2000c101542 */
[----:B------:R-:W-:Y:S01]  /*5a150*/  ISETP.LT.AND P2, PT, R58, UR30, !P6 ;  /* 0x0000001e3a007c0c */ /* 0x000fe2000f741270 */
[----:B------:R-:W3:Y:S01]  /*5a160*/  LDCU UR30, c[0x0][0x398] ;  /* 0x00007300ff1e77ac */ /* 0x000ee20008000800 */
[----:B0-----:R-:W-:Y:S02]  /*5a170*/  PRMT R9, R29, 0x7632, R9 ;  /* 0x000076321d097816 */ /* 0x001fe40000000009 */
[----:B--2---:R-:W2:Y:S01]  /*5a180*/  LDL.LU R29, [R1+0x2d4] ;  /* 0x0002d400011d7983 */ /* 0x004ea20000300800 */
        /* <DEDUP_REMOVED lines=16> */
[----:B------:R-:W-:Y:S01]  /*5a290*/  ISETP.LT.AND P6, PT, R38, UR76, !P5 ;  /* 0x0000004c26007c0c */ /* 0x000fe2000efc1270 */
[C---:B------:R-:W-:Y:S01]  /*5a2a0*/  IMAD.WIDE R12, R8.reuse, 0x2, R54 ;  /* 0x00000002080c7825 */ /* 0x040fe200078e0236 */
[----:B------:R-:W0:Y:S01]  /*5a2b0*/  LDCU.64 UR76, c[0x0][0x398] ;  /* 0x00007300ff4c77ac */ /* 0x000e220008000a00 */
[----:B------:R-:W0:Y:S02]  /*5a2c0*/  LDCU UR36, c[0x0][0x398] ;  /* 0x00007300ff2477ac */ /* 0x000e240008000800 */
[----:B---3--:R-:W-:Y:S01]  /*5a2d0*/  IMAD.WIDE R10, R8, 0x2, R56 ;  /* 0x00000002080a7825 */ /* 0x008fe200078e0238 */
[----:B------:R-:W3:Y:S01]  /*5a2e0*/  LDCU UR40, c[0x0][0x398] ;  /* 0x00007300ff2877ac */ /* 0x000ee20008000800 */
[----:B------:R-:W-:-:S03]  /*5a2f0*/  PRMT R9, R24, 0x7632, R9 ;  /* 0x0000763218097816 */ /* 0x000fc60000000009 */
[----:B------:R0:W-:Y:S01]  /*5a300*/  @P4 STG.E.U16 desc[UR66][R10.64], R24 ;  /* 0x000000180a004986 */ /* 0x0001e2000c101542 */
[----:B------:R-:W-:Y:S01]  /*5a310*/  ISETP.LT.AND P4, PT, R35, UR30, !P5 ;  /* 0x0000001e23007c0c */ /* 0x000fe2000ef81270 */
[----:B------:R-:W1:Y:S02]  /*5a320*/  LDCU UR30, c[0x0][0x398] ;  /* 0x00007300ff1e77ac */ /* 0x000e640008000800 */
[----:B------:R3:W-:Y:S04]  /*5a330*/  @P3 STG.E.U16 desc[UR66][R12.64], R9 ;  /* 0x000000090c003986 */ /* 0x0007e8000c101542 */
[----:B0-----:R-:W4:Y:S01]  /*5a340*/  LDL.LU R24, [R1+0x2e8] ;  /* 0x0002e80001187983 */ /* 0x001f220000300800 */
[----:B------:R-:W-:-:S04]  /*5a350*/  IMAD.WIDE R10, R8, 0x2, R52 ;  /* 0x00000002080a7825 */ /* 0x000fc800078e0234 */
[----:B---3--:R-:W-:Y:S02]  /*5a360*/  VIADD R9, R60, 0x34 ;  /* 0x000000343c097836 */ /* 0x008fe40000000000 */
[----:B------:R-:W-:Y:S01]  /*5a370*/  IMAD.WIDE R12, R8, 0x2, R50 ;  /* 0x00000002080c7825 */ /* 0x000fe200078e0232 */
[----:B-1----:R-:W-:Y:S01]  /*5a380*/  ISETP.LT.AND P3, PT, R34, UR38, !P5 ;  /* 0x0000002622007c0c */ /* 0x002fe2000ef61270 */
[----:B------:R-:W0:Y:S01]  /*5a390*/  LDCU UR38, c[0x0][0x3b8] ;  /* 0x00007700ff2677ac */ /* 0x000e220008000800 */
[----:B------:R-:W-:Y:S01]  /*5a3a0*/  PRMT R14, R25, 0x7632, R14 ;  /* 0x00007632190e7816 */ /* 0x000fe2000000000e */
[----:B------:R1:W-:Y:S01]  /*5a3b0*/  @P2 STG.E.U16 desc[UR66][R10.64], R25 ;  /* 0x000000190a002986 */ /* 0x0003e2000c101542 */
[----:B------:R-:W-:-:S03]  /*5a3c0*/  ISETP.GE.AND P2, PT, R9, UR77, PT ;  /* 0x0000004d09007c0c */ /* 0x000fc6000bf46270 */
[----:B-1----:R-:W3:Y:S01]  /*5a3d0*/  LDL.LU R25, [R1+0x2f8] ;  /* 0x0002f80001197983 */ /* 0x002ee20000300800 */
[----:B------:R-:W-:-:S03]  /*5a3e0*/  IMAD.WIDE R10, R8, 0x2, R48 ;  /* 0x00000002080a7825 */ /* 0x000fc600078e0230 */
[----:B------:R-:W-:Y:S01]  /*5a3f0*/  @P4 STG.E.U16 desc[UR66][R12.64], R14 ;  /* 0x0000000e0c004986 */ /* 0x000fe2000c101542 */
[----:B--2---:R-:W-:-:S03]  /*5a400*/  PRMT R9, R29, 0x7632, R9 ;  /* 0x000076321d097816 */ /* 0x004fc60000000009 */
[----:B------:R1:W-:Y:S01]  /*5a410*/  @P6 STG.E.U16 desc[UR66][R10.64], R29 ;  /* 0x0000001d0a006986 */ /* 0x0003e2000c101542 */
[----:B------:R-:W-:Y:S01]  /*5a420*/  ISETP.LT.AND P4, PT, R33, UR8, !P5 ;  /* 0x0000000821007c0c */ /* 0x000fe2000ef81270 */
[----:B------:R-:W2:Y:S02]  /*5a430*/  LDCU UR8, c[0x0][0x398] ;  /* 0x00007300ff0877ac */ /* 0x000ea40008000800 */
[----:B-1----:R-:W2:Y:S01]  /*5a440*/  LDL.LU R29, [R1+0x308] ;  /* 0x00030800011d7983 */ /* 0x002ea20000300800 */
        /* <DEDUP_REMOVED lines=13> */
[----:B------:R-:W0:Y:S02]  /*5a520*/  LDCU UR36, c[0x0][0x398] ;  /* 0x00007300ff2477ac */ /* 0x000e240008000800 */
[C---:B------:R-:W-:Y:S02]  /*5a530*/  IMAD.WIDE R10, R8.reuse, 0x2, R56 ;  /* 0x00000002080a7825 */ /* 0x040fe400078e0238 */
[----:B------:R1:W-:Y:S01]  /*5a540*/  @P5 STG.E.U16 desc[UR66][R12.64], R9 ;  /* 0x000000090c005986 */ /* 0x0003e2000c101542 */
[----:B------:R-:W-:Y:S01]  /*5a550*/  ISETP.LT.AND P5, PT, R39, UR40, !P2 ;  /* 0x0000002827007c0c */ /* 0x000fe2000d7a1270 */
[----:B------:R-:W0:Y:S01]  /*5a560*/  LDCU UR32, c[0x0][0x398] ;  /* 0x00007300ff2077ac */ /* 0x000e220008000800 */
[----:B------:R-:W0:Y:S01]  /*5a570*/  LDCU UR38, c[0x0][0x3b8] ;  /* 0x00007700ff2677ac */ /* 0x000e220008000800 */
[----:B------:R-:W0:Y:S01]  /*5a580*/  LDCU UR34, c[0x0][0x398] ;  /* 0x00007300ff2277ac */ /* 0x000e220008000800 */
[----:B-1----:R-:W-:Y:S01]  /*5a590*/  IMAD.WIDE R12, R8, 0x2, R54 ;  /* 0x00000002080c7825 */ /* 0x002fe200078e0236 */
[----:B------:R-:W1:Y:S01]  /*5a5a0*/  LDCU UR40, c[0x0][0x398] ;  /* 0x00007300ff2877ac */ /* 0x000e620008000800 */
[----:B------:R-:W-:Y:S01]  /*5a5b0*/  PRMT R9, R24, 0x7632, R9 ;  /* 0x0000763218097816 */ /* 0x000fe20000000009 */
        /* <DEDUP_REMOVED lines=9> */
[----:B---3--:R-:W-:Y:S01]  /*5a650*/  PRMT R9, R25, 0x7632, R9 ;  /* 0x0000763219097816 */ /* 0x008fe20000000009 */
[----:B------:R1:W-:Y:S04]  /*5a660*/  @P5 STG.E.U16 desc[UR66][R10.64], R25 ;  /* 0x000000190a005986 */ /* 0x0003e8000c101542 */
[----:B------:R3:W-:Y:S04]  /*5a670*/  @P4 STG.E.U16 desc[UR66][R12.64], R9 ;  /* 0x000000090c004986 */ /* 0x0007e8000c101542 */
[----:B-1----:R-:W4:Y:S01]  /*5a680*/  LDL.LU R25, [R1+0x338] ;  /* 0x0003380001197983 */ /* 0x002f220000300800 */
[----:B---3--:R-:W-:Y:S01]  /*5a690*/  IMAD.WIDE R12, R8, 0x2, R48 ;  /* 0x00000002080c7825 */ /* 0x008fe200078e0230 */
[----:B--2---:R-:W-:-:S04]  /*5a6a0*/  PRMT R9, R29, 0x7632, R9 ;  /* 0x000076321d097816 */ /* 0x004fc80000000009 */
        /* <DEDUP_REMOVED lines=27> */
[----:B-1----:R-:W-:-:S04]  /*5a860*/  IMAD.WIDE R10, R8, 0x2, R56 ;  /* 0x00000002080a7825 */ /* 0x002fc800078e0238 */
[----:B------:R-:W-:Y:S01]  /*5a870*/  VIADD R9, R60, 0x36 ;  /* 0x000000363c097836 */ /* 0x000fe20000000000 */
[----:B------:R-:W-:Y:S01]  /*5a880*/  PRMT R14, R24, 0x7632, R14 ;  /* 0x00007632180e7816 */ /* 0x000fe2000000000e */
[----:B------:R1:W-:Y:S03]  /*5a890*/  @P5 STG.E.U16 desc[UR66][R10.64], R24 ;  /* 0x000000180a005986 */ /* 0x0003e6000c101542 */
[----:B------:R-:W-:Y:S01]  /*5a8a0*/  ISETP.GE.AND P5, PT, R9, UR71, PT ;  /* 0x0000004709007c0c */ /* 0x000fe2000bfa6270 */
[----:B------:R0:W-:Y:S01]  /*5a8b0*/  @P3 STG.E.U16 desc[UR66][R12.64], R14 ;  /* 0x0000000e0c003986 */ /* 0x0001e2000c101542 */
[----:B------:R-:W-:Y:S01]  /*5a8c0*/  ISETP.LT.AND P3, PT, R38, UR68, !P4 ;  /* 0x0000004426007c0c */ /* 0x000fe2000e761270 */
[----:B------:R-:W2:Y:S02]  /*5a8d0*/  LDCU.64 UR68, c[0x0][0x398] ;  /* 0x00007300ff4477ac */ /* 0x000ea40008000a00 */
[----:B-1----:R-:W4:Y:S01]  /*5a8e0*/  LDL.LU R24, [R1+0x2ec] ;  /* 0x0002ec0001187983 */ /* 0x002f220000300800 */
[----:B------:R-:W-:-:S04]  /*5a8f0*/  IMAD.WIDE R10, R8, 0x2, R52 ;  /* 0x00000002080a7825 */ /* 0x000fc800078e0234 */
        /* <DEDUP_REMOVED lines=82> */
[----:B------:R-:W-:Y:S01]  /*5ae20*/  VIADD R13, R60, 0x38 ;  /* 0x000000383c0d7836 */ /* 0x000fe20000000000 */
[----:B------:R-:W1:Y:S01]  /*5ae30*/  LDCU.64 UR72, c[0x0][0x398] ;  /* 0x00007300ff4877ac */ /* 0x000e620008000a00 */
[----:B------:R0:W-:Y:S04]  /*5ae40*/  @P3 STG.E.U16 desc[UR66][R10.64], R12 ;  /* 0x0000000c0a003986 */ /* 0x0001e8000c101542 */
[----:B0-----:R-:W4:Y:S01]  /*5ae50*/  LDL.LU R24, [R1+0x360] ;  /* 0x0003600001187983 */ /* 0x001f220000300800 */
[----:B------:R-:W-:-:S04]  /*5ae60*/  IMAD.WIDE R8, R14, 0x2, R52 ;  /* 0x000000020e087825 */ /* 0x000fc800078e0234 */
[----:B------:R-:W-:Y:S01]  /*5ae70*/  IMAD.WIDE R10, R14, 0x2, R50 ;  /* 0x000000020e0a7825 */ /* 0x000fe200078e0232 */
[----:B------:R-:W-:Y:S01]  /*5ae80*/  ISETP.LT.AND P3, PT, R34, UR30, !P2 ;  /* 0x0000001e22007c0c */ /* 0x000fe2000d761270 */
[----:B------:R-:W0:Y:S01]  /*5ae90*/  LDCU UR30, c[0x0][0x398] ;  /* 0x00007300ff1e77ac */ /* 0x000e220008000800 */
[----:B---3--:R-:W-:Y:S01]  /*5aea0*/  PRMT R12, R25, 0x7632, R12 ;  /* 0x00007632190c7816 */ /* 0x008fe2000000000c */
[----:B------:R3:W-:Y:S04]  /*5aeb0*/  @P5 STG.E.U16 desc[UR66][R8.64], R25 ;  /* 0x0000001908005986 */ /* 0x0007e8000c101542 */
[----:B---3--:R-:W3:Y:S01]  /*5aec0*/  LDL.LU R25, [R1+0x370] ;  /* 0x0003700001197983 */ /* 0x008ee20000300800 */
[----:B------:R-:W-:-:S03]  /*5aed0*/  IMAD.WIDE R8, R14, 0x2, R48 ;  /* 0x000000020e087825 */ /* 0x000fc600078e0230 */
[----:B------:R0:W-:Y:S04]  /*5aee0*/  @P6 STG.E.U16 desc[UR66][R10.64], R12 ;  /* 0x0000000c0a006986 */ /* 0x0001e8000c101542 */
[----:B--2---:R2:W-:Y:S01]  /*5aef0*/  @P4 STG.E.U16 desc[UR66][R8.64], R29 ;  /* 0x0000001d08004986 */ /* 0x0045e2000c101542 */
[----:B0-----:R-:W-:-:S03]  /*5af00*/  PRMT R12, R29, 0x7632, R12 ;  /* 0x000076321d0c7816 */ /* 0x001fc6000000000c */
[----:B--2---:R-:W2:Y:S01]  /*5af10*/  LDL.LU R29, [R1+0x380] ;  /* 0x00038000011d7983 */ /* 0x004ea20000300800 */
[----:B------:R-:W-:Y:S01]  /*5af20*/  ISETP.LT.AND P5, PT, R33, UR36, !P2 ;  /* 0x0000002421007c0c */ /* 0x000fe2000d7a1270 */
[C---:B------:R-:W-:Y:S01]  /*5af30*/  IMAD.WIDE R10, R14.reuse, 0x2, R6 ;  /* 0x000000020e0a7825 */ /* 0x040fe200078e0206 */
[----:B------:R-:W0:Y:S03]  /*5af40*/  LDCU UR36, c[0x0][0x398] ;  /* 0x00007300ff2477ac */ /* 0x000e260008000800 */
[----:B------:R-:W-:Y:S01]  /*5af50*/  IMAD.WIDE R8, R14, 0x2, R4 ;  /* 0x000000020e087825 */ /* 0x000fe200078e0204 */
[----:B------:R-:W-:Y:S07]  /*5af60*/  @P3 STG.E.U16 desc[UR66][R10.64], R12 ;  /* 0x0000000c0a003986 */ /* 0x000fee000c101542 */
[----:B----4-:R4:W-:Y:S02]  /*5af70*/  @P5 STG.E.U16 desc[UR66][R8.64], R61 ;  /* 0x0000003d08005986 */ /* 0x0109e4000c101542 */
[----:B----4-:R-:W-:-:S02]  /*5af80*/  PRMT R9, R61, 0x7632, R9 ;  /* 0x000076323d097816 */ /* 0x010fc40000000009 */
[----:B------:R-:W4:Y:S01]  /*5af90*/  LDL.LU R61, [R1+0x390] ;  /* 0x00039000013d7983 */ /* 0x000f220000300800 */
[----:B------:R-:W-:Y:S02]  /*5afa0*/  ISETP.LT.AND P2, PT, R58, UR32, !P2 ;  /* 0x000000203a007c0c */ /* 0x000fe4000d741270 */
[----:B------:R-:W-:Y:S01]  /*5afb0*/  ISETP.GE.AND P6, PT, R13, UR69, PT ;  /* 0x000000450d007c0c */ /* 0x000fe2000bfc6270 */
[C---:B------:R-:W-:Y:S01]  /*5afc0*/  IMAD.WIDE R10, R14.reuse, 0x2, R2 ;  /* 0x000000020e0a7825 */ /* 0x040fe200078e0202 */
[----:B------:R-:W1:Y:S02]  /*5afd0*/  LDCU UR32, c[0x0][0x398] ;  /* 0x00007300ff2077ac */ /* 0x000e640008000800 */
[----:B------:R-:W-:Y:S01]  /*5afe0*/  ISETP.LT.AND P5, PT, R59, UR30, !P6 ;  /* 0x0000001e3b007c0c */ /* 0x000fe2000f7a1270 */
[----:B------:R-:W-:Y:S01]  /*5aff0*/  VIADD R8, R14, UR38 ;  /* 0x000000260e087c36 */ /* 0x000fe20008000000 */
[----:B------:R-:W-:Y:S01]  /*5b000*/  ISETP.LT.AND P3, PT, R0, UR34, !P6 ;  /* 0x0000002200007c0c */ /* 0x000fe2000f761270 */
[----:B------:R-:W1:Y:S04]  /*5b010*/  LDCU UR30, c[0x0][0x398] ;  /* 0x00007300ff1e77ac */ /* 0x000e680008000800 */
[----:B------:R1:W-:Y:S01]  /*5b020*/  @P2 STG.E.U16 desc[UR66][R10.64], R9 ;  /* 0x000000090a002986 */ /* 0x0003e2000c101542 */
[----:B0-----:R-:W-:Y:S01]  /*5b030*/  ISETP.LT.AND P2, PT, R39, UR36, !P6 ;  /* 0x0000002427007c0c */ /* 0x001fe2000f741270 */
[C---:B------:R-:W-:Y:S01]  /*5b040*/  IMAD.WIDE R12, R8.reuse, 0x2, R54 ;  /* 0x00000002080c7825 */ /* 0x040fe200078e0236 */
[----:B------:R-:W0:Y:S01]  /*5b050*/  LDCU UR36, c[0x0][0x398] ;  /* 0x00007300ff2477ac */ /* 0x000e220008000800 */
[----:B------:R-:W-:Y:S01]  /*5b060*/  ISETP.LT.AND P4, PT, R35, UR8, !P6 ;  /* 0x0000000823007c0c */ /* 0x000fe2000f781270 */
[----:B------:R-:W0:Y:S01]  /*5b070*/  LDCU UR8, c[0x0][0x398] ;  /* 0x00007300ff0877ac */ /* 0x000e220008000800 */
[----:B------:R-:W0:Y:S01]  /*5b080*/  LDCU UR38, c[0x0][0x398] ;  /* 0x00007300ff2677ac */ /* 0x000e220008000800 */
[----:B-1----:R-:W-:Y:S01]  /*5b090*/  IMAD.WIDE R10, R8, 0x2, R56 ;  /* 0x00000002080a7825 */ /* 0x002fe200078e0238 */
[----:B------:R-:W1:Y:S01]  /*5b0a0*/  LDCU UR34, c[0x0][0x398] ;  /* 0x00007300ff2277ac */ /* 0x000e620008000800 */
[----:B------:R-:W-:-:S03]  /*5b0b0*/  PRMT R14, R24, 0x7632, R14 ;  /* 0x00007632180e7816 */ /* 0x000fc6000000000e */
[----:B------:R0:W-:Y:S01]  /*5b0c0*/  @P5 STG.E.U16 desc[UR66][R10.64], R24 ;  /* 0x000000180a005986 */ /* 0x0001e2000c101542 */
[----:B------:R-:W-:-:S03]  /*5b0d0*/  VIADD R9, R60, 0x39 ;  /* 0x000000393c097836 */ /* 0x000fc60000000000 */
[----:B------:R1:W-:Y:S01]  /*5b0e0*/  @P3 STG.E.U16 desc[UR66][R12.64], R14 ;  /* 0x0000000e0c003986 */ /* 0x0003e2000c101542 */
[----:B------:R-:W-:Y:S01]  /*5b0f0*/  ISETP.LT.AND P3, PT, R38, UR70, !P6 ;  /* 0x0000004626007c0c */ /* 0x000fe2000f761270 */
[----:B------:R-:W2:Y:S02]  /*5b100*/  LDCU.64 UR70, c[0x0][0x398] ;  /* 0x00007300ff4677ac */ /* 0x000ea40008000a00 */
[----:B0-----:R-:W4:Y:S01]  /*5b110*/  LDL.LU R24, [R1+0x3a0] ;  /* 0x0003a00001187983 */ /* 0x001f220000300800 */
[----:B------:R-:W-:Y:S01]  /*5b120*/  IMAD.WIDE R10, R8, 0x2, R52 ;  /* 0x00000002080a7825 */ /* 0x000fe200078e0234 */
[----:B------:R-:W-:-:S03]  /*5b130*/  ISETP.GE.AND P5, PT, R9, UR73, PT ;  /* 0x0000004909007c0c */ /* 0x000fc6000bfa6270 */
[C---:B-1----:R-:W-:Y:S01]  /*5b140*/  IMAD.WIDE R12, R8.reuse, 0x2, R50 ;  /* 0x00000002080c7825 */ /* 0x042fe200078e0232 */
[----:B---3--:R-:W-:Y:S01]  /*5b150*/  PRMT R9, R25, 0x7632, R9 ;  /* 0x0000763219097816 */ /* 0x008fe20000000009 */
[----:B------:R0:W-:Y:S04]  /*5b160*/  @P2 STG.E.U16 desc[UR66][R10.64], R25 ;  /* 0x000000190a002986 */ /* 0x0001e8000c101542 */
[----:B0-----:R-:W3:Y:S01]  /*5b170*/  LDL.LU R25, [R1+0x3b0] ;  /* 0x0003b00001197983 */ /* 0x001ee20000300800 */
[----:B------:R-:W-:-:S03]  /*5b180*/  IMAD.WIDE R10, R8, 0x2, R48 ;  /* 0x00000002080a7825 */ /* 0x000fc600078e0230 */
[----:B------:R0:W-:Y:S01]  /*5b190*/  @P4 STG.E.U16 desc[UR66][R12.64], R9 ;  /* 0x000000090c004986 */ /* 0x0001e2000c101542 */
[----:B------:R-:W-:Y:S01]  /*5b1a0*/  ISETP.LT.AND P4, PT, R34, UR36, !P6 ;  /* 0x0000002422007c0c */ /* 0x000fe2000f781270 */
[----:B------:R-:W1:Y:S02]  /*5b1b0*/  LDCU UR36, c[0x0][0x3b8] ;  /* 0x00007700ff2477ac */ /* 0x000e640008000800 */
[----:B--2---:R2:W-:Y:S01]  /*5b1c0*/  @P3 STG.E.U16 desc[UR66][R10.64], R29 ;  /* 0x0000001d0a003986 */ /* 0x0045e2000c101542 */
[----:B0-----:R-:W-:-:S03]  /*5b1d0*/  PRMT R9, R29, 0x7632, R9 ;  /* 0x000076321d097816 */ /* 0x001fc60000000009 */
[----:B--2---:R-:W2:Y:S01]  /*5b1e0*/  LDL.LU R29, [R1+0x350] ;  /* 0x00035000011d7983 */ /* 0x004ea20000300800 */
[----:B------:R-:W-:Y:S01]  /*5b1f0*/  ISETP.LT.AND P2, PT, R58, UR30, !P6 ;  /* 0x0000001e3a007c0c */ /* 0x000fe2000f741270 */
[C---:B------:R-:W-:Y:S01]  /*5b200*/  IMAD.WIDE R12, R8.reuse, 0x2, R6 ;  /* 0x00000002080c7825 */ /* 0x040fe200078e0206 */
[----:B------:R-:W-:Y:S01]  /*5b210*/  ISETP.LT.AND P6, PT, R33, UR8, !P6 ;  /* 0x0000000821007c0c */ /* 0x000fe2000f7c1270 */
[----:B------:R-:W0:Y:S03]  /*5b220*/  LDCU UR8, c[0x0][0x398] ;  /* 0x00007300ff0877ac */ /* 0x000e260008000800 */
[----:B------:R1:W-:Y:S01]  /*5b230*/  @P4 STG.E.U16 desc[UR66][R12.64], R9 ;  /* 0x000000090c004986 */ /* 0x0003e2000c101542 */
[----:B------:R-:W0:Y:S01]  /*5b240*/  LDCU UR30, c[0x0][0x398] ;  /* 0x00007300ff1e77ac */ /* 0x000e220008000800 */
[----:B-1----:R-:W-:Y:S01]  /*5b250*/  IMAD.WIDE R12, R8, 0x2, R4 ;  /* 0x00000002080c7825 */ /* 0x002fe200078e0204 */
[----:B----4-:R-:W-:-:S06]  /*5b260*/  PRMT R9, R61, 0x7632, R9 ;  /* 0x000076323d097816 */ /* 0x010fcc0000000009 */
        /* <DEDUP_REMOVED lines=14> */
[----:B-1----:R-:W-:Y:S01]  /*5b350*/  IMAD.WIDE R10, R8, 0x2, R56 ;  /* 0x00000002080a7825 */ /* 0x002fe200078e0238 */
[----:B------:R-:W1:Y:S01]  /*5b360*/  LDCU UR40, c[0x0][0x398] ;  /* 0x00007300ff2877ac */ /* 0x000e620008000800 */
        /* <DEDUP_REMOVED lines=11> */
[----:B---3--:R-:W-:Y:S01]  /*5b420*/  PRMT R14, R25, 0x7632, R14 ;  /* 0x00007632190e7816 */ /* 0x008fe2000000000e */
        /* <DEDUP_REMOVED lines=20> */
[----:B0-----:R-:W-:Y:S01]  /*5b570*/  VIADD R8, R8, UR38 ;  /* 0x0000002608087c36 */ /* 0x001fe20008000000 */
[----:B------:R-:W-:Y:S01]  /*5b580*/  ISETP.LT.AND P3, PT, R0, UR34, !P2 ;  /* 0x0000002200007c0c */ /* 0x000fe2000d761270 */
[----:B------:R-:W0:Y:S06]  /*5b590*/  LDCU UR36, c[0x0][0x398] ;  /* 0x00007300ff2477ac */ /* 0x000e2c0008000800 */
        /* <DEDUP_REMOVED lines=11> */
[----:B------:R-:W2:Y:S02]  /*5b650*/  LDCU.64 UR68, c[0x0][0x398] ;  /* 0x00007300ff4477ac */ /* 0x000ea40008000a00 */
[----:B------:R1:W-:Y:S01]  /*5b660*/  @P3 STG.E.U16 desc[UR66][R12.64], R9 ;  /* 0x000000090c003986 */ /* 0x0003e2000c101542 */
[----:B------:R-:W2:Y:S03]  /*5b670*/  LDCU UR40, c[0x0][0x398] ;  /* 0x00007300ff2877ac */ /* 0x000ea60008000800 */
        /* <DEDUP_REMOVED lines=39> */
[----:B------:R-:W-:-:S03]  /*5b8f0*/  PRMT R14, R24, 0x7632, R14 ;  /* 0x00007632180e7816 */ /* 0x000fc6000000000e */
[----:B------:R-:W-:Y:S01]  /*5b900*/  VIADD R9, R60, 0x3c ;  /* 0x0000003c3c097836 */ /* 0x000fe20000000000 */
[----:B------:R1:W-:Y:S04]  /*5b910*/  @P5 STG.E.U16 desc[UR66][R10.64], R24 ;  /* 0x000000180a005986 */ /* 0x0003e8000c101542 */
[----:B------:R0:W-:Y:S01]  /*5b920*/  @P3 STG.E.U16 desc[UR66][R12.64], R14 ;  /* 0x0000000e0c003986 */ /* 0x0001e2000c101542 */
[----:B------:R-:W-:Y:S01]  /*5b930*/  ISETP.LT.AND P3, PT, R38, UR72, !P4 ;  /* 0x0000004826007c0c */ /* 0x000fe2000e761270 */
[----:B------:R-:W2:Y:S01]  /*5b940*/  LDCU.64 UR72, c[0x0][0x398] ;  /* 0x00007300ff4877ac */ /* 0x000ea20008000a00 */
[----:B------:R-:W-:Y:S01]  /*5b950*/  ISETP.GE.AND P5, PT, R9, UR69, PT ;  /* 0x0000004509007c0c */ /* 0x000fe2000bfa6270 */
[C---:B-1----:R-:W-:Y:S01]  /*5b960*/  IMAD.WIDE R10, R8.reuse, 0x2, R52 ;  /* 0x00000002080a7825 */ /* 0x042fe200078e0234 */
[----:B------:R-:W4:Y:S03]  /*5b970*/  LDL.LU R24, [R1+0x368] ;  /* 0x0003680001187983 */ /* 0x000f260000300800 */
[C---:B0-----:R-:W-:Y:S01]  /*5b980*/  IMAD.WIDE R12, R8.reuse, 0x2, R50 ;  /* 0x00000002080c7825 */ /* 0x041fe200078e0232 */
[----:B------:R-:W-:Y:S01]  /*5b990*/  PRMT R9, R25, 0x7632, R9 ;  /* 0x0000763219097816 */ /* 0x000fe20000000009 */
[----:B------:R0:W-:Y:S04]  /*5b9a0*/  @P2 STG.E.U16 desc[UR66][R10.64], R25 ;  /* 0x000000190a002986 */ /* 0x0001e8000c101542 */
[----:B0-----:R-:W4:Y:S01]  /*5b9b0*/  LDL.LU R25, [R1+0x378] ;  /* 0x0003780001197983 */ /* 0x001f220000300800 */
[----:B------:R-:W-:-:S03]  /*5b9c0*/  IMAD.WIDE R10, R8, 0x2, R48 ;  /* 0x00000002080a7825 */ /* 0x000fc600078e0230 */
[----:B------:R0:W-:Y:S04]  /*5b9d0*/  @P6 STG.E.U16 desc[UR66][R12.64], R9 ;  /* 0x000000090c006986 */ /* 0x0001e8000c101542 */
[----:B---3--:R1:W-:Y:S01]  /*5b9e0*/  @P3 STG.E.U16 desc[UR66][R10.64], R29 ;  /* 0x0000001d0a003986 */ /* 0x0083e2000c101542 */
[----:B0-----:R-:W-:-:S03]  /*5b9f0*/  PRMT R9, R29, 0x7632, R9 ;  /* 0x000076321d097816 */ /* 0x001fc60000000009 */
[----:B-1----:R-:W3:Y:S01]  /*5ba00*/  LDL.LU R29, [R1+0x388] ;  /* 0x00038800011d7983 */ /* 0x002ee20000300800 */
[----:B--2---:R-:W-:Y:S02]  /*5ba10*/  ISETP.LT.AND P6, PT, R34, UR36, !P4 ;  /* 0x0000002422007c0c */ /* 0x004fe4000e7c1270 */
[----:B------:R-:W-:Y:S01]  /*5ba20*/  ISETP.LT.AND P2, PT, R58, UR30, !P4 ;  /* 0x0000001e3a007c0c */ /* 0x000fe2000e741270 */
[C---:B------:R-:W-:Y:S01]  /*5ba30*/  IMAD.WIDE R12, R8.reuse, 0x2, R6 ;  /* 0x00000002080c7825 */ /* 0x040fe200078e0206 */
[----:B------:R-:W-:Y:S01]  /*5ba40*/  ISETP.LT.AND P4, PT, R33, UR8, !P4 ;  /* 0x0000000821007c0c */ /* 0x000fe2000e781270 */
[----:B------:R-:W0:Y:S02]  /*5ba50*/  LDCU UR36, c[0x0][0x3b8] ;  /* 0x00007700ff2477ac */ /* 0x000e240008000800 */
[----:B------:R-:W-:Y:S01]  /*5ba60*/  IMAD.WIDE R10, R8, 0x2, R4 ;  /* 0x00000002080a7825 */ /* 0x000fe200078e0204 */
[----:B------:R-:W1:Y:S05]  /*5ba70*/  LDCU UR8, c[0x0][0x398] ;  /* 0x00007300ff0877ac */ /* 0x000e6a0008000800 */
[----:B------:R2:W-:Y:S01]  /*5ba80*/  @P6 STG.E.U16 desc[UR66][R12.64], R9 ;  /* 0x000000090c006986 */ /* 0x0005e2000c101542 */
[----:B------:R-:W0:Y:S03]  /*5ba90*/  LDCU UR30, c[0x0][0x398] ;  /* 0x00007300ff1e77ac */ /* 0x000e260008000800 */
[----:B----4-:R4:W-:Y:S01]  /*5baa0*/  @P4 STG.E.U16 desc[UR66][R10.64], R61 ;  /* 0x0000003d0a004986 */ /* 0x0109e2000c101542 */
[----:B--2---:R-:W-:-:S03]  /*5bab0*/  PRMT R9, R61, 0x7632, R9 ;  /* 0x000076323d097816 */ /* 0x004fc60000000009 */
[----:B----4-:R-:W2:Y:S01]  /*5bac0*/  LDL.LU R61, [R1+0x398] ;  /* 0x00039800013d7983 */ /* 0x010ea20000300800 */
[----:B------:R-:W-:Y:S01]  /*5bad0*/  ISETP.LT.AND P6, PT, R59, UR40, !P5 ;  /* 0x000000283b007c0c */ /* 0x000fe2000efc1270 */
[----:B------:R-:W-:Y:S01]  /*5bae0*/  IMAD.WIDE R12, R8, 0x2, R2 ;  /* 0x00000002080c7825 */ /* 0x000fe200078e0202 */
[----:B------:R-:W-:Y:S01]  /*5baf0*/  ISETP.LT.AND P3, PT, R0, UR38, !P5 ;  /* 0x0000002600007c0c */ /* 0x000fe2000ef61270 */
[----:B------:R-:W4:Y:S02]  /*5bb00*/  LDCU UR38, c[0x0][0x398] ;  /* 0x00007300ff2677ac */ /* 0x000f240008000800 */
[----:B0-----:R-:W-:Y:S01]  /*5bb10*/  VIADD R8, R8, UR36 ;  /* 0x0000002408087c36 */ /* 0x001fe20008000000 */
[----:B------:R0:W-:Y:S01]  /*5bb20*/  @P2 STG.E.U16 desc[UR66][R12.64], R9 ;  /* 0x000000090c002986 */ /* 0x0001e2000c101542 */
[----:B-1----:R-:W-:Y:S01]  /*5bb30*/  ISETP.LT.AND P2, PT, R39, UR8, !P5 ;  /* 0x0000000827007c0c */ /* 0x002fe2000ef41270 */
[----:B------:R-:W1:Y:S01]  /*5bb40*/  LDCU UR8, c[0x0][0x398] ;  /* 0x00007300ff0877ac */ /* 0x000e620008000800 */
[----:B------:R-:W-:Y:S01]  /*5bb50*/  IMAD.WIDE R10, R8, 0x2, R56 ;  /* 0x00000002080a7825 */ /* 0x000fe200078e0238 */
[----:B------:R-:W-:Y:S01]  /*5bb60*/  ISETP.LT.AND P4, PT, R38, UR76, !P5 ;  /* 0x0000004c26007c0c */ /* 0x000fe2000ef81270 */
[----:B------:R-:W1:Y:S01]  /*5bb70*/  LDCU UR36, c[0x0][0x398] ;  /* 0x00007300ff2477ac */ /* 0x000e620008000800 */
[----:B------:R-:W1:Y:S01]  /*5bb80*/  LDCU UR40, c[0x0][0x398] ;  /* 0x00007300ff2877ac */ /* 0x000e620008000800 */
[----:B0-----:R-:W-:Y:S01]  /*5bb90*/  IMAD.WIDE R12, R8, 0x2, R54 ;  /* 0x00000002080c7825 */ /* 0x001fe200078e0236 */
[----:B------:R-:W0:Y:S01]  /*5bba0*/  LDCU.64 UR76, c[0x0][0x398] ;  /* 0x00007300ff4c77ac */ /* 0x000e220008000a00 */
[----:B------:R-:W-:Y:S01]  /*5bbb0*/  PRMT R9, R24, 0x7632, R9 ;  /* 0x0000763218097816 */ /* 0x000fe20000000009 */
[----:B------:R0:W-:Y:S01]  /*5bbc0*/  @P6 STG.E.U16 desc[UR66][R10.64], R24 ;  /* 0x000000180a006986 */ /* 0x0001e2000c101542 */
[----:B------:R-:W-:Y:S01]  /*5bbd0*/  ISETP.LT.AND P6, PT, R35, UR30, !P5 ;  /* 0x0000001e23007c0c */ /* 0x000fe2000efc1270 */
[----:B------:R-:W1:Y:S02]  /*5bbe0*/  LDCU UR30, c[0x0][0x398] ;  /* 0x00007300ff1e77ac */ /* 0x000e640008000800 */
[----:B------:R4:W-:Y:S01]  /*5bbf0*/  @P3 STG.E.U16 desc[UR66][R12.64], R9 ;  /* 0x000000090c003986 */ /* 0x0009e2000c101542 */
[----:B0-----:R-:W-:-:S03]  /*5bc00*/  IMAD.WIDE R10, R8, 0x2, R52 ;  /* 0x00000002080a7825 */ /* 0x001fc600078e0234 */
[----:B------:R-:W2:Y:S01]  /*5bc10*/  LDL.LU R24, [R1+0x3a8] ;  /* 0x0003a80001187983 */ /* 0x000ea20000300800 */
[----:B----4-:R-:W-:Y:S02]  /*5bc20*/  VIADD R9, R60, 0x3d ;  /* 0x0000003d3c097836 */ /* 0x010fe40000000000 */
[----:B------:R-:W-:Y:S01]  /*5bc30*/  IMAD.WIDE R12, R8, 0x2, R50 ;  /* 0x00000002080c7825 */ /* 0x000fe200078e0232 */
[----:B------:R-:W-:Y:S01]  /*5bc40*/  ISETP.LT.AND P3, PT, R34, UR38, !P5 ;  /* 0x0000002622007c0c */ /* 0x000fe2000ef61270 */
[----:B------:R-:W0:Y:S01]  /*5bc50*/  LDCU UR38, c[0x0][0x3b8] ;  /* 0x00007700ff2677ac */ /* 0x000e220008000800 */
[----:B------:R-:W-:Y:S01]  /*5bc60*/  PRMT R14, R25, 0x7632, R14 ;  /* 0x00007632190e7816 */ /* 0x000fe2000000000e */
[----:B------:R4:W-:Y:S01]  /*5bc70*/  @P2 STG.E.U16 desc[UR66][R10.64], R25 ;  /* 0x000000190a002986 */ /* 0x0009e2000c101542 */
[----:B------:R-:W-:-:S03]  /*5bc80*/  ISETP.GE.AND P2, PT, R9, UR73, PT ;  /* 0x0000004909007c0c */ /* 0x000fc6000bf46270 */
[----:B----4-:R-:W4:Y:S01]  /*5bc90*/  LDL.LU R25, [R1+0x3b8] ;  /* 0x0003b80001197983 */ /* 0x010f220000300800 */
[----:B------:R-:W-:-:S03]  /*5bca0*/  IMAD.WIDE R10, R8, 0x2, R48 ;  /* 0x00000002080a7825 */ /* 0x000fc600078e0230 */
[----:B------:R-:W-:Y:S01]  /*5bcb0*/  @P6 STG.E.U16 desc[UR66][R12.64], R14 ;  /* 0x0000000e0c006986 */ /* 0x000fe2000c101542 */
[----:B---3--:R-:W-:-:S03]  /*5bcc0*/  PRMT R9, R29, 0x7632, R9 ;  /* 0x000076321d097816 */ /* 0x008fc60000000009 */
[----:B------:R3:W-:Y:S01]  /*5bcd0*/  @P4 STG.E.U16 desc[UR66][R10.64], R29 ;  /* 0x0000001d0a004986 */ /* 0x0007e2000c101542 */
[----:B-1----:R-:W-:Y:S01]  /*5bce0*/  ISETP.LT.AND P6, PT, R33, UR8, !P5 ;  /* 0x0000000821007c0c */ /* 0x002fe2000efc1270 */
[----:B------:R-:W1:Y:S02]  /*5bcf0*/  LDCU UR8, c[0x0][0x398] ;  /* 0x00007300ff0877ac */ /* 0x000e640008000800 */
[----:B---3--:R-:W3:Y:S01]  /*5bd00*/  LDL.LU R29, [R1+0x358] ;  /* 0x00035800011d7983 */ /* 0x008ee20000300800 */
[----:B------:R-:W-:-:S05]  /*5bd10*/  IMAD.WIDE R12, R8, 0x2, R6 ;  /* 0x00000002080c7825 */ /* 0x000fca00078e0206 */
[----:B------:R0:W-:Y:S02]  /*5bd20*/  @P3 STG.E.U16 desc[UR66][R12.64], R9 ;  /* 0x000000090c003986 */ /* 0x0001e4000c101542 */
[----:B0-----:R-:W-:Y:S01]  /*5bd30*/  IMAD.WIDE R12, R8, 0x2, R4 ;  /* 0x00000002080c7825 */ /* 0x001fe200078e0204 */
[----:B--2---:R-:W-:-:S04]  /*5bd40*/  PRMT R9, R61, 0x7632, R9 ;  /* 0x000076323d097816 */ /* 0x004fc80000000009 */
[----:B------:R0:W-:Y:S04]  /*5bd50*/  @P6 STG.E.U16 desc[UR66][R12.64], R61 ;  /* 0x0000003d0c006986 */ /* 0x0001e8000c101542 */
[----:B0-----:R-:W2:Y:S01]  /*5bd60*/  LDL.LU R61, [R1+0x348] ;  /* 0x00034800013d7983 */ /* 0x001ea20000300800 */
        /* <DEDUP_REMOVED lines=16> */
[----:B------:R-:W-:-:S04]  /*5be70*/  PRMT R9, R24, 0x7632, R9 ;  /* 0x0000763218097816 */ /* 0x000fc80000000009 */
[----:B------:R1:W-:Y:S01]  /*5be80*/  @P4 STG.E.U16 desc[UR66][R10.64], R24 ;  /* 0x000000180a004986 */ /* 0x0003e2000c101542 */
[----:B------:R-:W-:Y:S01]  /*5be90*/  ISETP.LT.AND P4, PT, R38, UR70, !P2 ;  /* 0x0000004626007c0c */ /* 0x000fe2000d781270 */
[----:B------:R-:W0:Y:S02]  /*5bea0*/  LDCU.64 UR70, c[0x0][0x398] ;  /* 0x00007300ff4677ac */ /* 0x000e240008000a00 */
[----:B------:R0:W-:Y:S01]  /*5beb0*/  @P3 STG.E.U16 desc[UR66][R12.64], R9 ;  /* 0x000000090c003986 */ /* 0x0001e2000c101542 */
[----:B-1----:R-:W-:-:S04]  /*5bec0*/  IMAD.WIDE R10, R8, 0x2, R52 ;  /* 0x00000002080a7825 */ /* 0x002fc800078e0234 */
[----:B0-----:R-:W-:Y:S01]  /*5bed0*/  IMAD.WIDE R12, R8, 0x2, R50 ;  /* 0x00000002080c7825 */ /* 0x001fe200078e0232 */
[----:B------:R-:W-:Y:S01]  /*5bee0*/  ISETP.LT.AND P3, PT, R34, UR8, !P2 ;  /* 0x0000000822007c0c */ /* 0x000fe2000d761270 */
[----:B------:R-:W0:Y:S01]  /*5bef0*/  LDCU UR8, c[0x0][0x398] ;  /* 0x00007300ff0877ac */ /* 0x000e220008000800 */
[----:B----4-:R-:W-:Y:S01]  /*5bf00*/  PRMT R9, R25, 0x7632, R9 ;  /* 0x0000763219097816 */ /* 0x010fe20000000009 */
[----:B------:R1:W-:Y:S04]  /*5bf10*/  @P5 STG.E.U16 desc[UR66][R10.64], R25 ;  /* 0x000000190a005986 */ /* 0x0003e8000c101542 */
[----:B------:R4:W-:Y:S04]  /*5bf20*/  @P6 STG.E.U16 desc[UR66][R12.64], R9 ;  /* 0x000000090c006986 */ /* 0x0009e8000c101542 */
[----:B-1----:R-:W2:Y:S01]  /*5bf30*/  LDL.LU R25, [R1+0x36c] ;  /* 0x00036c0001197983 */ /* 0x002ea20000300800 */
[----:B----4-:R-:W-:Y:S01]  /*5bf40*/  IMAD.WIDE R12, R8, 0x2, R48 ;  /* 0x00000002080c7825 */ /* 0x010fe200078e0230 */
[----:B---3--:R-:W-:-:S04]  /*5bf50*/  PRMT R9, R29, 0x7632, R9 ;  /* 0x000076321d097816 */ /* 0x008fc80000000009 */
[----:B------:R1:W-:Y:S01]  /*5bf60*/  @P4 STG.E.U16 desc[UR66][R12.64], R29 ;  /* 0x0000001d0c004986 */ /* 0x0003e2000c101542 */
[----:B------:R-:W-:Y:S01]  /*5bf70*/  ISETP.LT.AND P5, PT, R33, UR36, !P2 ;  /* 0x0000002421007c0c */ /* 0x000fe2000d7a1270 */
[----:B------:R-:W-:Y:S01]  /*5bf80*/  VIADD R10, R60, 0x3e ;  /* 0x0000003e3c0a7836 */ /* 0x000fe20000000000 */
[----:B------:R-:W3:Y:S01]  /*5bf90*/  LDCU UR36, c[0x0][0x398] ;  /* 0x00007300ff2477ac */ /* 0x000ee20008000800 */
[----:B-1----:R-:W4:Y:S03]  /*5bfa0*/  LDL.LU R29, [R1+0x37c] ;  /* 0x00037c00011d7983 */ /* 0x002f260000300800 */
[----:B------:R-:W-:Y:S01]  /*5bfb0*/  ISETP.GE.AND P6, PT, R10, UR77, PT ;  /* 0x0000004d0a007c0c */ /* 0x000fe2000bfc6270 */
[----:B------:R-:W-:-:S04]  /*5bfc0*/  IMAD.WIDE R10, R8, 0x2, R6 ;  /* 0x00000002080a7825 */ /* 0x000fc800078e0206 */
[----:B------:R-:W-:Y:S01]  /*5bfd0*/  IMAD.WIDE R12, R8, 0x2, R4 ;  /* 0x00000002080c7825 */ /* 0x000fe200078e0204 */
[----:B------:R1:W-:Y:S04]  /*5bfe0*/  @P3 STG.E.U16 desc[UR66][R10.64], R9 ;  /* 0x000000090a003986 */ /* 0x0003e8000c101542 */
[----:B--2---:R2:W-:Y:S01]  /*5bff0*/  @P5 STG.E.U16 desc[UR66][R12.64], R61 ;  /* 0x0000003d0c005986 */ /* 0x0045e2000c101542 */
[----:B-1----:R-:W-:-:S03]  /*5c000*/  PRMT R9, R61, 0x7632, R9 ;  /* 0x000076323d097816 */ /* 0x002fc60000000009 */
[----:B--2---:R-:W2:Y:S01]  /*5c010*/  LDL.LU R61, [R1+0x38c] ;  /* 0x00038c00013d7983 */ /* 0x004ea20000300800 */
[----:B------:R-:W-:Y:S01]  /*5c020*/  ISETP.LT.AND P2, PT, R58, UR38, !P2 ;  /* 0x000000263a007c0c */ /* 0x000fe2000d741270 */
[----:B------:R-:W-:Y:S01]  /*5c030*/  IMAD.WIDE R10, R8, 0x2, R2 ;  /* 0x00000002080a7825 */ /* 0x000fe200078e0202 */
[----:B------:R-:W-:Y:S01]  /*5c040*/  ISETP.LT.AND P5, PT, R59, UR32, !P6 ;  /* 0x000000203b007c0c */ /* 0x000fe2000f7a1270 */
[----:B------:R-:W2:Y:S01]  /*5c050*/  LDL.LU R24, [R1+0x39c] ;  /* 0x00039c0001187983 */ /* 0x000ea20000300800 */
[----:B------:R-:W-:Y:S01]  /*5c060*/  ISETP.LT.AND P4, PT, R0, UR34, !P6 ;  /* 0x0000002200007c0c */ /* 0x000fe2000f781270 */
[----:B------:R-:W-:Y:S01]  /*5c070*/  VIADD R8, R8, UR40 ;  /* 0x0000002808087c36 */ /* 0x000fe20008000000 */
[----:B------:R-:W-:Y:S01]  /*5c080*/  ISETP.LT.AND P3, PT, R35, UR30, !P6 ;  /* 0x0000001e23007c0c */ /* 0x000fe2000f761270 */
[----:B------:R-:W1:Y:S01]  /*5c090*/  LDCU UR30, c[0x0][0x398] ;  /* 0x00007300ff1e77ac */ /* 0x000e620008000800 */
[----:B------:R-:W0:Y:S05]  /*5c0a0*/  LDCU UR38, c[0x0][0x398] ;  /* 0x00007300ff2677ac */ /* 0x000e2a0008000800 */
[----:B------:R1:W-:Y:S01]  /*5c0b0*/  @P2 STG.E.U16 desc[UR66][R10.64], R9 ;  /* 0x000000090a002986 */ /* 0x0003e2000c101542 */
[----:B---3--:R-:W-:Y:S01]  /*5c0c0*/  ISETP.LT.AND P2, PT, R39, UR36, !P6 ;  /* 0x0000002427007c0c */ /* 0x008fe2000f741270 */
[C---:B------:R-:W-:Y:S01]  /*5c0d0*/  IMAD.WIDE R12, R8.reuse, 0x2, R54 ;  /* 0x00000002080c7825 */ /* 0x040fe200078e0236 */
[----:B------:R-:W3:Y:S01]  /*5c0e0*/  LDCU UR32, c[0x0][0x398] ;  /* 0x00007300ff2077ac */ /* 0x000ee20008000800 */
[----:B------:R-:W0:Y:S01]  /*5c0f0*/  LDCU UR34, c[0x0][0x398] ;  /* 0x00007300ff2277ac */ /* 0x000e220008000800 */
[----:B------:R-:W0:Y:S01]  /*5c100*/  LDCU UR36, c[0x0][0x398] ;  /* 0x00007300ff2477ac */ /* 0x000e220008000800 */
[----:B-1----:R-:W-:Y:S01]  /*5c110*/  IMAD.WIDE R10, R8, 0x2, R56 ;  /* 0x00000002080a7825 */ /* 0x002fe200078e0238 */
[----:B------:R-:W1:Y:S03]  /*5c120*/  LDCU UR40, c[0x0][0x398] ;  /* 0x00007300ff2877ac */ /* 0x000e660008000800 */
[----:B------:R-:W-:Y:S01]  /*5c130*/  VIADD R9, R60, 0x3f ;  /* 0x0000003f3c097836 */ /* 0x000fe20000000000 */
[----:B------:R-:W-:Y:S01]  /*5c140*/  PRMT R14, R25, 0x7632, R14 ;  /* 0x00007632190e7816 */ /* 0x000fe2000000000e */
[----:B------:R0:W-:Y:S03]  /*5c150*/  @P5 STG.E.U16 desc[UR66][R10.64], R25 ;  /* 0x000000190a005986 */ /* 0x0001e6000c101542 */
[----:B------:R-:W-:Y:S01]  /*5c160*/  ISETP.GE.AND P5, PT, R9, UR71, PT ;  /* 0x0000004709007c0c */ /* 0x000fe2000bfa6270 */
[----:B0-----:R-:W3:Y:S01]  /*5c170*/  LDL.LU R25, [R1+0x3ac] ;  /* 0x0003ac0001197983 */ /* 0x001ee20000300800 */
[----:B------:R-:W-:-:S03]  /*5c180*/  IMAD.WIDE R10, R8, 0x2, R52 ;  /* 0x00000002080a7825 */ /* 0x000fc600078e0234 */
[----:B------:R-:W-:Y:S01]  /*5c190*/  @P4 STG.E.U16 desc[UR66][R12.64], R14 ;  /* 0x0000000e0c004986 */ /* 0x000fe2000c101542 */
[----:B----4-:R-:W-:-:S03]  /*5c1a0*/  PRMT R9, R29, 0x7632, R9 ;  /* 0x000076321d097816 */ /* 0x010fc60000000009 */
[----:B------:R0:W-:Y:S01]  /*5c1b0*/  @P2 STG.E.U16 desc[UR66][R10.64], R29 ;  /* 0x0000001d0a002986 */ /* 0x0001e2000c101542 */
[----:B------:R-:W-:Y:S01]  /*5c1c0*/  ISETP.LT.AND P4, PT, R38, UR68, !P6 ;  /* 0x0000004426007c0c */ /* 0x000fe2000f781270 */
[----:B------:R-:W4:Y:S02]  /*5c1d0*/  LDCU.64 UR68, c[0x0][0x398] ;  /* 0x00007300ff4477ac */ /* 0x000f240008000a00 */
[----:B0-----:R-:W4:Y:S01]  /*5c1e0*/  LDL.LU R29, [R1+0x3bc] ;  /* 0x0003bc00011d7983 */ /* 0x001f220000300800 */
[----:B------:R-:W-:-:S04]  /*5c1f0*/  IMAD.WIDE R12, R8, 0x2, R50 ;  /* 0x00000002080c7825 */ /* 0x000fc800078e0232 */
[----:B------:R-:W-:Y:S01]  /*5c200*/  IMAD.WIDE R10, R8, 0x2, R48 ;  /* 0x00000002080a7825 */ /* 0x000fe200078e0230 */
[----:B------:R2:W-:Y:S02]  /*5c210*/  @P3 STG.E.U16 desc[UR66][R12.64], R9 ;  /* 0x000000090c003986 */ /* 0x0005e4000c101542 */
[----:B--2---:R-:W-:Y:S02]  /*5c220*/  PRMT R9, R61, 0x7632, R9 ;  /* 0x000076323d097816 */ /* 0x004fe40000000009 */
[----:B------:R0:W-:Y:S04]  /*5c230*/  @P4 STG.E.U16 desc[UR66][R10.64], R61 ;  /* 0x0000003d0a004986 */ /* 0x0001e8000c101542 */
[----:B0-----:R-:W2:Y:S01]  /*5c240*/  LDL.LU R61, [R1+0x35c] ;  /* 0x00035c00013d7983 */ /* 0x001ea20000300800 */
[----:B------:R-:W-:Y:S01]  /*5c250*/  ISETP.LT.AND P2, PT, R34, UR30, !P6 ;  /* 0x0000001e22007c0c */ /* 0x000fe2000f741270 */
[----:B------:R-:W0:Y:S01]  /*5c260*/  LDCU UR30, c[0x0][0x3b8] ;  /* 0x00007700ff1e77ac */ /* 0x000e220008000800 */
[----:B---3--:R-:W-:-:S02]  /*5c270*/  ISETP.LT.AND P3, PT, R58, UR32, !P6 ;  /* 0x000000203a007c0c */ /* 0x008fc4000f761270 */
[----:B------:R-:W-:Y:S01]  /*5c280*/  ISETP.LT.AND P6, PT, R33, UR34, !P6 ;  /* 0x0000002221007c0c */ /* 0x000fe2000f7c1270 */
[----:B------:R-:W3:Y:S01]  /*5c290*/  LDCU UR34, c[0x0][0x398] ;  /* 0x00007300ff2277ac */ /* 0x000ee20008000800 */
[----:B------:R-:W-:-:S04]  /*5c2a0*/  IMAD.WIDE R12, R8, 0x2, R6 ;  /* 0x00000002080c7825 */ /* 0x000fc800078e0206 */
[----:B------:R-:W-:Y:S01]  /*5c2b0*/  IMAD.WIDE R10, R8, 0x2, R4 ;  /* 0x00000002080a7825 */ /* 0x000fe200078e0204 */
[----:B------:R-:W-:Y:S01]  /*5c2c0*/  ISETP.LT.AND P4, PT, R0, UR36, !P5 ;  /* 0x0000002400007c0c */ /* 0x000fe2000ef81270 */
[----:B------:R-:W1:Y:S01]  /*5c2d0*/  LDCU UR36, c[0x0][0x398] ;  /* 0x00007300ff2477ac */ /* 0x000e620008000800 */
[----:B------:R1:W-:Y:S01]  /*5c2e0*/  @P2 STG.E.U16 desc[UR66][R12.64], R9 ;  /* 0x000000090c002986 */ /* 0x0003e2000c101542 */
[----:B------:R-:W-:Y:S01]  /*5c2f0*/  ISETP.LT.AND P2, PT, R59, UR38, !P5 ;  /* 0x000000263b007c0c */ /* 0x000fe2000ef41270 */
[----:B------:R-:W2:Y:S02]  /*5c300*/  LDCU UR32, c[0x0][0x398] ;  /* 0x00007300ff2077ac */ /* 0x000ea40008000800 */
[----:B------:R1:W-:Y:S01]  /*5c310*/  @P6 STG.E.U16 desc[UR66][R10.64], R24 ;  /* 0x000000180a006986 */ /* 0x0003e2000c101542 */
[C---:B0-----:R-:W-:Y:S02]  /*5c320*/  VIADD R14, R8.reuse, UR30 ;  /* 0x0000001e080e7c36 */ /* 0x041fe40008000000 */
[----:B-1----:R-:W-:Y:S01]  /*5c330*/  IMAD.WIDE R12, R8, 0x2, R2 ;  /* 0x00000002080c7825 */ /* 0x002fe200078e0202 */
[----:B------:R-:W-:Y:S01]  /*5c340*/  PRMT R9, R24, 0x7632, R9 ;  /* 0x0000763218097816 */ /* 0x000fe20000000009 */
[----:B------:R-:W0:Y:S01]  /*5c350*/  LDCU UR30, c[0x0][0x398] ;  /* 0x00007300ff1e77ac */ /* 0x000e220008000800 */
[----:B------:R-:W2:Y:S01]  /*5c360*/  LDL.LU R24, [R1+0x34c] ;  /* 0x00034c0001187983 */ /* 0x000ea20000300800 */
[----:B------:R-:W1:Y:S03]  /*5c370*/  LDCU UR38, c[0x0][0x398] ;  /* 0x00007300ff2677ac */ /* 0x000e660008000800 */
[----:B------:R3:W-:Y:S02]  /*5c380*/  @P3 STG.E.U16 desc[UR66][R12.64], R9 ;  /* 0x000000090c003986 */ /* 0x0007e4000c101542 */
[----:B---3--:R-:W-:Y:S01]  /*5c390*/  ISETP.LT.AND P3, PT, R39, UR34, !P5 ;  /* 0x0000002227007c0c */ /* 0x008fe2000ef61270 */
[----:B------:R-:W-:Y:S01]  /*5c3a0*/  IMAD.WIDE R10, R14, 0x2, R54 ;  /* 0x000000020e0a7825 */ /* 0x000fe200078e0236 */
[----:B------:R-:W-:Y:S01]  /*5c3b0*/  ISETP.LT.AND P6, PT, R38, UR72, !P5 ;  /* 0x0000004826007c0c */ /* 0x000fe2000efc1270 */
[----:B------:R-:W3:Y:S01]  /*5c3c0*/  LDCU UR34, c[0x0][0x398] ;  /* 0x00007300ff2277ac */ /* 0x000ee20008000800 */
[----:B------:R-:W0:Y:S01]  /*5c3d0*/  LDCU.64 UR72, c[0x0][0x398] ;  /* 0x00007300ff4877ac */ /* 0x000e220008000a00 */
[----:B------:R-:W-:Y:S01]  /*5c3e0*/  IMAD.WIDE R8, R14, 0x2, R56 ;  /* 0x000000020e087825 */ /* 0x000fe200078e0238 */
[----:B------:R-:W-:-:S04]  /*5c3f0*/  PRMT R12, R25, 0x7632, R12 ;  /* 0x00007632190c7816 */ /* 0x000fc8000000000c */
[----:B------:R0:W-:Y:S04]  /*5c400*/  @P2 STG.E.U16 desc[UR66][R8.64], R25 ;  /* 0x0000001908002986 */ /* 0x0001e8000c101542 */
[----:B------:R1:W-:Y:S04]  /*5c410*/  @P4 STG.E.U16 desc[UR66][R10.64], R12 ;  /* 0x0000000c0a004986 */ /* 0x0003e8000c101542 */
[----:B0-----:R-:W2:Y:S01]  /*5c420*/  LDL.LU R25, [R1+0x3e0] ;  /* 0x0003e00001197983 */ /* 0x001ea20000300800 */
[----:B-1----:R-:W-:Y:S01]  /*5c430*/  IMAD.WIDE R10, R14, 0x2, R52 ;  /* 0x000000020e0a7825 */ /* 0x002fe200078e0234 */
[----:B----4-:R-:W-:-:S04]  /*5c440*/  PRMT R12, R29, 0x7632, R12 ;  /* 0x000076321d0c7816 */ /* 0x010fc8000000000c */
[----:B------:R0:W-:Y:S01]  /*5c450*/  @P3 STG.E.U16 desc[UR66][R10.64], R29 ;  /* 0x0000001d0a003986 */ /* 0x0001e2000c101542 */
[----:B------:R-:W-:Y:S01]  /*5c460*/  ISETP.LT.AND P2, PT, R35, UR36, !P5 ;  /* 0x0000002423007c0c */ /* 0x000fe2000ef41270 */
[----:B------:R-:W-:Y:S01]  /*5c470*/  VIADD R8, R60, 0x40 ;  /* 0x000000403c087836 */ /* 0x000fe20000000000 */
[----:B------:R-:W1:Y:S01]  /*5c480*/  LDCU UR36, c[0x0][0x398] ;  /* 0x00007300ff2477ac */ /* 0x000e620008000800 */
[----:B0-----:R-:W4:Y:S03]  /*5c490*/  LDL.LU R29, [R1+0x3d0] ;  /* 0x0003d000011d7983 */ /* 0x001f260000300800 */
[----:B------:R-:W-:Y:S01]  /*5c4a0*/  ISETP.GE.AND P4, PT, R8, UR69, PT ;  /* 0x0000004508007c0c */ /* 0x000fe2000bf86270 */
[----:B------:R-:W-:-:S04]  /*5c4b0*/  IMAD.WIDE R8, R14, 0x2, R50 ;  /* 0x000000020e087825 */ /* 0x000fc800078e0232 */
[----:B------:R-:W-:Y:S02]  /*5c4c0*/  IMAD.WIDE R10, R14, 0x2, R48 ;  /* 0x000000020e0a7825 */ /* 0x000fe400078e0230 */
[----:B------:R2:W-:Y:S02]  /*5c4d0*/  @P2 STG.E.U16 desc[UR66][R8.64], R12 ;  /* 0x0000000c08002986 */ /* 0x0005e4000c101542 */
[----:B--2---:R-:W-:Y:S02]  /*5c4e0*/  PRMT R12, R61, 0x7632, R12 ;  /* 0x000076323d0c7816 */ /* 0x004fe4000000000c */
[----:B------:R0:W-:Y:S04]  /*5c4f0*/  @P6 STG.E.U16 desc[UR66][R10.64], R61 ;  /* 0x0000003d0a006986 */ /* 0x0001e8000c101542 */
[----:B0-----:R-:W2:Y:S01]  /*5c500*/  LDL.LU R61, [R1+0x400] ;  /* 0x00040000013d7983 */ /* 0x001ea20000300800 */
[----:B------:R-:W-:-:S02]  /*5c510*/  ISETP.LT.AND P3, PT, R34, UR30, !P5 ;  /* 0x0000001e22007c0c */ /* 0x000fc4000ef61270 */
[----:B------:R-:W-:Y:S01]  /*5c520*/  ISETP.LT.AND P2, PT, R0, UR32, !P4 ;  /* 0x0000002000007c0c */ /* 0x000fe2000e741270 */
[----:B------:R-:W0:Y:S01]  /*5c530*/  LDCU UR32, c[0x0][0x3b8] ;  /* 0x00007700ff2077ac */ /* 0x000e220008000800 */
[----:B---3--:R-:W-:Y:S01]  /*5c540*/  ISETP.LT.AND P6, PT, R33, UR34, !P5 ;  /* 0x0000002221007c0c */ /* 0x008fe2000efc1270 */
[----:B------:R-:W-:Y:S01]  /*5c550*/  IMAD.WIDE R8, R14, 0x2, R6 ;  /* 0x000000020e087825 */ /* 0x000fe200078e0206 */
[----:B-1----:R-:W-:Y:S01]  /*5c560*/  ISETP.LT.AND P5, PT, R58, UR36, !P5 ;  /* 0x000000243a007c0c */ /* 0x002fe2000efa1270 */
[----:B------:R-:W1:Y:S02]  /*5c570*/  LDCU UR34, c[0x0][0x398] ;  /* 0x00007300ff2277ac */ /* 0x000e640008000800 */
[----:B------:R-:W-:Y:S01]  /*5c580*/  IMAD.WIDE R10, R14, 0x2, R2 ;  /* 0x000000020e0a7825 */ /* 0x000fe200078e0202 */
[----:B------:R-:W3:Y:S03]  /*5c590*/  LDCU UR36, c[0x0][0x398] ;  /* 0x00007300ff2477ac */ /* 0x000ee60008000800 */
[----:B------:R0:W-:Y:S01]  /*5c5a0*/  @P3 STG.E.U16 desc[UR66][R8.64], R12 ;  /* 0x0000000c08003986 */ /* 0x0001e2000c101542 */
[----:B------:R-:W-:Y:S01]  /*5c5b0*/  ISETP.LT.AND P3, PT, R59, UR38, !P4 ;  /* 0x000000263b007c0c */ /* 0x000fe2000e761270 */
[----:B------:R-:W1:Y:S01]  /*5c5c0*/  LDCU UR38, c[0x0][0x398] ;  /* 0x00007300ff2677ac */ /* 0x000e620008000800 */
[----:B------:R-:W-:Y:S01]  /*5c5d0*/  VIADD R16, R60, 0x42 ;  /* 0x000000423c107836 */ /* 0x000fe20000000000 */
[----:B------:R-:W1:Y:S01]  /*5c5e0*/  LDCU UR30, c[0x0][0x398] ;  /* 0x00007300ff1e77ac */ /* 0x000e620008000800 */
[----:B0-----:R-:W-:Y:S01]  /*5c5f0*/  IMAD.WIDE R8, R14, 0x2, R4 ;  /* 0x000000020e087825 */ /* 0x001fe200078e0204 */
[----:B------:R-:W-:-:S04]  /*5c600*/  PRMT R12, R24, 0x7632, R12 ;  /* 0x00007632180c7816 */ /* 0x000fc8000000000c */
[----:B------:R0:W-:Y:S04]  /*5c610*/  @P6 STG.E.U16 desc[UR66][R8.64], R24 ;  /* 0x0000001808006986 */ /* 0x0001e8000c101542 */
[----:B------:R3:W-:Y:S04]  /*5c620*/  @P5 STG.E.U16 desc[UR66][R10.64], R12 ;  /* 0x0000000c0a005986 */ /* 0x0007e8000c101542 */
[----:B0-----:R-:W2:Y:S01]  /*5c630*/  LDL.LU R24, [R1+0x3f0] ;  /* 0x0003f00001187983 */ /* 0x001ea20000300800 */
[----:B------:R-:W-:Y:S01]  /*5c640*/  VIADD R9, R14, UR32 ;  /* 0x000000200e097c36 */ /* 0x000fe20008000000 */
[----:B-1----:R-:W-:Y:S01]  /*5c650*/  ISETP.LT.AND P5, PT, R39, UR34, !P4 ;  /* 0x0000002227007c0c */ /* 0x002fe2000e7a1270 */
[----:B------:R-:W0:Y:S02]  /*5c660*/  LDCU UR34, c[0x0][0x398] ;  /* 0x00007300ff2277ac */ /* 0x000e240008000800 */
[----:B---3--:R-:W-:Y:S01]  /*5c670*/  IMAD.WIDE R10, R9, 0x2, R56 ;  /* 0x00000002090a7825 */ /* 0x008fe200078e0238 */
[----:B------:R-:W-:Y:S01]  /*5c680*/  ISETP.LT.AND P6, PT, R35, UR40, !P4 ;  /* 0x0000002823007c0c */ /* 0x000fe2000e7c1270 */
[----:B------:R-:W1:Y:S02]  /*5c690*/  LDCU UR40, c[0x0][0x398] ;  /* 0x00007300ff2877ac */ /* 0x000e640008000800 */
[----:B------:R-:W-:Y:S01]  /*5c6a0*/  IMAD.WIDE R12, R9, 0x2, R54 ;  /* 0x00000002090c7825 */ /* 0x000fe200078e0236 */
[----:B------:R-:W3:Y:S01]  /*5c6b0*/  LDCU UR32, c[0x0][0x398] ;  /* 0x00007300ff2077ac */ /* 0x000ee20008000800 */
[----:B------:R-:W-:Y:S01]  /*5c6c0*/  PRMT R8, R25, 0x7632, R8 ;  /* 0x0000763219087816 */ /* 0x000fe20000000008 */
[----:B------:R0:W-:Y:S04]  /*5c6d0*/  @P3 STG.E.U16 desc[UR66][R10.64], R25 ;  /* 0x000000190a003986 */ /* 0x0001e8000c101542 */
[----:B0-----:R-:W2:Y:S01]  /*5c6e0*/  LDL.LU R25, [R1+0x420] ;  /* 0x0004200001197983 */ /* 0x001ea20000300800 */
[----:B------:R-:W-:-:S03]  /*5c6f0*/  IMAD.WIDE R10, R9, 0x2, R52 ;  /* 0x00000002090a7825 */ /* 0x000fc600078e0234 */
[----:B------:R0:W-:Y:S04]  /*5c700*/  @P2 STG.E.U16 desc[UR66][R12.64], R8 ;  /* 0x000000080c002986 */ /* 0x0001e8000c101542 */
[----:B----4-:R4:W-:Y:S01]  /*5c710*/  @P5 STG.E.U16 desc[UR66][R10.64], R29 ;  /* 0x0000001d0a005986 */ /* 0x0109e2000c101542 */
[----:B0-----:R-:W-:-:S03]  /*5c720*/  PRMT R8, R29, 0x7632, R8 ;  /* 0x000076321d087816 */ /* 0x001fc60000000008 */
[----:B----4-:R-:W4:Y:S01]  /*5c730*/  LDL.LU R29, [R1+0x410] ;  /* 0x00041000011d7983 */ /* 0x010f220000300800 */
[----:B------:R-:W-:Y:S01]  /*5c740*/  ISETP.LT.AND P3, PT, R38, UR76, !P4 ;  /* 0x0000004c26007c0c */ /* 0x000fe2000e761270 */
[----:B------:R-:W-:-:S04]  /*5c750*/  IMAD.WIDE R12, R9, 0x2, R50 ;  /* 0x00000002090c7825 */ /* 0x000fc800078e0232 */
[----:B------:R-:W-:Y:S01]  /*5c760*/  IMAD.WIDE R10, R9, 0x2, R48 ;  /* 0x00000002090a7825 */ /* 0x000fe200078e0230 */
[----:B------:R2:W-:Y:S01]  /*5c770*/  @P6 STG.E.U16 desc[UR66][R12.64], R8 ;  /* 0x000000080c006986 */ /* 0x0005e2000c101542 */
[----:B------:R-:W-:Y:S01]  /*5c780*/  ISETP.LT.AND P2, PT, R34, UR36, !P4 ;  /* 0x0000002422007c0c */ /* 0x000fe2000e741270 */
[----:B------:R-:W0:Y:S01]  /*5c790*/  LDCU UR36, c[0x0][0x3b8] ;  /* 0x00007700ff2477ac */ /* 0x000e220008000800 */
[----:B------:R-:W-:Y:S01]  /*5c7a0*/  ISETP.LT.AND P5, PT, R35, UR38, !P1 ;  /* 0x0000002623007c0c */ /* 0x000fe2000cfa1270 */
[----:B------:R-:W0:Y:S01]  /*5c7b0*/  LDCU.64 UR76, c[0x0][0x398] ;  /* 0x00007300ff4c77ac */ /* 0x000e220008000a00 */
[----:B--2---:R-:W-:Y:S02]  /*5c7c0*/  PRMT R8, R61, 0x7632, R8 ;  /* 0x000076323d087816 */ /* 0x004fe40000000008 */
[----:B------:R2:W-:Y:S01]  /*5c7d0*/  @P3 STG.E.U16 desc[UR66][R10.64], R61 ;  /* 0x0000003d0a003986 */ /* 0x0005e2000c101542 */
[----:B------:R-:W-:Y:S01]  /*5c7e0*/  ISETP.LT.AND P6, PT, R58, UR34, !P4 ;  /* 0x000000223a007c0c */ /* 0x000fe2000e7c1270 */
[----:B------:R-:W0:Y:S01]  /*5c7f0*/  LDCU UR34, c[0x0][0x398] ;  /* 0x00007300ff2277ac */ /* 0x000e220008000800 */
[----:B------:R-:W-:Y:S01]  /*5c800*/  IMAD.WIDE R12, R9, 0x2, R6 ;  /* 0x00000002090c7825 */ /* 0x000fe200078e0206 */
[----:B------:R-:W0:Y:S01]  /*5c810*/  LDCU UR38, c[0x0][0x398] ;  /* 0x00007300ff2677ac */ /* 0x000e220008000800 */
[----:B--2---:R-:W2:Y:S01]  /*5c820*/  LDL.LU R61, [R1+0x430] ;  /* 0x00043000013d7983 */ /* 0x004ea20000300800 */
[----:B-1----:R-:W-:Y:S01]  /*5c830*/  ISETP.LT.AND P4, PT, R33, UR40, !P4 ;  /* 0x0000002821007c0c */ /* 0x002fe2000e781270 */
[----:B------:R-:W-:Y:S01]  /*5c840*/  IMAD.WIDE R10, R9, 0x2, R4 ;  /* 0x00000002090a7825 */ /* 0x000fe200078e0204 */
[----:B------:R-:W1:Y:S01]  /*5c850*/  LDCU UR40, c[0x0][0x398] ;  /* 0x00007300ff2877ac */ /* 0x000e620008000800 */
[----:B------:R0:W-:Y:S01]  /*5c860*/  @P2 STG.E.U16 desc[UR66][R12.64], R8 ;  /* 0x000000080c002986 */ /* 0x0001e2000c101542 */
[----:B---3--:R-:W-:Y:S01]  /*5c870*/  ISETP.LT.AND P2, PT, R59, UR32, !P1 ;  /* 0x000000203b007c0c */ /* 0x008fe2000cf41270 */
[----:B------:R-:W3:Y:S01]  /*5c880*/  LDCU UR32, c[0x0][0x398] ;  /* 0x00007300ff2077ac */ /* 0x000ee20008000800 */
[----:B0-----:R-:W-:Y:S01]  /*5c890*/  VIADD R8, R9, UR36 ;  /* 0x0000002409087c36 */ /* 0x001fe20008000000 */
[----:B------:R-:W-:Y:S01]  /*5c8a0*/  ISETP.LT.AND P3, PT, R39, UR38, !P1 ;  /* 0x0000002627007c0c */ /* 0x000fe2000cf61270 */
[----:B------:R-:W-:Y:S01]  /*5c8b0*/  IMAD.WIDE R12, R9, 0x2, R2 ;  /* 0x00000002090c7825 */ /* 0x000fe200078e0202 */
[----:B------:R-:W0:Y:S03]  /*5c8c0*/  LDCU UR36, c[0x0][0x3b8] ;  /* 0x00007700ff2477ac */ /* 0x000e260008000800 */
[----:B------:R-:W-:Y:S01]  /*5c8d0*/  IMAD.WIDE R14, R8, 0x2, R56 ;  /* 0x00000002080e7825 */ /* 0x000fe200078e0238 */
[----:B------:R-:W0:Y:S01]  /*5c8e0*/  LDCU UR38, c[0x0][0x398] ;  /* 0x00007300ff2677ac */ /* 0x000e220008000800 */
[----:B------:R-:W-:Y:S01]  /*5c8f0*/  PRMT R9, R24, 0x7632, R9 ;  /* 0x0000763218097816 */ /* 0x000fe20000000009 */
[----:B------:R0:W-:Y:S01]  /*5c900*/  @P4 STG.E.U16 desc[UR66][R10.64], R24 ;  /* 0x000000180a004986 */ /* 0x0001e2000c101542 */
[----:B------:R-:W-:Y:S01]  /*5c910*/  ISETP.LT.AND P4, PT, R0, UR34, !P1 ;  /* 0x0000002200007c0c */ /* 0x000fe2000cf81270 */
[----:B------:R-:W1:Y:S02]  /*5c920*/  LDCU UR34, c[0x0][0x398] ;  /* 0x00007300ff2277ac */ /* 0x000e640008000800 */
[----:B0-----:R-:W3:Y:S04]  /*5c930*/  LDL.LU R24, [R1+0x3c0] ;  /* 0x0003c00001187983 */ /* 0x001ee80000300800 */
[----:B------:R0:W-:Y:S01]  /*5c940*/  @P6 STG.E.U16 desc[UR66][R12.64], R9 ;  /* 0x000000090c006986 */ /* 0x0001e2000c101542 */
[----:B------:R-:W-:-:S04]  /*5c950*/  IMAD.WIDE R10, R8, 0x2, R54 ;  /* 0x00000002080a7825 */ /* 0x000fc800078e0236 */
[----:B0-----:R-:W-:Y:S01]  /*5c960*/  IMAD.WIDE R12, R8, 0x2, R52 ;  /* 0x00000002080c7825 */ /* 0x001fe200078e0234 */
[----:B------:R-:W-:Y:S01]  /*5c970*/  ISETP.LT.AND P6, PT, R38, UR70, !P1 ;  /* 0x0000004626007c0c */ /* 0x000fe2000cfc1270 */
[----:B------:R-:W0:Y:S01]  /*5c980*/  LDCU.64 UR70, c[0x0][0x398] ;  /* 0x00007300ff4677ac */ /* 0x000e220008000a00 */
[----:B------:R0:W-:Y:S01]  /*5c990*/  @P2 STG.E.U16 desc[UR66][R14.64], R25 ;  /* 0x000000190e002986 */ /* 0x0001e2000c101542 */
[----:B------:R-:W-:-:S03]  /*5c9a0*/  PRMT R9, R25, 0x7632, R9 ;  /* 0x0000763219097816 */ /* 0x000fc60000000009 */
[----:B0-----:R-:W3:Y:S04]  /*5c9b0*/  LDL.LU R25, [R1+0x3e4] ;  /* 0x0003e40001197983 */ /* 0x001ee80000300800 */
[----:B------:R-:W-:Y:S01]  /*5c9c0*/  @P4 STG.E.U16 desc[UR66][R10.64], R9 ;  /* 0x000000090a004986 */ /* 0x000fe2000c101542 */
[----:B----4-:R-:W-:-:S03]  /*5c9d0*/  PRMT R17, R29, 0x7632, R17 ;  /* 0x000076321d117816 */ /* 0x010fc60000000011 */
[----:B------:R0:W-:Y:S04]  /*5c9e0*/  @P3 STG.E.U16 desc[UR66][R12.64], R29 ;  /* 0x0000001d0c003986 */ /* 0x0001e8000c101542 */
[----:B0-----:R-:W4:Y:S01]  /*5c9f0*/  LDL.LU R29, [R1+0x3d4] ;  /* 0x0003d400011d7983 */ /* 0x001f220000300800 */
[----:B------:R-:W-:-:S04]  /*5ca00*/  IMAD.WIDE R14, R8, 0x2, R50 ;  /* 0x00000002080e7825 */ /* 0x000fc800078e0232 */
[----:B------:R-:W-:Y:S01]  /*5ca10*/  IMAD.WIDE R10, R8, 0x2, R48 ;  /* 0x00000002080a7825 */ /* 0x000fe200078e0230 */
[----:B------:R-:W-:Y:S04]  /*5ca20*/  @P5 STG.E.U16 desc[UR66][R14.64], R17 ;  /* 0x000000110e005986 */ /* 0x000fe8000c101542 */
[----:B--2---:R0:W-:Y:S01]  /*5ca30*/  @P6 STG.E.U16 desc[UR66][R10.64], R61 ;  /* 0x0000003d0a006986 */ /* 0x0041e2000c101542 */
[----:B------:R-:W-:-:S03]  /*5ca40*/  PRMT R9, R61, 0x7632, R9 ;  /* 0x000076323d097816 */ /* 0x000fc60000000009 */
[----:B0-----:R-:W2:Y:S01]  /*5ca50*/  LDL.LU R61, [R1+0x404] ;  /* 0x00040400013d7983 */ /* 0x001ea20000300800 */
[----:B-1----:R-:W-:Y:S02]  /*5ca60*/  ISETP.LT.AND P3, PT, R34, UR34, !P1 ;  /* 0x0000002222007c0c */ /* 0x002fe4000cf61270 */
[----:B---3--:R-:W-:Y:S01]  /*5ca70*/  ISETP.LT.AND P4, PT, R33, UR32, !P1 ;  /* 0x0000002021007c0c */ /* 0x008fe2000cf81270 */
[----:B------:R-:W0:Y:S01]  /*5ca80*/  LDCU UR32, c[0x0][0x398] ;  /* 0x00007300ff2077ac */ /* 0x000e220008000800 */
[----:B------:R-:W-:Y:S02]  /*5ca90*/  ISETP.LT.AND P1, PT, R58, UR40, !P1 ;  /* 0x000000283a007c0c */ /* 0x000fe4000cf21270 */
[----:B------:R-:W-:Y:S01]  /*5caa0*/  ISETP.GE.AND P2, PT, R16, UR73, PT ;  /* 0x0000004910007c0c */ /* 0x000fe2000bf46270 */
[C---:B------:R-:W-:Y:S01]  /*5cab0*/  IMAD.WIDE R14, R8.reuse, 0x2, R6 ;  /* 0x00000002080e7825 */ /* 0x040fe200078e0206 */
[----:B------:R-:W3:Y:S01]  /*5cac0*/  LDL.LU R28, [R1+0x3f4] ;  /* 0x0003f400011c7983 */ /* 0x000ee20000300800 */
[----:B------:R-:W1:Y:S01]  /*5cad0*/  LDCU UR34, c[0x0][0x398] ;  /* 0x00007300ff2277ac */ /* 0x000e620008000800 */
[----:B------:R-:W-:Y:S01]  /*5cae0*/  ISETP.LT.AND P5, PT, R59, UR42, !P2 ;  /* 0x0000002a3b007c0c */ /* 0x000fe2000d7a1270 */
[----:B------:R-:W-:-:S02]  /*5caf0*/  IMAD.WIDE R12, R8, 0x2, R4 ;  /* 0x00000002080c7825 */ /* 0x000fc400078e0204 */
[----:B------:R-:W-:Y:S02]  /*5cb00*/  @P3 STG.E.U16 desc[UR66][R14.64], R9 ;  /* 0x000000090e003986 */ /* 0x000fe4000c101542 */
[C---:B------:R-:W-:Y:S01]  /*5cb10*/  IMAD.WIDE R10, R8.reuse, 0x2, R2 ;  /* 0x00000002080a7825 */ /* 0x040fe200078e0202 */
[----:B------:R-:W0:Y:S03]  /*5cb20*/  LDCU UR40, c[0x0][0x398] ;  /* 0x00007300ff2877ac */ /* 0x000e260008000800 */
[----:B------:R-:W-:Y:S01]  /*5cb30*/  VIADD R8, R8, UR36 ;  /* 0x0000002408087c36 */ /* 0x000fe20008000000 */
[----:B------:R-:W-:Y:S01]  /*5cb40*/  ISETP.LT.AND P6, PT, R0, UR30, !P2 ;  /* 0x0000001e00007c0c */ /* 0x000fe2000d7c1270 */
[----:B------:R-:W0:Y:S01]  /*5cb50*/  LDCU UR30, c[0x0][0x398] ;  /* 0x00007300ff1e77ac */ /* 0x000e220008000800 */
[----:B------:R-:W-:Y:S01]  /*5cb60*/  PRMT R16, R24, 0x7632, R16 ;  /* 0x0000763218107816 */ /* 0x000fe20000000010 */
[----:B------:R1:W-:Y:S01]  /*5cb70*/  @P4 STG.E.U16 desc[UR66][R12.64], R24 ;  /* 0x000000180c004986 */ /* 0x0003e2000c101542 */
[----:B0-----:R-:W-:Y:S01]  /*5cb80*/  ISETP.LT.AND P3, PT, R39, UR32, !P2 ;  /* 0x0000002027007c0c */ /* 0x001fe2000d761270 */
[----:B------:R-:W0:Y:S02]  /*5cb90*/  LDCU UR32, c[0x0][0x398] ;  /* 0x00007300ff2077ac */ /* 0x000e240008000800 */
[----:B------:R0:W-:Y:S01]  /*5cba0*/  @P1 STG.E.U16 desc[UR66][R10.64], R16 ;  /* 0x000000100a001986 */ /* 0x0001e2000c101542 */
[----:B------:R-:W2:Y:S03]  /*5cbb0*/  LDCU UR36, c[0x0][0x3b8] ;  /* 0x00007700ff2477ac */ /* 0x000ea60008000800 */
[----:B-1----:R-:W3:Y:S01]  /*5cbc0*/  LDL.LU R24, [R1+0x424] ;  /* 0x0004240001187983 */ /* 0x002ee20000300800 */
[----:B0-----:R-:W-:-:S04]  /*5cbd0*/  IMAD.WIDE R10, R8, 0x2, R56 ;  /* 0x00000002080a7825 */ /* 0x001fc800078e0238 */
[C---:B------:R-:W-:Y:S01]  /*5cbe0*/  IMAD.WIDE R12, R8.reuse, 0x2, R54 ;  /* 0x00000002080c7825 */ /* 0x040fe200078e0236 */
[----:B------:R-:W-:Y:S02]  /*5cbf0*/  ISETP.LT.AND P4, PT, R35, UR38, !P2 ;  /* 0x0000002623007c0c */ /* 0x000fe4000d781270 */
[----:B------:R-:W-:Y:S01]  /*5cc00*/  PRMT R9, R25, 0x7632, R9 ;  /* 0x0000763219097816 */ /* 0x000fe20000000009 */
[----:B------:R0:W-:Y:S04]  /*5cc10*/  @P5 STG.E.U16 desc[UR66][R10.64], R25 ;  /* 0x000000190a005986 */ /* 0x0001e8000c101542 */
[----:B0-----:R-:W3:Y:S01]  /*5cc20*/  LDL.LU R25, [R1+0x414] ;  /* 0x0004140001197983 */ /* 0x001ee20000300800 */
[----:B------:R-:W-:-:S03]  /*5cc30*/  IMAD.WIDE R10, R8, 0x2, R52 ;  /* 0x00000002080a7825 */ /* 0x000fc600078e0234 */
[----:B------:R-:W-:Y:S01]  /*5cc40*/  @P6 STG.E.U16 desc[UR66][R12.64], R9 ;  /* 0x000000090c006986 */ /* 0x000fe2000c101542 */
[----:B----4-:R-:W-:-:S03]  /*5cc50*/  PRMT R14, R29, 0x7632, R14 ;  /* 0x000076321d0e7816 */ /* 0x010fc6000000000e */
[----:B------:R0:W-:Y:S01]  /*5cc60*/  @P3 STG.E.U16 desc[UR66][R10.64], R29 ;  /* 0x0000001d0a003986 */ /* 0x0001e2000c101542 */
[----:B------:R-:W-:Y:S01]  /*5cc70*/  ISETP.LT.AND P6, PT, R38, UR68, !P2 ;  /* 0x0000004426007c0c */ /* 0x000fe2000d7c1270 */
[----:B------:R-:W1:Y:S02]  /*5cc80*/  LDCU.64 UR68, c[0x0][0x398] ;  /* 0x00007300ff4477ac */ /* 0x000e640008000a00 */
[----:B0-----:R-:W4:Y:S01]  /*5cc90*/  LDL.LU R29, [R1+0x434] ;  /* 0x00043400011d7983 */ /* 0x001f220000300800 */
[----:B------:R-:W-:Y:S02]  /*5cca0*/  VIADD R9, R60, 0x43 ;  /* 0x000000433c097836 */ /* 0x000fe40000000000 */
[----:B------:R-:W-:-:S04]  /*5ccb0*/  IMAD.WIDE R12, R8, 0x2, R50 ;  /* 0x00000002080c7825 */ /* 0x000fc800078e0232 */
[----:B------:R-:W-:Y:S01]  /*5ccc0*/  IMAD.WIDE R10, R8, 0x2, R48 ;  /* 0x00000002080a7825 */ /* 0x000fe200078e0230 */
[----:B------:R-:W-:Y:S01]  /*5ccd0*/  ISETP.GE.AND P1, PT, R9, UR71, PT ;  /* 0x0000004709007c0c */ /* 0x000fe2000bf26270 */
[----:B------:R-:W-:Y:S01]  /*5cce0*/  @P4 STG.E.U16 desc[UR66][R12.64], R14 ;  /* 0x0000000e0c004986 */ /* 0x000fe2000c101542 */
[----:B--2---:R-:W-:-:S03]  /*5ccf0*/  PRMT R9, R61, 0x7632, R9 ;  /* 0x000076323d097816 */ /* 0x004fc60000000009 */
[----:B------:R0:W-:Y:S04]  /*5cd00*/  @P6 STG.E.U16 desc[UR66][R10.64], R61 ;  /* 0x0000003d0a006986 */ /* 0x0001e8000c101542 */
[----:B0-----:R-:W2:Y:S01]  /*5cd10*/  LDL.LU R61, [R1+0x3c4] ;  /* 0x0003c400013d7983 */ /* 0x001ea20000300800 */
[----:B------:R-:W-:Y:S01]  /*5cd20*/  ISETP.LT.AND P5, PT, R34, UR8, !P2 ;  /* 0x0000000822007c0c */ /* 0x000fe2000d7a1270 */
[----:B------:R-:W0:Y:S01]  /*5cd30*/  LDCU UR8, c[0x0][0x398] ;  /* 0x00007300ff0877ac */ /* 0x000e220008000800 */
[----:B------:R-:W-:Y:S01]  /*5cd40*/  ISETP.LT.AND P3, PT, R33, UR34, !P2 ;  /* 0x0000002221007c0c */ /* 0x000fe2000d761270 */
[----:B------:R-:W-:Y:S01]  /*5cd50*/  IMAD.WIDE R12, R8, 0x2, R6 ;  /* 0x00000002080c7825 */ /* 0x000fe200078e0206 */
[----:B------:R-:W-:Y:S01]  /*5cd60*/  ISETP.LT.AND P2, PT, R58, UR30, !P2 ;  /* 0x0000001e3a007c0c */ /* 0x000fe2000d741270 */
[----:B------:R-:W0:Y:S01]  /*5cd70*/  LDCU UR30, c[0x0][0x398] ;  /* 0x00007300ff1e77ac */ /* 0x000e220008000800 */
[----:B------:R-:W-:Y:S01]  /*5cd80*/  ISETP.LT.AND P4, PT, R59, UR32, !P1 ;  /* 0x000000203b007c0c */ /* 0x000fe2000cf81270 */
[----:B------:R-:W-:Y:S01]  /*5cd90*/  IMAD.WIDE R10, R8, 0x2, R4 ;  /* 0x00000002080a7825 */ /* 0x000fe200078e0204 */
[----:B------:R-:W-:Y:S01]  /*5cda0*/  ISETP.LT.AND P6, PT, R0, UR5, !P1 ;  /* 0x0000000500007c0c */ /* 0x000fe2000cfc1270 */
[----:B------:R-:W0:Y:S01]  /*5cdb0*/  LDCU UR34, c[0x0][0x398] ;  /* 0x00007300ff2277ac */ /* 0x000e220008000800 */
[----:B---3--:R-:W-:-:S03]  /*5cdc0*/  PRMT R14, R28, 0x7632, R14 ;  /* 0x000076321c0e7816 */ /* 0x008fc6000000000e */
[----:B------:R3:W-:Y:S01]  /*5cdd0*/  @P5 STG.E.U16 desc[UR66][R12.64], R9 ;  /* 0x000000090c005986 */ /* 0x0007e2000c101542 */
[----:B------:R-:W-:Y:S01]  /*5cde0*/  VIADD R16, R8, UR36 ;  /* 0x0000002408107c36 */ /* 0x000fe20008000000 */
[----:B------:R-:W-:Y:S01]  /*5cdf0*/  ISETP.LT.AND P5, PT, R39, UR6, !P1 ;  /* 0x0000000627007c0c */ /* 0x000fe2000cfa1270 */
[----:B------:R-:W2:Y:S01]  /*5ce00*/  LDCU UR32, c[0x0][0x398] ;  /* 0x00007300ff2077ac */ /* 0x000ea20008000800 */
[----:B------:R0:W-:Y:S01]  /*5ce10*/  @P3 STG.E.U16 desc[UR66][R10.64], R28 ;  /* 0x0000001c0a003986 */ /* 0x0001e2000c101542 */
[----:B------:R-:W2:Y:S01]  /*5ce20*/  LDCU UR5, c[0x0][0x398] ;  /* 0x00007300ff0577ac */ /* 0x000ea20008000800 */
[----:B------:R-:W2:Y:S01]  /*5ce30*/  LDCU UR6, c[0x0][0x398] ;  /* 0x00007300ff0677ac */ /* 0x000ea20008000800 */
[----:B---3--:R-:W-:Y:S02]  /*5ce40*/  VIADD R9, R60, 0x44 ;  /* 0x000000443c097836 */ /* 0x008fe40000000000 */
[----:B------:R-:W-:Y:S01]  /*5ce50*/  IMAD.WIDE R12, R8, 0x2, R2 ;  /* 0x00000002080c7825 */ /* 0x000fe200078e0202 */
[----:B0-----:R-:W3:Y:S02]  /*5ce60*/  LDL.LU R28, [R1+0x3e8] ;  /* 0x0003e800011c7983 */ /* 0x001ee40000300800 */
[----:B-1----:R-:W-:Y:S01]  /*5ce70*/  ISETP.GE.AND P3, PT, R9, UR69, PT ;  /* 0x0000004509007c0c */ /* 0x002fe2000bf66270 */
[----:B------:R-:W-:Y:S01]  /*5ce80*/  IMAD.WIDE R8, R16, 0x2, R56 ;  /* 0x0000000210087825 */ /* 0x000fe200078e0238 */
[----:B------:R0:W-:Y:S01]  /*5ce90*/  @P2 STG.E.U16 desc[UR66][R12.64], R14 ;  /* 0x0000000e0c002986 */ /* 0x0001e2000c101542 */
[----:B------:R-:W-:-:S02]  /*5cea0*/  ISETP.LT.AND P2, PT, R35, UR8, !P1 ;  /* 0x0000000823007c0c */ /* 0x000fc4000cf41270 */
[----:B------:R-:W-:Y:S01]  /*5ceb0*/  IMAD.WIDE R10, R16, 0x2, R54 ;  /* 0x00000002100a7825 */ /* 0x000fe200078e0236 */
[----:B------:R-:W1:Y:S01]  /*5cec0*/  LDCU UR8, c[0x0][0x3b8] ;  /* 0x00007700ff0877ac */ /* 0x000e620008000800 */
[----:B------:R1:W-:Y:S01]  /*5ced0*/  @P4 STG.E.U16 desc[UR66][R8.64], R24 ;  /* 0x0000001808004986 */ /* 0x0003e2000c101542 */
[----:B0-----:R-:W-:Y:S01]  /*5cee0*/  PRMT R14, R24, 0x7632, R14 ;  /* 0x00007632180e7816 */ /* 0x001fe2000000000e */
[----:B------:R-:W-:-:S04]  /*5cef0*/  IMAD.WIDE R12, R16, 0x2, R52 ;  /* 0x00000002100c7825 */ /* 0x000fc800078e0234 */
[----:B------:R0:W-:Y:S01]  /*5cf00*/  @P6 STG.E.U16 desc[UR66][R10.64], R14 ;  /* 0x0000000e0a006986 */ /* 0x0001e2000c101542 */
[----:B------:R-:W-:Y:S01]  /*5cf10*/  ISETP.LT.AND P6, PT, R38, UR74, !P1 ;  /* 0x0000004a26007c0c */ /* 0x000fe2000cfc1270 */
[C---:B-1----:R-:W-:Y:S01]  /*5cf20*/  IMAD.WIDE R8, R16.reuse, 0x2, R50 ;  /* 0x0000000210087825 */ /* 0x042fe200078e0232 */
[----:B------:R-:W-:Y:S01]  /*5cf30*/  ISETP.LT.AND P4, PT, R33, UR10, !P1 ;  /* 0x0000000a21007c0c */ /* 0x000fe2000cf81270 */
[----:B------:R-:W1:Y:S01]  /*5cf40*/  LDCU.64 UR74, c[0x0][0x398] ;  /* 0x00007300ff4a77ac */ /* 0x000e620008000a00 */
[----:B------:R-:W0:Y:S02]  /*5cf50*/  LDCU UR10, c[0x0][0x398] ;  /* 0x00007300ff0a77ac */ /* 0x000e240008000800 */
[----:B0-----:R-:W-:Y:S01]  /*5cf60*/  PRMT R10, R25, 0x7632, R10 ;  /* 0x00007632190a7816 */ /* 0x001fe2000000000a */
[----:B------:R0:W-:Y:S04]  /*5cf70*/  @P5 STG.E.U16 desc[UR66][R12.64], R25 ;  /* 0x000000190c005986 */ /* 0x0001e8000c101542 */
[----:B------:R1:W-:Y:S04]  /*5cf80*/  @P2 STG.E.U16 desc[UR66][R8.64], R10 ;  /* 0x0000000a08002986 */ /* 0x0003e8000c101542 */
[----:B0-----:R-:W3:Y:S01]  /*5cf90*/  LDL.LU R25, [R1+0x3d8] ;  /* 0x0003d80001197983 */ /* 0x001ee20000300800 */
[----:B-1----:R-:W-:Y:S01]  /*5cfa0*/  IMAD.WIDE R8, R16, 0x2, R48 ;  /* 0x0000000210087825 */ /* 0x002fe200078e0230 */
[----:B----4-:R-:W-:-:S04]  /*5cfb0*/  PRMT R17, R29, 0x7632, R17 ;  /* 0x000076321d117816 */ /* 0x010fc80000000011 */
[----:B------:R0:W-:Y:S01]  /*5cfc0*/  @P6 STG.E.U16 desc[UR66][R8.64], R29 ;  /* 0x0000001d08006986 */ /* 0x0001e2000c101542 */
[----:B------:R-:W-:-:S03]  /*5cfd0*/  ISETP.LT.AND P5, PT, R34, UR30, !P1 ;  /* 0x0000001e22007c0c */ /* 0x000fc6000cfa1270 */
[----:B0-----:R-:W4:Y:S01]  /*5cfe0*/  LDL.LU R29, [R1+0x408] ;  /* 0x00040800011d7983 */ /* 0x001f220000300800 */
[----:B------:R-:W-:-:S03]  /*5cff0*/  IMAD.WIDE R10, R16, 0x2, R6 ;  /* 0x00000002100a7825 */ /* 0x000fc600078e0206 */
[----:B------:R-:W4:Y:S01]  /*5d000*/  LDL.LU R24, [R1+0x3f8] ;  /* 0x0003f80001187983 */ /* 0x000f220000300800 */
[----:B------:R-:W-:-:S05]  /*5d010*/  IMAD.WIDE R12, R16, 0x2, R4 ;  /* 0x00000002100c7825 */ /* 0x000fca00078e0204 */
[----:B------:R-:W-:Y:S01]  /*5d020*/  @P5 STG.E.U16 desc[UR66][R10.64], R17 ;  /* 0x000000110a005986 */ /* 0x000fe2000c101542 */
[----:B--2---:R-:W-:-:S03]  /*5d030*/  PRMT R18, R61, 0x7632, R18 ;  /* 0x000076323d127816 */ /* 0x004fc60000000012 */
[----:B------:R0:W-:Y:S04]  /*5d040*/  @P4 STG.E.U16 desc[UR66][R12.64], R61 ;  /* 0x0000003d0c004986 */ /* 0x0001e8000c101542 */
[----:B0-----:R-:W2:Y:S01]  /*5d050*/  LDL.LU R61, [R1+0x428] ;  /* 0x00042800013d7983 */ /* 0x001ea20000300800 */
[----:B------:R-:W-:Y:S01]  /*5d060*/  ISETP.LT.AND P1, PT, R58, UR12, !P1 ;  /* 0x0000000c3a007c0c */ /* 0x000fe2000cf21270 */
[----:B------:R-:W-:Y:S01]  /*5d070*/  IMAD.WIDE R14, R16, 0x2, R2 ;  /* 0x00000002100e7825 */ /* 0x000fe200078e0202 */
[----:B------:R-:W0:Y:S01]  /*5d080*/  LDCU UR12, c[0x0][0x398] ;  /* 0x00007300ff0c77ac */ /* 0x000e220008000800 */
[----:B------:R-:W-:Y:S02]  /*5d090*/  ISETP.LT.AND P2, PT, R0, UR32, !P3 ;  /* 0x0000002000007c0c */ /* 0x000fe4000df41270 */
[----:B------:R-:W-:-:S02]  /*5d0a0*/  ISETP.LT.AND P5, PT, R39, UR5, !P3 ;  /* 0x0000000527007c0c */ /* 0x000fc4000dfa1270 */
[----:B------:R-:W-:Y:S01]  /*5d0b0*/  ISETP.LT.AND P6, PT, R35, UR14, !P3 ;  /* 0x0000000e23007c0c */ /* 0x000fe2000dfc1270 */
[----:B------:R-:W-:Y:S01]  /*5d0c0*/  VIADD R12, R60, 0x45 ;  /* 0x000000453c0c7836 */ /* 0x000fe20000000000 */
[----:B------:R-:W-:Y:S01]  /*5d0d0*/  ISETP.LT.AND P4, PT, R38, UR72, !P3 ;  /* 0x0000004826007c0c */ /* 0x000fe2000df81270 */
[----:B------:R-:W1:Y:S03]  /*5d0e0*/  LDCU UR5, c[0x0][0x3b8] ;  /* 0x00007700ff0577ac */ /* 0x000e660008000800 */
[----:B------:R0:W-:Y:S01]  /*5d0f0*/  @P1 STG.E.U16 desc[UR66][R14.64], R18 ;  /* 0x000000120e001986 */ /* 0x0001e2000c101542 */
[----:B------:R-:W-:Y:S01]  /*5d100*/  ISETP.LT.AND P1, PT, R59, UR34, !P3 ;  /* 0x000000223b007c0c */ /* 0x000fe2000df21270 */
[----:B------:R-:W1:Y:S01]  /*5d110*/  LDCU UR14, c[0x0][0x398] ;  /* 0x00007300ff0e77ac */ /* 0x000e620008000800 */
[----:B---3--:R-:W-:Y:S01]  /*5d120*/  PRMT R13, R28, 0x7632, R13 ;  /* 0x000076321c0d7816 */ /* 0x008fe2000000000d */
[----:B------:R-:W3:Y:S01]  /*5d130*/  LDCU.64 UR72, c[0x0][0x398] ;  /* 0x00007300ff4877ac */ /* 0x000ee20008000a00 */
[----:B0-----:R-:W-:Y:S01]  /*5d140*/  VIADD R14, R16, UR8 ;  /* 0x00000008100e7c36 */ /* 0x001fe20008000000 */
[----:B------:R-:W0:Y:S03]  /*5d150*/  LDCU UR8, c[0x0][0x398] ;  /* 0x00007300ff0877ac */ /* 0x000e260008000800 */
[----:B------:R-:W-:-:S04]  /*5d160*/  IMAD.WIDE R8, R14, 0x2, R56 ;  /* 0x000000020e087825 */ /* 0x000fc800078e0238 */
[----:B------:R-:W-:Y:S01]  /*5d170*/  IMAD.WIDE R10, R14, 0x2, R54 ;  /* 0x000000020e0a7825 */ /* 0x000fe200078e0236 */
[----:B------:R0:W-:Y:S01]  /*5d180*/  @P1 STG.E.U16 desc[UR66][R8.64], R28 ;  /* 0x0000001c08001986 */ /* 0x0001e2000c101542 */
[----:B------:R-:W-:-:S03]  /*5d190*/  ISETP.GE.AND P1, PT, R12, UR75, PT ;  /* 0x0000004b0c007c0c */ /* 0x000fc6000bf26270 */
[----:B------:R1:W-:Y:S01]  /*5d1a0*/  @P2 STG.E.U16 desc[UR66][R10.64], R13 ;  /* 0x0000000d0a002986 */ /* 0x0003e2000c101542 */
[----:B0-----:R-:W-:Y:S01]  /*5d1b0*/  IMAD.WIDE R8, R14, 0x2, R52 ;  /* 0x000000020e087825 */ /* 0x001fe200078e0234 */
[----:B------:R-:W-:Y:S01]  /*5d1c0*/  ISETP.LT.AND P2, PT, R34, UR12, !P3 ;  /* 0x0000000c22007c0c */ /* 0x000fe2000df41270 */
[----:B------:R-:W0:Y:S02]  /*5d1d0*/  LDCU UR12, c[0x0][0x398] ;  /* 0x00007300ff0c77ac */ /* 0x000e240008000800 */
[----:B-1----:R-:W-:-:S04]  /*5d1e0*/  IMAD.WIDE R10, R14, 0x2, R50 ;  /* 0x000000020e0a7825 */ /* 0x002fc800078e0232 */
[----:B------:R-:W-:-:S04]  /*5d1f0*/  IMAD.WIDE R12, R14, 0x2, R48 ;  /* 0x000000020e0c7825 */ /* 0x000fc800078e0230 */
[C---:B------:R-:W-:Y:S01]  /*5d200*/  VIADD R16, R14.reuse, UR5 ;  /* 0x000000050e107c36 */ /* 0x040fe20008000000 */
[----:B------:R-:W1:Y:S01]  /*5d210*/  LDCU UR5, c[0x0][0x3b8] ;  /* 0x00007700ff0577ac */ /* 0x000e620008000800 */
[----:B------:R-:W-:Y:S01]  /*5d220*/  PRMT R15, R25, 0x7632, R15 ;  /* 0x00007632190f7816 */ /* 0x000fe2000000000f */
[----:B------:R0:W-:Y:S01]  /*5d230*/  @P5 STG.E.U16 desc[UR66][R8.64], R25 ;  /* 0x0000001908005986 */ /* 0x0001e2000c101542 */
[----:B------:R-:W-:Y:S01]  /*5d240*/  ISETP.LT.AND P5, PT, R33, UR8, !P3 ;  /* 0x0000000821007c0c */ /* 0x000fe2000dfa1270 */
[----:B------:R-:W1:Y:S02]  /*5d250*/  LDCU UR8, c[0x0][0x398] ;  /* 0x00007300ff0877ac */ /* 0x000e640008000800 */
[----:B------:R1:W-:Y:S04]  /*5d260*/  @P6 STG.E.U16 desc[UR66][R10.64], R15 ;  /* 0x0000000f0a006986 */ /* 0x0003e8000c101542 */
[----:B0-----:R-:W3:Y:S01]  /*5d270*/  LDL.LU R25, [R1+0x418] ;  /* 0x0004180001197983 */ /* 0x001ee20000300800 */
[----:B------:R-:W-:-:S03]  /*5d280*/  IMAD.WIDE R8, R14, 0x2, R6 ;  /* 0x000000020e087825 */ /* 0x000fc600078e0206 */
[----:B----4-:R0:W-:Y:S01]  /*5d290*/  @P4 STG.E.U16 desc[UR66][R12.64], R29 ;  /* 0x0000001d0c004986 */ /* 0x0101e2000c101542 */
[----:B-1----:R-:W-:Y:S02]  /*5d2a0*/  PRMT R10, R29, 0x7632, R10 ;  /* 0x000076321d0a7816 */ /* 0x002fe4000000000a */
[----:B------:R-:W-:Y:S01]  /*5d2b0*/  ISETP.LT.AND P3, PT, R58, UR6, !P3 ;  /* 0x000000063a007c0c */ /* 0x000fe2000df61270 */
[----:B------:R-:W1:Y:S01]  /*5d2c0*/  LDCU UR6, c[0x0][0x398] ;  /* 0x00007300ff0677ac */ /* 0x000e620008000800 */
[----:B0-----:R-:W4:Y:S01]  /*5d2d0*/  LDL.LU R29, [R1+0x438] ;  /* 0x00043800011d7983 */ /* 0x001f220000300800 */
[----:B------:R-:W-:Y:S02]  /*5d2e0*/  ISETP.LT.AND P6, PT, R59, UR16, !P1 ;  /* 0x000000103b007c0c */ /* 0x000fe4000cfc1270 */
[----:B------:R-:W-:Y:S01]  /*5d2f0*/  PRMT R17, R24, 0x7632, R17 ;  /* 0x0000763218117816 */ /* 0x000fe20000000011 */
[----:B------:R0:W-:Y:S01]  /*5d300*/  @P2 STG.E.U16 desc[UR66][R8.64], R10 ;  /* 0x0000000a08002986 */ /* 0x0001e2000c101542 */
[----:B------:R-:W-:Y:S01]  /*5d310*/  IMAD.WIDE R12, R16, 0x2, R56 ;  /* 0x00000002100c7825 */ /* 0x000fe200078e0238 */
[----:B--2---:R-:W-:-:S03]  /*5d320*/  PRMT R18, R61, 0x7632, R18 ;  /* 0x000076323d127816 */ /* 0x004fc60000000012 */
[----:B0-----:R-:W-:Y:S01]  /*5d330*/  IMAD.WIDE R8, R14, 0x2, R4 ;  /* 0x000000020e087825 */ /* 0x001fe200078e0204 */
[----:B------:R-:W-:Y:S01]  /*5d340*/  ISETP.LT.AND P4, PT, R0, UR18, !P1 ;  /* 0x0000001200007c0c */ /* 0x000fe2000cf81270 */
[----:B------:R-:W0:Y:S02]  /*5d350*/  LDCU UR16, c[0x0][0x398] ;  /* 0x00007300ff1077ac */ /* 0x000e240008000800 */
[----:B------:R-:W-:Y:S01]  /*5d360*/  IMAD.WIDE R10, R14, 0x2, R2 ;  /* 0x000000020e0a7825 */ /* 0x000fe200078e0202 */
[----:B------:R2:W-:Y:S04]  /*5d370*/  @P5 STG.E.U16 desc[UR66][R8.64], R24 ;  /* 0x0000001808005986 */ /* 0x0005e8000c101542 */
[----:B------:R-:W-:Y:S04]  /*5d380*/  @P3 STG.E.U16 desc[UR66][R10.64], R17 ;  /* 0x000000110a003986 */ /* 0x000fe8000c101542 */
[----:B--2---:R-:W2:Y:S04]  /*5d390*/  LDL.LU R24, [R1+0x3c8] ;  /* 0x0003c80001187983 */ /* 0x004ea80000300800 */
[----:B------:R0:W-:Y:S04]  /*5d3a0*/  @P6 STG.E.U16 desc[UR66][R12.64], R61 ;  /* 0x0000003d0c006986 */ /* 0x0001e8000c101542 */
[----:B0-----:R-:W2:Y:S01]  /*5d3b0*/  LDL.LU R61, [R1+0x3ec] ;  /* 0x0003ec00013d7983 */ /* 0x001ea20000300800 */
[----:B------:R-:W-:Y:S01]  /*5d3c0*/  ISETP.LT.AND P6, PT, R39, UR14, !P1 ;  /* 0x0000000e27007c0c */ /* 0x000fe2000cfc1270 */
[----:B------:R-:W-:-:S04]  /*5d3d0*/  IMAD.WIDE R14, R16, 0x2, R54 ;  /* 0x00000002100e7825 */ /* 0x000fc800078e0236 */
[----:B------:R-:W-:Y:S01]  /*5d3e0*/  VIADD R8, R60, 0x46 ;  /* 0x000000463c087836 */ /* 0x000fe20000000000 */
[----:B------:R0:W-:Y:S01]  /*5d3f0*/  @P4 STG.E.U16 desc[UR66][R14.64], R18 ;  /* 0x000000120e004986 */ /* 0x0001e2000c101542 */
[----:B------:R-:W-:Y:S01]  /*5d400*/  ISETP.LT.AND P5, PT, R35, UR12, !P1 ;  /* 0x0000000c23007c0c */ /* 0x000fe2000cfa1270 */
[----:B------:R-:W-:Y:S01]  /*5d410*/  IMAD.WIDE R10, R16, 0x2, R50 ;  /* 0x00000002100a7825 */ /* 0x000fe200078e0232 */
[----:B------:R-:W-:Y:S01]  /*5d420*/  ISETP.LT.AND P4, PT, R38, UR70, !P1 ;  /* 0x0000004626007c0c */ /* 0x000fe2000cf81270 */
[----:B------:R-:W1:Y:S01]  /*5d430*/  LDCU UR12, c[0x0][0x398] ;  /* 0x00007300ff0c77ac */ /* 0x000e620008000800 */
[----:B---3--:R-:W-:Y:S01]  /*5d440*/  ISETP.GE.AND P2, PT, R8, UR73, PT ;  /* 0x0000004908007c0c */ /* 0x008fe2000bf46270 */
[----:B------:R-:W-:Y:S01]  /*5d450*/  IMAD.WIDE R8, R16, 0x2, R52 ;  /* 0x0000000210087825 */ /* 0x000fe200078e0234 */
[----:B------:R-:W-:Y:S01]  /*5d460*/  ISETP.LT.AND P3, PT, R34, UR10, !P1 ;  /* 0x0000000a22007c0c */ /* 0x000fe2000cf61270 */
[----:B------:R-:W3:Y:S02]  /*5d470*/  LDCU UR10, c[0x0][0x398] ;  /* 0x00007300ff0a77ac */ /* 0x000ee40008000800 */
[C---:B------:R-:W-:Y:S01]  /*5d480*/  IMAD.WIDE R12, R16.reuse, 0x2, R48 ;  /* 0x00000002100c7825 */ /* 0x040fe200078e0230 */
[----:B------:R-:W1:Y:S03]  /*5d490*/  LDCU.64 UR70, c[0x0][0x398] ;  /* 0x00007300ff4677ac */ /* 0x000e660008000a00 */
[----:B0-----:R-:W-:Y:S01]  /*5d4a0*/  IMAD.WIDE R14, R16, 0x2, R6 ;  /* 0x00000002100e7825 */ /* 0x001fe200078e0206 */
[----:B------:R-:W0:Y:S01]  /*5d4b0*/  LDCU UR14, c[0x0][0x398] ;  /* 0x00007300ff0e77ac */ /* 0x000e220008000800 */
[----:B------:R-:W-:Y:S01]  /*5d4c0*/  PRMT R17, R25, 0x7632, R17 ;  /* 0x0000763219117816 */ /* 0x000fe20000000011 */
[----:B------:R0:W-:Y:S04]  /*5d4d0*/  @P6 STG.E.U16 desc[UR66][R8.64], R25 ;  /* 0x0000001908006986 */ /* 0x0001e8000c101542 */
[----:B------:R-:W-:Y:S04]  /*5d4e0*/  @P5 STG.E.U16 desc[UR66][R10.64], R17 ;  /* 0x000000110a005986 */ /* 0x000fe8000c101542 */
[----:B0-----:R-:W3:Y:S01]  /*5d4f0*/  LDL.LU R25, [R1+0x3dc] ;  /* 0x0003dc0001197983 */ /* 0x001ee20000300800 */
[----:B----4-:R-:W-:-:S03]  /*5d500*/  PRMT R18, R29, 0x7632, R18 ;  /* 0x000076321d127816 */ /* 0x010fc60000000012 */
[----:B------:R0:W-:Y:S01]  /*5d510*/  @P4 STG.E.U16 desc[UR66][R12.64], R29 ;  /* 0x0000001d0c004986 */ /* 0x0001e2000c101542 */
[----:B------:R-:W-:Y:S01]  /*5d520*/  ISETP.LT.AND P4, PT, R33, UR8, !P1 ;  /* 0x0000000821007c0c */ /* 0x000fe2000cf81270 */
[----:B------:R-:W-:Y:S01]  /*5d530*/  IMAD.WIDE R8, R16, 0x2, R4 ;  /* 0x0000000210087825 */ /* 0x000fe200078e0204 */
[----:B------:R-:W-:Y:S01]  /*5d540*/  ISETP.LT.AND P1, PT, R58, UR20, !P1 ;  /* 0x000000143a007c0c */ /* 0x000fe2000cf21270 */
[----:B0-----:R-:W4:Y:S01]  /*5d550*/  LDL.LU R29, [R1+0x40c] ;  /* 0x00040c00011d7983 */ /* 0x001f220000300800 */
[----:B------:R-:W-:Y:S01]  /*5d560*/  ISETP.LT.AND P6, PT, R59, UR22, !P2 ;  /* 0x000000163b007c0c */ /* 0x000fe2000d7c1270 */
[C---:B------:R-:W-:Y:S02]  /*5d570*/  VIADD R17, R16.reuse, UR5 ;  /* 0x0000000510117c36 */ /* 0x040fe40008000000 */
[----:B------:R-:W-:Y:S01]  /*5d580*/  IMAD.WIDE R10, R16, 0x2, R2 ;  /* 0x00000002100a7825 */ /* 0x000fe200078e0202 */
[----:B------:R-:W-:Y:S01]  /*5d590*/  @P3 STG.E.U16 desc[UR66][R14.64], R18 ;  /* 0x000000120e003986 */ /* 0x000fe2000c101542 */
[----:B------:R-:W-:Y:S01]  /*5d5a0*/  ISETP.LT.AND P5, PT, R0, UR24, !P2 ;  /* 0x0000001800007c0c */ /* 0x000fe2000d7a1270 */
[----:B------:R-:W0:Y:S01]  /*5d5b0*/  LDCU UR8, c[0x0][0x398] ;  /* 0x00007300ff0877ac */ /* 0x000e220008000800 */
[----:B------:R-:W-:Y:S01]  /*5d5c0*/  IMAD.WIDE R12, R17, 0x2, R56 ;  /* 0x00000002110c7825 */ /* 0x000fe200078e0238 */
[----:B------:R-:W0:Y:S01]  /*5d5d0*/  LDCU UR5, c[0x0][0x3b8] ;  /* 0x00007700ff0577ac */ /* 0x000e220008000800 */
[----:B--2---:R-:W-:Y:S01]  /*5d5e0*/  PRMT R16, R24, 0x7632, R16 ;  /* 0x0000763218107816 */ /* 0x004fe20000000010 */
[----:B------:R2:W-:Y:S04]  /*5d5f0*/  @P4 STG.E.U16 desc[UR66][R8.64], R24 ;  /* 0x0000001808004986 */ /* 0x0005e8000c101542 */
[----:B------:R-:W-:Y:S04]  /*5d600*/  @P1 STG.E.U16 desc[UR66][R10.64], R16 ;  /* 0x000000100a001986 */ /* 0x000fe8000c101542 */
[----:B--2---:R-:W2:Y:S01]  /*5d610*/  LDL.LU R24, [R1+0x3fc] ;  /* 0x0003fc0001187983 */ /* 0x004ea20000300800 */
[----:B------:R-:W-:-:S03]  /*5d620*/  PRMT R18, R61, 0x7632, R18 ;  /* 0x000076323d127816 */ /* 0x000fc60000000012 */
[----:B------:R0:W-:Y:S04]  /*5d630*/  @P6 STG.E.U16 desc[UR66][R12.64], R61 ;  /* 0x0000003d0c006986 */ /* 0x0001e8000c101542 */
[----:B0-----:R-:W2:Y:S01]  /*5d640*/  LDL.LU R61, [R1+0x42c] ;  /* 0x00042c00013d7983 */ /* 0x001ea20000300800 */
[----:B-1----:R-:W-:Y:S01]  /*5d650*/  ISETP.LT.AND P3, PT, R39, UR6, !P2 ;  /* 0x0000000627007c0c */ /* 0x002fe2000d761270 */
[----:B------:R-:W-:Y:S01]  /*5d660*/  IMAD.WIDE R14, R17, 0x2, R54 ;  /* 0x00000002110e7825 */ /* 0x000fe200078e0236 */
[----:B------:R-:W-:Y:S01]  /*5d670*/  ISETP.LT.AND P4, PT, R38, UR68, !P2 ;  /* 0x0000004426007c0c */ /* 0x000fe2000d781270 */
[----:B------:R-:W0:Y:S03]  /*5d680*/  LDCU UR6, c[0x0][0x398] ;  /* 0x00007300ff0677ac */ /* 0x000e260008000800 */
[----:B------:R1:W-:Y:S01]  /*5d690*/  @P5 STG.E.U16 desc[UR66][R14.64], R18 ;  /* 0x000000120e005986 */ /* 0x0003e2000c101542 */
[----:B------:R-:W-:Y:S01]  /*5d6a0*/  ISETP.LT.AND P5, PT, R35, UR12, !P2 ;  /* 0x0000000c23007c0c */ /* 0x000fe2000d7a1270 */
[----:B------:R-:W-:-:S04]  /*5d6b0*/  IMAD.WIDE R8, R17, 0x2, R52 ;  /* 0x0000000211087825 */ /* 0x000fc800078e0234 */
[----:B------:R-:W-:Y:S01]  /*5d6c0*/  IMAD.WIDE R10, R17, 0x2, R48 ;  /* 0x00000002110a7825 */ /* 0x000fe200078e0230 */
[----:B------:R-:W-:Y:S01]  /*5d6d0*/  ISETP.LT.AND P6, PT, R34, UR8, !P2 ;  /* 0x0000000822007c0c */ /* 0x000fe2000d7c1270 */
[----:B------:R-:W0:Y:S02]  /*5d6e0*/  LDCU UR8, c[0x0][0x398] ;  /* 0x00007300ff0877ac */ /* 0x000e240008000800 */
[----:B-1----:R-:W-:Y:S01]  /*5d6f0*/  VIADD R15, R60, 0x47 ;  /* 0x000000473c0f7836 */ /* 0x002fe20000000000 */
[----:B------:R-:W1:Y:S04]  /*5d700*/  LDCU.64 UR68, c[0x0][0x398] ;  /* 0x00007300ff4477ac */ /* 0x000e680008000a00 */
[----:B------:R-:W-:Y:S01]  /*5d710*/  ISETP.GE.AND P1, PT, R15, UR71, PT ;  /* 0x000000470f007c0c */ /* 0x000fe2000bf26270 */
[----:B------:R-:W-:Y:S01]  /*5d720*/  IMAD.WIDE R12, R17, 0x2, R6 ;  /* 0x00000002110c7825 */ /* 0x000fe200078e0206 */
[----:B------:R-:W0:Y:S01]  /*5d730*/  LDCU UR12, c[0x0][0x398] ;  /* 0x00007300ff0c77ac */ /* 0x000e220008000800 */
[----:B---3--:R-:W-:Y:S01]  /*5d740*/  PRMT R14, R25, 0x7632, R14 ;  /* 0x00007632190e7816 */ /* 0x008fe2000000000e */
[----:B------:R3:W-:Y:S01]  /*5d750*/  @P3 STG.E.U16 desc[UR66][R8.64], R25 ;  /* 0x0000001908003986 */ /* 0x0007e2000c101542 */
[----:B------:R-:W-:Y:S01]  /*5d760*/  ISETP.LT.AND P3, PT, R33, UR10, !P2 ;  /* 0x0000000a21007c0c */ /* 0x000fe2000d761270 */
[----:B------:R-:W0:Y:S02]  /*5d770*/  LDCU UR10, c[0x0][0x398] ;  /* 0x00007300ff0a77ac */ /* 0x000e240008000800 */
[----:B---3--:R-:W3:Y:S01]  /*5d780*/  LDL.LU R25, [R1+0x41c] ;  /* 0x00041c0001197983 */ /* 0x008ee20000300800 */
[----:B------:R-:W-:-:S05]  /*5d790*/  IMAD.WIDE R8, R17, 0x2, R50 ;  /* 0x0000000211087825 */ /* 0x000fca00078e0232 */
[----:B------:R-:W-:Y:S01]  /*5d7a0*/  @P5 STG.E.U16 desc[UR66][R8.64], R14 ;  /* 0x0000000e08005986 */ /* 0x000fe2000c101542 */
[----:B----4-:R-:W-:-:S03]  /*5d7b0*/  PRMT R16, R29, 0x7632, R16 ;  /* 0x000076321d107816 */ /* 0x010fc60000000010 */
[----:B------:R4:W-:Y:S01]  /*5d7c0*/  @P4 STG.E.U16 desc[UR66][R10.64], R29 ;  /* 0x0000001d0a004986 */ /* 0x0009e2000c101542 */
[----:B0-----:R-:W-:Y:S01]  /*5d7d0*/  ISETP.LT.AND P2, PT, R58, UR6, !P2 ;  /* 0x000000063a007c0c */ /* 0x001fe2000d741270 */
[----:B------:R-:W0:Y:S01]  /*5d7e0*/  LDCU UR6, c[0x0][0x398] ;  /* 0x00007300ff0677ac */ /* 0x000e220008000800 */
[----:B------:R-:W-:Y:S01]  /*5d7f0*/  ISETP.LT.AND P5, PT, R59, UR26, !P1 ;  /* 0x0000001a3b007c0c */ /* 0x000fe2000cfa1270 */
[----:B----4-:R-:W4:Y:S01]  /*5d800*/  LDL.LU R29, [R1+0x43c] ;  /* 0x00043c00011d7983 */ /* 0x010f220000300800 */
[----:B------:R-:W-:-:S03]  /*5d810*/  IMAD.WIDE R8, R17, 0x2, R4 ;  /* 0x0000000211087825 */ /* 0x000fc600078e0204 */
[----:B------:R0:W-:Y:S01]  /*5d820*/  @P6 STG.E.U16 desc[UR66][R12.64], R16 ;  /* 0x000000100c006986 */ /* 0x0001e2000c101542 */
[----:B------:R-:W-:Y:S01]  /*5d830*/  VIADD R14, R17, UR5 ;  /* 0x00000005110e7c36 */ /* 0x000fe20008000000 */
[----:B--2---:R-:W-:Y:S02]  /*5d840*/  PRMT R15, R24, 0x7632, R15 ;  /* 0x00007632180f7816 */ /* 0x004fe4000000000f */
[----:B------:R2:W-:Y:S01]  /*5d850*/  @P3 STG.E.U16 desc[UR66][R8.64], R24 ;  /* 0x0000001808003986 */ /* 0x0005e2000c101542 */
[----:B------:R-:W-:Y:S01]  /*5d860*/  IMAD.WIDE R10, R14, 0x2, R56 ;  /* 0x000000020e0a7825 */ /* 0x000fe200078e0238 */
[----:B0-----:R-:W-:-:S03]  /*5d870*/  PRMT R16, R61, 0x7632, R16 ;  /* 0x000076323d107816 */ /* 0x001fc60000000010 */
[----:B--2---:R-:W-:Y:S01]  /*5d880*/  IMAD.WIDE R8, R17, 0x2, R2 ;  /* 0x0000000211087825 */ /* 0x004fe200078e0202 */
[----:B------:R-:W-:Y:S01]  /*5d890*/  ISETP.LT.AND P4, PT, R0, UR28, !P1 ;  /* 0x0000001c00007c0c */ /* 0x000fe2000cf81270 */
[----:B------:R-:W0:Y:S03]  /*5d8a0*/  LDCU UR5, c[0x0][0x3b8] ;  /* 0x00007700ff0577ac */ /* 0x000e260008000800 */
[----:B------:R-:W-:Y:S04]  /*5d8b0*/  @P2 STG.E.U16 desc[UR66][R8.64], R15 ;  /* 0x0000000f08002986 */ /* 0x000fe8000c101542 */
[----:B------:R2:W-:Y:S04]  /*5d8c0*/  @P5 STG.E.U16 desc[UR66][R10.64], R61 ;  /* 0x0000003d0a005986 */ /* 0x0005e8000c101542 */
[----:B--2---:R-:W2:Y:S01]  /*5d8d0*/  LDL.LU R61, [R1+0x3cc] ;  /* 0x0003cc00013d7983 */ /* 0x004ea20000300800 */
[----:B------:R-:W-:Y:S01]  /*5d8e0*/  ISETP.LT.AND P3, PT, R39, UR8, !P1 ;  /* 0x0000000827007c0c */ /* 0x000fe2000cf61270 */
[----:B------:R-:W-:Y:S01]  /*5d8f0*/  IMAD.WIDE R12, R14, 0x2, R54 ;  /* 0x000000020e0c7825 */ /* 0x000fe200078e0236 */
[----:B------:R-:W-:Y:S01]  /*5d900*/  ISETP.LT.AND P5, PT, R35, UR10, !P1 ;  /* 0x0000000a23007c0c */ /* 0x000fe2000cfa1270 */
[----:B------:R-:W2:Y:S01]  /*5d910*/  LDL.LU R24, [R1+0x460] ;  /* 0x0004600001187983 */ /* 0x000ea20000300800 */
[----:B------:R-:W-:Y:S01]  /*5d920*/  ISETP.LT.AND P6, PT, R34, UR46, !P1 ;  /* 0x0000002e22007c0c */ /* 0x000fe2000cfc1270 */
[----:B------:R-:W-:Y:S01]  /*5d930*/  IMAD.WIDE R8, R14, 0x2, R52 ;  /* 0x000000020e087825 */ /* 0x000fe200078e0234 */
[----:B------:R-:W0:Y:S01]  /*5d940*/  LDCU UR8, c[0x0][0x398] ;  /* 0x00007300ff0877ac */ /* 0x000e220008000800 */
[----:B------:R0:W-:Y:S01]  /*5d950*/  @P4 STG.E.U16 desc[UR66][R12.64], R16 ;  /* 0x000000100c004986 */ /* 0x0001e2000c101542 */
[----:B------:R-:W-:Y:S01]  /*5d960*/  ISETP.LT.AND P4, PT, R38, UR74, !P1 ;  /* 0x0000004a26007c0c */ /* 0x000fe2000cf81270 */
[----:B------:R-:W-:Y:S01]  /*5d970*/  VIADD R10, R60, 0x48 ;  /* 0x000000483c0a7836 */ /* 0x000fe20000000000 */
[----:B------:R-:W2:Y:S04]  /*5d980*/  LDCU UR10, c[0x0][0x398] ;  /* 0x00007300ff0a77ac */ /* 0x000ea80008000800 */
[----:B-1----:R-:W-:Y:S01]  /*5d990*/  ISETP.GE.AND P2, PT, R10, UR69, PT ;  /* 0x000000450a007c0c */ /* 0x002fe2000bf46270 */
[C---:B------:R-:W-:Y:S01]  /*5d9a0*/  IMAD.WIDE R10, R14.reuse, 0x2, R48 ;  /* 0x000000020e0a7825 */ /* 0x040fe200078e0230 */
[----:B------:R-:W1:Y:S03]  /*5d9b0*/  LDCU.64 UR74, c[0x0][0x398] ;  /* 0x00007300ff4a77ac */ /* 0x000e660008000a00 */
[C---:B0-----:R-:W-:Y:S01]  /*5d9c0*/  IMAD.WIDE R12, R14.reuse, 0x2, R6 ;  /* 0x000000020e0c7825 */ /* 0x041fe200078e0206 */
[----:B---3--:R-:W-:Y:S01]  /*5d9d0*/  PRMT R15, R25, 0x7632, R15 ;  /* 0x00007632190f7816 */ /* 0x008fe2000000000f */
[----:B------:R0:W-:Y:S04]  /*5d9e0*/  @P3 STG.E.U16 desc[UR66][R8.64], R25 ;  /* 0x0000001908003986 */ /* 0x0001e8000c101542 */
[----:B0-----:R-:W3:Y:S01]  /*5d9f0*/  LDL.LU R25, [R1+0x450] ;  /* 0x0004500001197983 */ /* 0x001ee20000300800 */
[----:B------:R-:W-:-:S05]  /*5da00*/  IMAD.WIDE R8, R14, 0x2, R50 ;  /* 0x000000020e087825 */ /* 0x000fca00078e0232 */
[----:B------:R-:W-:Y:S01]  /*5da10*/  @P5 STG.E.U16 desc[UR66][R8.64], R15 ;  /* 0x0000000f08005986 */ /* 0x000fe2000c101542 */
[----:B----4-:R-:W-:-:S03]  /*5da20*/  PRMT R16, R29, 0x7632, R16 ;  /* 0x000076321d107816 */ /* 0x010fc60000000010 */
[----:B------:R0:W-:Y:S01]  /*5da30*/  @P4 STG.E.U16 desc[UR66][R10.64], R29 ;  /* 0x0000001d0a004986 */ /* 0x0001e2000c101542 */
[----:B------:R-:W-:Y:S01]  /*5da40*/  ISETP.LT.AND P3, PT, R33, UR12, !P1 ;  /* 0x0000000c21007c0c */ /* 0x000fe2000cf61270 */
[C---:B------:R-:W-:Y:S02]  /*5da50*/  VIADD R17, R14.reuse, UR5 ;  /* 0x000000050e117c36 */ /* 0x040fe40008000000 */
[----:B0-----:R-:W4:Y:S01]  /*5da60*/  LDL.LU R29, [R1+0x470] ;  /* 0x00047000011d7983 */ /* 0x001f220000300800 */
[----:B------:R-:W-:-:S03]  /*5da70*/  IMAD.WIDE R8, R14, 0x2, R4 ;  /* 0x000000020e087825 */ /* 0x000fc600078e0204 */
[----:B------:R2:W-:Y:S01]  /*5da80*/  @P6 STG.E.U16 desc[UR66][R12.64], R16 ;  /* 0x000000100c006986 */ /* 0x0005e2000c101542 */
[----:B------:R-:W-:Y:S02]  /*5da90*/  ISETP.LT.AND P1, PT, R58, UR8, !P1 ;  /* 0x000000083a007c0c */ /* 0x000fe4000cf21270 */
[----:B------:R-:W-:Y:S01]  /*5daa0*/  ISETP.LT.AND P5, PT, R0, UR58, !P2 ;  /* 0x0000003a00007c0c */ /* 0x000fe2000d7a1270 */
[----:B------:R-:W-:Y:S01]  /*5dab0*/  IMAD.WIDE R10, R17, 0x2, R56 ;  /* 0x00000002110a7825 */ /* 0x000fe200078e0238 */
[----:B------:R-:W-:Y:S01]  /*5dac0*/  ISETP.LT.AND P4, PT, R39, UR60, !P2 ;  /* 0x0000003c27007c0c */ /* 0x000fe2000d781270 */
[----:B------:R-:W0:Y:S01]  /*5dad0*/  LDCU UR12, c[0x0][0x398] ;  /* 0x00007300ff0c77ac */ /* 0x000e220008000800 */
[----:B------:R-:W0:Y:S01]  /*5dae0*/  LDCU UR5, c[0x0][0x3b8] ;  /* 0x00007700ff0577ac */ /* 0x000e220008000800 */
[----:B--2---:R-:W-:Y:S01]  /*5daf0*/  PRMT R16, R61, 0x7632, R16 ;  /* 0x000076323d107816 */ /* 0x004fe20000000010 */
[----:B------:R2:W-:Y:S01]  /*5db00*/  @P3 STG.E.U16 desc[UR66][R8.64], R61 ;  /* 0x0000003d08003986 */ /* 0x0005e2000c101542 */
[----:B------:R-:W-:Y:S01]  /*5db10*/  ISETP.LT.AND P6, PT, R59, UR6, !P2 ;  /* 0x000000063b007c0c */ /* 0x000fe2000d7c1270 */
[----:B------:R-:W-:Y:S01]  /*5db20*/  IMAD.WIDE R12, R17, 0x2, R54 ;  /* 0x00000002110c7825 */ /* 0x000fe200078e0236 */
[----:B------:R-:W-:Y:S01]  /*5db30*/  PRMT R18, R24, 0x7632, R18 ;  /* 0x0000763218127816 */ /* 0x000fe20000000012 */
[----:B------:R-:W0:Y:S01]  /*5db40*/  LDCU UR8, c[0x0][0x398] ;  /* 0x00007300ff0877ac */ /* 0x000e220008000800 */
[----:B--2---:R-:W2:Y:S01]  /*5db50*/  LDL.LU R61, [R1+0x490] ;  /* 0x00049000013d7983 */ /* 0x004ea20000300800 */
[----:B------:R-:W-:Y:S01]  /*5db60*/  IMAD.WIDE R8, R14, 0x2, R2 ;  /* 0x000000020e087825 */ /* 0x000fe200078e0202 */
[----:B------:R-:W-:Y:S01]  /*5db70*/  ISETP.LT.AND P3, PT, R33, UR10, !P2 ;  /* 0x0000000a21007c0c */ /* 0x000fe2000d761270 */
[----:B------:R-:W0:Y:S03]  /*5db80*/  LDCU UR6, c[0x0][0x398] ;  /* 0x00007300ff0677ac */ /* 0x000e260008000800 */
[----:B------:R-:W-:Y:S01]  /*5db90*/  @P1 STG.E.U16 desc[UR66][R8.64], R16 ;  /* 0x0000001008001986 */ /* 0x000fe2000c101542 */
[----:B------:R-:W-:Y:S01]  /*5dba0*/  IMAD.WIDE R14, R17, 0x2, R52 ;  /* 0x00000002110e7825 */ /* 0x000fe200078e0234 */
[----:B------:R-:W0:Y:S02]  /*5dbb0*/  LDCU UR10, c[0x0][0x398] ;  /* 0x00007300ff0a77ac */ /* 0x000e240008000800 */
[----:B------:R1:W-:Y:S01]  /*5dbc0*/  @P6 STG.E.U16 desc[UR66][R10.64], R24 ;  /* 0x000000180a006986 */ /* 0x0003e2000c101542 */
[----:B------:R-:W-:Y:S01]  /*5dbd0*/  ISETP.LT.AND P6, PT, R35, UR14, !P2 ;  /* 0x0000000e23007c0c */ /* 0x000fe2000d7c1270 */
[----:B------:R-:W0:Y:S02]  /*5dbe0*/  LDCU UR14, c[0x0][0x398] ;  /* 0x00007300ff0e77ac */ /* 0x000e240008000800 */
[----:B------:R0:W-:Y:S01]  /*5dbf0*/  @P5 STG.E.U16 desc[UR66][R12.64], R18 ;  /* 0x000000120c005986 */ /* 0x0001e2000c101542 */
[----:B------:R-:W-:Y:S01]  /*5dc00*/  ISETP.LT.AND P5, PT, R38, UR72, !P2 ;  /* 0x0000004826007c0c */ /* 0x000fe2000d7a1270 */
[----:B------:R-:W2:Y:S02]  /*5dc10*/  LDCU.64 UR72, c[0x0][0x398] ;  /* 0x00007300ff4877ac */ /* 0x000ea40008000a00 */
[----:B-1----:R-:W2:Y:S01]  /*5dc20*/  LDL.LU R24, [R1+0x480] ;  /* 0x0004800001187983 */ /* 0x002ea20000300800 */
[----:B------:R-:W-:-:S04]  /*5dc30*/  IMAD.WIDE R8, R17, 0x2, R50 ;  /* 0x0000000211087825 */ /* 0x000fc800078e0232 */
[----:B------:R-:W-:-:S04]  /*5dc40*/  IMAD.WIDE R10, R17, 0x2, R48 ;  /* 0x00000002110a7825 */ /* 0x000fc800078e0230 */
[----:B0-----:R-:W-:Y:S01]  /*5dc50*/  IMAD.WIDE R12, R17, 0x2, R6 ;  /* 0x00000002110c7825 */ /* 0x001fe200078e0206 */
[----:B---3--:R0:W-:Y:S02]  /*5dc60*/  @P4 STG.E.U16 desc[UR66][R14.64], R25 ;  /* 0x000000190e004986 */ /* 0x0081e4000c101542 */
[----:B0-----:R-:W-:Y:S02]  /*5dc70*/  PRMT R14, R25, 0x7632, R14 ;  /* 0x00007632190e7816 */ /* 0x001fe4000000000e */
[----:B------:R-:W3:Y:S04]  /*5dc80*/  LDL.LU R25, [R1+0x4a0] ;  /* 0x0004a00001197983 */ /* 0x000ee80000300800 */
[----:B------:R-:W-:Y:S01]  /*5dc90*/  @P6 STG.E.U16 desc[UR66][R8.64], R14 ;  /* 0x0000000e08006986 */ /* 0x000fe2000c101542 */
[----:B----4-:R-:W-:-:S03]  /*5dca0*/  PRMT R16, R29, 0x7632, R16 ;  /* 0x000076321d107816 */ /* 0x010fc60000000010 */
[----:B------:R0:W-:Y:S01]  /*5dcb0*/  @P5 STG.E.U16 desc[UR66][R10.64], R29 ;  /* 0x0000001d0a005986 */ /* 0x0001e2000c101542 */
[----:B------:R-:W-:Y:S02]  /*5dcc0*/  ISETP.LT.AND P4, PT, R34, UR12, !P2 ;  /* 0x0000000c22007c0c */ /* 0x000fe4000d781270 */
[----:B--2---:R-:W-:Y:S01]  /*5dcd0*/  PRMT R18, R61, 0x7632, R18 ;  /* 0x000076323d127816 */ /* 0x004fe20000000012 */
[----:B0-----:R-:W2:Y:S01]  /*5dce0*/  LDL.LU R29, [R1+0x440] ;  /* 0x00044000011d7983 */ /* 0x001ea20000300800 */
[C---:B------:R-:W-:Y:S01]  /*5dcf0*/  IMAD.WIDE R8, R17.reuse, 0x2, R4 ;  /* 0x0000000211087825 */ /* 0x040fe200078e0204 */
[----:B------:R-:W0:Y:S08]  /*5dd00*/  LDCU UR12, c[0x0][0x398] ;  /* 0x00007300ff0c77ac */ /* 0x000e300008000800 */
[----:B------:R-:W-:Y:S04]  /*5dd10*/  @P4 STG.E.U16 desc[UR66][R12.64], R16 ;  /* 0x000000100c004986 */ /* 0x000fe8000c101542 */
[----:B------:R1:W-:Y:S04]  /*5dd20*/  @P3 STG.E.U16 desc[UR66][R8.64], R61 ;  /* 0x0000003d08003986 */ /* 0x0003e8000c101542 */
[----:B-1----:R-:W4:Y:S01]  /*5dd30*/  LDL.LU R61, [R1+0x4b0] ;  /* 0x0004b000013d7983 */ /* 0x002f220000300800 */
[----:B------:R-:W-:Y:S01]  /*5dd40*/  VIADD R15, R60, 0x49 ;  /* 0x000000493c0f7836 */ /* 0x000fe20000000000 */
[----:B------:R-:W-:Y:S01]  /*5dd50*/  ISETP.LT.AND P2, PT, R58, UR8, !P2 ;  /* 0x000000083a007c0c */ /* 0x000fe2000d741270 */
[----:B------:R-:W-:Y:S01]  /*5dd60*/  VIADD R16, R17, UR5 ;  /* 0x0000000511107c36 */ /* 0x000fe20008000000 */
[----:B------:R-:W1:Y:S02]  /*5dd70*/  LDCU UR8, c[0x0][0x398] ;  /* 0x00007300ff0877ac */ /* 0x000e640008000800 */
[----:B------:R-:W-:Y:S01]  /*5dd80*/  ISETP.GE.AND P1, PT, R15, UR75, PT ;  /* 0x0000004b0f007c0c */ /* 0x000fe2000bf26270 */
[----:B------:R-:W-:Y:S01]  /*5dd90*/  IMAD.WIDE R8, R17, 0x2, R2 ;  /* 0x0000000211087825 */ /* 0x000fe200078e0202 */
[----:B------:R-:W1:Y:S02]  /*5dda0*/  LDCU UR5, c[0x0][0x3b8] ;  /* 0x00007700ff0577ac */ /* 0x000e640008000800 */
[----:B------:R-:W-:-:S02]  /*5ddb0*/  ISETP.LT.AND P6, PT, R59, UR6, !P1 ;  /* 0x000000063b007c0c */ /* 0x000fc4000cfc1270 */
[----:B------:R-:W-:Y:S01]  /*5ddc0*/  ISETP.LT.AND P5, PT, R0, UR62, !P1 ;  /* 0x0000003e00007c0c */ /* 0x000fe2000cfa1270 */
[----:B------:R-:W-:Y:S01]  /*5ddd0*/  IMAD.WIDE R10, R16, 0x2, R56 ;  /* 0x00000002100a7825 */ /* 0x000fe200078e0238 */
[----:B------:R-:W-:Y:S01]  /*5dde0*/  ISETP.LT.AND P4, PT, R39, UR64, !P1 ;  /* 0x0000004027007c0c */ /* 0x000fe2000cf81270 */
[----:B------:R1:W-:Y:S01]  /*5ddf0*/  @P2 STG.E.U16 desc[UR66][R8.64], R18 ;  /* 0x0000001208002986 */ /* 0x0003e2000c101542 */
[----:B------:R-:W-:Y:S01]  /*5de00*/  PRMT R17, R24, 0x7632, R17 ;  /* 0x0000763218117816 */ /* 0x000fe20000000011 */
[----:B------:R-:W-:-:S04]  /*5de10*/  IMAD.WIDE R12, R16, 0x2, R54 ;  /* 0x00000002100c7825 */ /* 0x000fc800078e0236 */
[----:B------:R-:W-:Y:S01]  /*5de20*/  IMAD.WIDE R14, R16, 0x2, R52 ;  /* 0x00000002100e7825 */ /* 0x000fe200078e0234 */
[----:B------:R-:W-:Y:S01]  /*5de30*/  ISETP.LT.AND P3, PT, R33, UR54, !P1 ;  /* 0x0000003621007c0c */ /* 0x000fe2000cf61270 */
[----:B------:R1:W-:Y:S01]  /*5de40*/  @P6 STG.E.U16 desc[UR66][R10.64], R24 ;  /* 0x000000180a006986 */ /* 0x0003e2000c101542 */
[----:B0-----:R-:W-:Y:S01]  /*5de50*/  ISETP.LT.AND P6, PT, R35, UR12, !P1 ;  /* 0x0000000c23007c0c */ /* 0x001fe2000cfc1270 */
[----:B------:R-:W0:Y:S02]  /*5de60*/  LDCU UR54, c[0x0][0x398] ;  /* 0x00007300ff3677ac */ /* 0x000e240008000800 */
[----:B------:R0:W-:Y:S01]  /*5de70*/  @P5 STG.E.U16 desc[UR66][R12.64], R17 ;  /* 0x000000110c005986 */ /* 0x0001e2000c101542 */
[----:B------:R-:W-:Y:S01]  /*5de80*/  ISETP.LT.AND P5, PT, R38, UR70, !P1 ;  /* 0x0000004626007c0c */ /* 0x000fe2000cfa1270 */
[----:B-1----:R-:W-:Y:S01]  /*5de90*/  VIADD R8, R60, 0x4a ;  /* 0x0000004a3c087836 */ /* 0x002fe20000000000 */
[----:B------:R-:W1:Y:S01]  /*5dea0*/  LDCU UR6, c[0x0][0x398] ;  /* 0x00007300ff0677ac */ /* 0x000e620008000800 */
[----:B------:R-:W4:Y:S03]  /*5deb0*/  LDL.LU R24, [R1+0x464] ;  /* 0x0004640001187983 */ /* 0x000f260000300800 */
[----:B------:R-:W-:Y:S01]  /*5dec0*/  ISETP.GE.AND P2, PT, R8, UR73, PT ;  /* 0x0000004908007c0c */ /* 0x000fe2000bf46270 */
[C---:B------:R-:W-:Y:S01]  /*5ded0*/  IMAD.WIDE R8, R16.reuse, 0x2, R50 ;  /* 0x0000000210087825 */ /* 0x040fe200078e0232 */
[----:B------:R-:W1:Y:S03]  /*5dee0*/  LDCU UR12, c[0x0][0x398] ;  /* 0x00007300ff0c77ac */ /* 0x000e660008000800 */
[C---:B------:R-:W-:Y:S01]  /*5def0*/  IMAD.WIDE R10, R16.reuse, 0x2, R48 ;  /* 0x00000002100a7825 */ /* 0x040fe200078e0230 */
[----:B------:R-:W1:Y:S03]  /*5df00*/  LDCU.64 UR70, c[0x0][0x398] ;  /* 0x00007300ff4677ac */ /* 0x000e660008000a00 */
[----:B0-----:R-:W-:Y:S01]  /*5df10*/  IMAD.WIDE R12, R16, 0x2, R6 ;  /* 0x00000002100c7825 */ /* 0x001fe200078e0206 */
[----:B---3--:R0:W-:Y:S01]  /*5df20*/  @P4 STG.E.U16 desc[UR66][R14.64], R25 ;  /* 0x000000190e004986 */ /* 0x0081e2000c101542 */
[----:B------:R-:W-:-:S05]  /*5df30*/  PRMT R17, R25, 0x7632, R17 ;  /* 0x0000763219117816 */ /* 0x000fca0000000011 */
[----:B------:R-:W-:Y:S04]  /*5df40*/  @P6 STG.E.U16 desc[UR66][R8.64], R17 ;  /* 0x0000001108006986 */ /* 0x000fe8000c101542 */
[----:B0-----:R-:W3:Y:S01]  /*5df50*/  LDL.LU R25, [R1+0x454] ;  /* 0x0004540001197983 */ /* 0x001ee20000300800 */
[----:B------:R-:W-:Y:S01]  /*5df60*/  ISETP.LT.AND P4, PT, R34, UR10, !P1 ;  /* 0x0000000a22007c0c */ /* 0x000fe2000cf81270 */
[----:B------:R-:W-:Y:S01]  /*5df70*/  IMAD.WIDE R14, R16, 0x2, R4 ;  /* 0x00000002100e7825 */ /* 0x000fe200078e0204 */
[----:B------:R-:W0:Y:S01]  /*5df80*/  LDCU UR10, c[0x0][0x398] ;  /* 0x00007300ff0a77ac */ /* 0x000e220008000800 */
[----:B--2---:R-:W-:Y:S01]  /*5df90*/  PRMT R18, R29, 0x7632, R18 ;  /* 0x000076321d127816 */ /* 0x004fe20000000012 */
[----:B------:R2:W-:Y:S04]  /*5dfa0*/  @P5 STG.E.U16 desc[UR66][R10.64], R29 ;  /* 0x0000001d0a005986 */ /* 0x0005e8000c101542 */
[----:B--2---:R-:W2:Y:S05]  /*5dfb0*/  LDL.LU R29, [R1+0x474] ;  /* 0x00047400011d7983 */ /* 0x004eaa0000300800 */
[----:B------:R-:W-:Y:S04]  /*5dfc0*/  @P4 STG.E.U16 desc[UR66][R12.64], R18 ;  /* 0x000000120c004986 */ /* 0x000fe8000c101542 */
[----:B----4-:R4:W-:Y:S02]  /*5dfd0*/  @P3 STG.E.U16 desc[UR66][R14.64], R61 ;  /* 0x0000003d0e003986 */ /* 0x0109e4000c101542 */
[----:B----4-:R-:W-:-:S02]  /*5dfe0*/  PRMT R14, R61, 0x7632, R14 ;  /* 0x000076323d0e7816 */ /* 0x010fc4000000000e */
[----:B------:R-:W4:Y:S01]  /*5dff0*/  LDL.LU R61, [R1+0x494] ;  /* 0x00049400013d7983 */ /* 0x000f220000300800 */
[----:B------:R-:W-:Y:S01]  /*5e000*/  ISETP.LT.AND P4, PT, R0, UR54, !P2 ;  /* 0x0000003600007c0c */ /* 0x000fe2000d781270 */
[----:B------:R-:W0:Y:S01]  /*5e010*/  LDCU UR54, c[0x0][0x398] ;  /* 0x00007300ff3677ac */ /* 0x000e220008000800 */
[----:B------:R-:W-:Y:S02]  /*5e020*/  ISETP.LT.AND P3, PT, R58, UR8, !P1 ;  /* 0x000000083a007c0c */ /* 0x000fe4000cf61270 */
[----:B-1----:R-:W-:Y:S01]  /*5e030*/  ISETP.LT.AND P5, PT, R59, UR6, !P2 ;  /* 0x000000063b007c0c */ /* 0x002fe2000d7a1270 */
[C---:B------:R-:W-:Y:S01]  /*5e040*/  VIADD R17, R16.reuse, UR5 ;  /* 0x0000000510117c36 */ /* 0x040fe20008000000 */
[----:B------:R-:W1:Y:S01]  /*5e050*/  LDCU UR8, c[0x0][0x398] ;  /* 0x00007300ff0877ac */ /* 0x000e620008000800 */
[----:B------:R-:W-:Y:S01]  /*5e060*/  IMAD.WIDE R8, R16, 0x2, R2 ;  /* 0x0000000210087825 */ /* 0x000fe200078e0202 */
[----:B------:R-:W1:Y:S03]  /*5e070*/  LDCU UR6, c[0x0][0x398] ;  /* 0x00007300ff0677ac */ /* 0x000e660008000800 */
[C---:B------:R-:W-:Y:S01]  /*5e080*/  IMAD.WIDE R10, R17.reuse, 0x2, R56 ;  /* 0x00000002110a7825 */ /* 0x040fe200078e0238 */
[----:B------:R-:W1:Y:S03]  /*5e090*/  LDCU UR5, c[0x0][0x3b8] ;  /* 0x00007700ff0577ac */ /* 0x000e660008000800 */
[----:B------:R-:W-:Y:S01]  /*5e0a0*/  IMAD.WIDE R12, R17, 0x2, R54 ;  /* 0x00000002110c7825 */ /* 0x000fe200078e0236 */
[----:B------:R1:W-:Y:S01]  /*5e0b0*/  @P3 STG.E.U16 desc[UR66][R8.64], R14 ;  /* 0x0000000e08003986 */ /* 0x0003e2000c101542 */
[----:B0-----:R-:W-:-:S02]  /*5e0c0*/  ISETP.LT.AND P6, PT, R39, UR54, !P2 ;  /* 0x0000003627007c0c */ /* 0x001fc4000d7c1270 */
[----:B------:R-:W-:Y:S01]  /*5e0d0*/  PRMT R16, R24, 0x7632, R16 ;  /* 0x0000763218107816 */ /* 0x000fe20000000010 */
[----:B------:R0:W-:Y:S01]  /*5e0e0*/  @P5 STG.E.U16 desc[UR66][R10.64], R24 ;  /* 0x000000180a005986 */ /* 0x0001e2000c101542 */
[----:B------:R-:W-:Y:S01]  /*5e0f0*/  ISETP.LT.AND P3, PT, R38, UR68, !P2 ;  /* 0x0000004426007c0c */ /* 0x000fe2000d761270 */
[----:B------:R-:W-:Y:S01]  /*5e100*/  VIADD R15, R60, 0x4b ;  /* 0x0000004b3c0f7836 */ /* 0x000fe20000000000 */
[----:B------:R-:W2:Y:S01]  /*5e110*/  LDCU UR54, c[0x0][0x398] ;  /* 0x00007300ff3677ac */ /* 0x000ea20008000800 */
[----:B------:R0:W-:Y:S01]  /*5e120*/  @P4 STG.E.U16 desc[UR66][R12.64], R16 ;  /* 0x000000100c004986 */ /* 0x0001e2000c101542 */
[----:B------:R-:W-:Y:S01]  /*5e130*/  ISETP.LT.AND P4, PT, R35, UR14, !P2 ;  /* 0x0000000e23007c0c */ /* 0x000fe2000d781270 */
[C---:B-1----:R-:W-:Y:S02]  /*5e140*/  IMAD.WIDE R8, R17.reuse, 0x2, R52 ;  /* 0x0000000211087825 */ /* 0x042fe400078e0234 */
[----:B0-----:R-:W4:Y:S02]  /*5e150*/  LDL.LU R24, [R1+0x484] ;  /* 0x0004840001187983 */ /* 0x001f240000300800 */
[----:B------:R-:W-:Y:S01]  /*5e160*/  IMAD.WIDE R10, R17, 0x2, R48 ;  /* 0x00000002110a7825 */ /* 0x000fe200078e0230 */
[----:B------:R-:W-:Y:S01]  /*5e170*/  ISETP.LT.AND P5, PT, R34, UR12, !P2 ;  /* 0x0000000c22007c0c */ /* 0x000fe2000d7a1270 */
[----:B------:R-:W0:Y:S01]  /*5e180*/  LDCU.64 UR68, c[0x0][0x398] ;  /* 0x00007300ff4477ac */ /* 0x000e220008000a00 */
[----:B------:R-:W-:Y:S01]  /*5e190*/  ISETP.GE.AND P1, PT, R15, UR71, PT ;  /* 0x000000470f007c0c */ /* 0x000fe2000bf26270 */
[C---:B------:R-:W-:Y:S01]  /*5e1a0*/  IMAD.WIDE R12, R17.reuse, 0x2, R6 ;  /* 0x00000002110c7825 */ /* 0x040fe200078e0206 */
[----:B------:R-:W1:Y:S03]  /*5e1b0*/  LDCU UR12, c[0x0][0x398] ;  /* 0x00007300ff0c77ac */ /* 0x000e660008000800 */
[----:B------:R-:W-:Y:S01]  /*5e1c0*/  IMAD.WIDE R14, R17, 0x2, R4 ;  /* 0x00000002110e7825 */ /* 0x000fe200078e0204 */
[----:B------:R-:W0:Y:S01]  /*5e1d0*/  LDCU UR14, c[0x0][0x398] ;  /* 0x00007300ff0e77ac */ /* 0x000e220008000800 */
[----:B---3--:R3:W-:Y:S01]  /*5e1e0*/  @P6 STG.E.U16 desc[UR66][R8.64], R25 ;  /* 0x0000001908006986 */ /* 0x0087e2000c101542 */
[----:B------:R-:W-:Y:S01]  /*5e1f0*/  PRMT R16, R25, 0x7632, R16 ;  /* 0x0000763219107816 */ /* 0x000fe20000000010 */
[----:B---3--:R-:W-:-:S02]  /*5e200*/  IMAD.WIDE R8, R17, 0x2, R50 ;  /* 0x0000000211087825 */ /* 0x008fc400078e0232 */
[----:B------:R-:W3:Y:S04]  /*5e210*/  LDL.LU R25, [R1+0x4a4] ;  /* 0x0004a40001197983 */ /* 0x000ee80000300800 */
[----:B------:R-:W-:Y:S01]  /*5e220*/  @P4 STG.E.U16 desc[UR66][R8.64], R16 ;  /* 0x0000001008004986 */ /* 0x000fe2000c101542 */
[----:B------:R-:W-:Y:S01]  /*5e230*/  ISETP.LT.AND P6, PT, R33, UR8, !P2 ;  /* 0x0000000821007c0c */ /* 0x000fe2000d7c1270 */
[----:B------:R-:W0:Y:S01]  /*5e240*/  LDCU UR8, c[0x0][0x398] ;  /* 0x00007300ff0877ac */ /* 0x000e220008000800 */
[----:B--2---:R-:W-:Y:S01]  /*5e250*/  PRMT R18, R29, 0x7632, R18 ;  /* 0x000076321d127816 */ /* 0x004fe20000000012 */
[----:B------:R2:W-:Y:S04]  /*5e260*/  @P3 STG.E.U16 desc[UR66][R10.64], R29 ;  /* 0x0000001d0a003986 */ /* 0x0005e8000c101542 */
[----:B--2---:R-:W2:Y:S04]  /*5e270*/  LDL.LU R29, [R1+0x444] ;  /* 0x00044400011d7983 */ /* 0x004ea80000300800 */
[----:B------:R-:W-:Y:S04]  /*5e280*/  @P5 STG.E.U16 desc[UR66][R12.64], R18 ;  /* 0x000000120c005986 */ /* 0x000fe8000c101542 */
[----:B----4-:R4:W-:Y:S01]  /*5e290*/  @P6 STG.E.U16 desc[UR66][R14.64], R61 ;  /* 0x0000003d0e006986 */ /* 0x0109e2000c101542 */
[----:B------:R-:W-:-:S03]  /*5e2a0*/  PRMT R10, R61, 0x7632, R10 ;  /* 0x000076323d0a7816 */ /* 0x000fc6000000000a */
[----:B----4-:R-:W4:Y:S01]  /*5e2b0*/  LDL.LU R61, [R1+0x4b4] ;  /* 0x0004b400013d7983 */ /* 0x010f220000300800 */
[----:B------:R-:W-:Y:S01]  /*5e2c0*/  ISETP.LT.AND P5, PT, R0, UR54, !P1 ;  /* 0x0000003600007c0c */ /* 0x000fe2000cfa1270 */
[----:B------:R-:W0:Y:S01]  /*5e2d0*/  LDCU UR54, c[0x0][0x398] ;  /* 0x00007300ff3677ac */ /* 0x000e220008000800 */
[----:B------:R-:W-:Y:S02]  /*5e2e0*/  ISETP.LT.AND P2, PT, R58, UR6, !P2 ;  /* 0x000000063a007c0c */ /* 0x000fe4000d741270 */
[----:B------:R-:W-:Y:S01]  /*5e2f0*/  ISETP.LT.AND P4, PT, R59, UR10, !P1 ;  /* 0x0000000a3b007c0c */ /* 0x000fe2000cf81270 */
[C---:B------:R-:W-:Y:S01]  /*5e300*/  IMAD.WIDE R8, R17.reuse, 0x2, R2 ;  /* 0x0000000211087825 */ /* 0x040fe200078e0202 */
[----:B------:R-:W1:Y:S03]  /*5e310*/  LDCU UR6, c[0x0][0x398] ;  /* 0x00007300ff0677ac */ /* 0x000e660008000800 */
[----:B------:R-:W-:Y:S01]  /*5e320*/  VIADD R12, R17, UR5 ;  /* 0x00000005110c7c36 */ /* 0x000fe20008000000 */
[----:B------:R-:W1:Y:S01]  /*5e330*/  LDCU UR10, c[0x0][0x398] ;  /* 0x00007300ff0a77ac */ /* 0x000e620008000800 */
[----:B------:R-:W-:Y:S01]  /*5e340*/  VIADD R13, R60, 0x4d ;  /* 0x0000004d3c0d7836 */ /* 0x000fe20000000000 */
[----:B------:R-:W1:Y:S01]  /*5e350*/  LDCU UR5, c[0x0][0x3b8] ;  /* 0x00007700ff0577ac */ /* 0x000e620008000800 */
[----:B0-----:R-:W-:Y:S01]  /*5e360*/  ISETP.LT.AND P3, PT, R39, UR54, !P1 ;  /* 0x0000003627007c0c */ /* 0x001fe2000cf61270 */
[----:B------:R-:W0:Y:S01]  /*5e370*/  LDCU UR54, c[0x0][0x398] ;  /* 0x00007300ff3677ac */ /* 0x000e220008000800 */
[----:B------:R1:W-:Y:S01]  /*5e380*/  @P2 STG.E.U16 desc[UR66][R8.64], R10 ;  /* 0x0000000a08002986 */ /* 0x0003e2000c101542 */
[----:B------:R-:W-:Y:S01]  /*5e390*/  PRMT R14, R24, 0x7632, R14 ;  /* 0x00007632180e7816 */ /* 0x000fe2000000000e */
[----:B-1----:R-:W-:-:S04]  /*5e3a0*/  IMAD.WIDE R8, R12, 0x2, R56 ;  /* 0x000000020c087825 */ /* 0x002fc800078e0238 */
[----:B------:R-:W-:Y:S01]  /*5e3b0*/  IMAD.WIDE R10, R12, 0x2, R54 ;  /* 0x000000020c0a7825 */ /* 0x000fe200078e0236 */
[----:B0-----:R-:W-:Y:S01]  /*5e3c0*/  ISETP.LT.AND P6, PT, R35, UR54, !P1 ;  /* 0x0000003623007c0c */ /* 0x001fe2000cfc1270 */
[----:B------:R0:W-:Y:S01]  /*5e3d0*/  @P4 STG.E.U16 desc[UR66][R8.64], R24 ;  /* 0x0000001808004986 */ /* 0x0001e2000c101542 */
[----:B------:R-:W-:Y:S01]  /*5e3e0*/  ISETP.LT.AND P4, PT, R38, UR74, !P1 ;  /* 0x0000004a26007c0c */ /* 0x000fe2000cf81270 */
[----:B------:R-:W1:Y:S01]  /*5e3f0*/  LDCU UR54, c[0x0][0x398] ;  /* 0x00007300ff3677ac */ /* 0x000e620008000800 */
[----:B------:R-:W-:Y:S01]  /*5e400*/  ISETP.GE.AND P2, PT, R13, UR69, PT ;  /* 0x000000450d007c0c */ /* 0x000fe2000bf46270 */
[----:B------:R0:W-:Y:S02]  /*5e410*/  @P5 STG.E.U16 desc[UR66][R10.64], R14 ;  /* 0x0000000e0a005986 */ /* 0x0001e4000c101542 */
[----:B0-----:R-:W-:-:S04]  /*5e420*/  IMAD.WIDE R8, R12, 0x2, R52 ;  /* 0x000000020c087825 */ /* 0x001fc800078e0234 */
[----:B------:R-:W-:Y:S01]  /*5e430*/  IMAD.WIDE R10, R12, 0x2, R50 ;  /* 0x000000020c0a7825 */ /* 0x000fe200078e0232 */
[----:B------:R-:W-:Y:S01]  /*5e440*/  ISETP.LT.AND P5, PT, R34, UR8, !P1 ;  /* 0x0000000822007c0c */ /* 0x000fe2000cfa1270 */
[----:B------:R-:W0:Y:S01]  /*5e450*/  LDCU UR8, c[0x0][0x398] ;  /* 0x00007300ff0877ac */ /* 0x000e220008000800 */
[----:B---3--:R-:W-:Y:S01]  /*5e460*/  PRMT R13, R25, 0x7632, R13 ;  /* 0x00007632190d7816 */ /* 0x008fe2000000000d */
[----:B------:R3:W-:Y:S04]  /*5e470*/  @P3 STG.E.U16 desc[UR66][R8.64], R25 ;  /* 0x0000001908003986 */ /* 0x0007e8000c101542 */
[----:B------:R0:W-:Y:S04]  /*5e480*/  @P6 STG.E.U16 desc[UR66][R10.64], R13 ;  /* 0x0000000d0a006986 */ /* 0x0001e8000c101542 */
[----:B---3--:R-:W3:Y:S01]  /*5e490*/  LDL.LU R25, [R1+0x468] ;  /* 0x0004680001197983 */ /* 0x008ee20000300800 */
[C---:B------:R-:W-:Y:S01]  /*5e4a0*/  IMAD.WIDE R8, R12.reuse, 0x2, R48 ;  /* 0x000000020c087825 */ /* 0x040fe200078e0230 */
[----:B------:R-:W-:Y:S01]  /*5e4b0*/  ISETP.LT.AND P6, PT, R33, UR12, !P1 ;  /* 0x0000000c21007c0c */ /* 0x000fe2000cfc1270 */
[----:B------:R-:W1:Y:S02]  /*5e4c0*/  LDCU UR12, c[0x0][0x398] ;  /* 0x00007300ff0c77ac */ /* 0x000e640008000800 */
[----:B0-----:R-:W-:-:S04]  /*5e4d0*/  IMAD.WIDE R10, R12, 0x2, R6 ;  /* 0x000000020c0a7825 */ /* 0x001fc800078e0206 */
[----:B------:R-:W-:-:S05]  /*5e4e0*/  VIADD R13, R60, 0x4c ;  /* 0x0000004c3c0d7836 */ /* 0x000fca0000000000 */
[----:B------:R-:W-:Y:S02]  /*5e4f0*/  ISETP.GE.AND P3, PT, R13, UR77, PT ;  /* 0x0000004d0d007c0c */ /* 0x000fe4000bf66270 */
[----:B--2---:R-:W-:Y:S01]  /*5e500*/  PRMT R14, R29, 0x7632, R14 ;  /* 0x000076321d0e7816 */ /* 0x004fe2000000000e */
[----:B------:R0:W-:Y:S04]  /*5e510*/  @P4 STG.E.U16 desc[UR66][R8.64], R29 ;  /* 0x0000001d08004986 */ /* 0x0001e8000c101542 */
[----:B0-----:R-:W2:Y:S04]  /*5e520*/  LDL.LU R29, [R1+0x458] ;  /* 0x00045800011d7983 */ /* 0x001ea80000300800 */
[----:B------:R0:W-:Y:S01]  /*5e530*/  @P5 STG.E.U16 desc[UR66][R10.64], R14 ;  /* 0x0000000e0a005986 */ /* 0x0001e2000c101542 */
[----:B----4-:R-:W-:Y:S01]  /*5e540*/  PRMT R13, R61, 0x7632, R13 ;  /* 0x000076323d0d7816 */ /* 0x010fe2000000000d */
[----:B0-----:R-:W-:-:S05]  /*5e550*/  IMAD.WIDE R10, R12, 0x2, R4 ;  /* 0x000000020c0a7825 */ /* 0x001fca00078e0204 */
[----:B------:R0:W-:Y:S04]  /*5e560*/  @P6 STG.E.U16 desc[UR66][R10.64], R61 ;  /* 0x0000003d0a006986 */ /* 0x0001e8000c101542 */
[----:B0-----:R-:W4:Y:S01]  /*5e570*/  LDL.LU R61, [R1+0x478] ;  /* 0x00047800013d7983 */ /* 0x001f220000300800 */
[----:B------:R-:W-:Y:S02]  /*5e580*/  ISETP.LT.AND P1, PT, R58, UR6, !P1 ;  /* 0x000000063a007c0c */ /* 0x000fe4000cf21270 */
[----:B------:R-:W-:Y:S01]  /*5e590*/  ISETP.LT.AND P4, PT, R59, UR10, !P3 ;  /* 0x0000000a3b007c0c */ /* 0x000fe2000df81270 */
[----:B------:R-:W-:Y:S01]  /*5e5a0*/  IMAD.WIDE R8, R12, 0x2, R2 ;  /* 0x000000020c087825 */ /* 0x000fe200078e0202 */
[----:B------:R-:W4:Y:S01]  /*5e5b0*/  LDL.LU R24, [R1+0x498] ;  /* 0x0004980001187983 */ /* 0x000f220000300800 */
[----:B------:R-:W-:Y:S01]  /*5e5c0*/  ISETP.LT.AND P5, PT, R0, UR8, !P3 ;  /* 0x0000000800007c0c */ /* 0x000fe2000dfa1270 */
[----:B------:R-:W0:Y:S01]  /*5e5d0*/  LDCU UR8, c[0x0][0x398] ;  /* 0x00007300ff0877ac */ /* 0x000e220008000800 */
[----:B------:R-:W-:Y:S01]  /*5e5e0*/  VIADD R14, R12, UR5 ;  /* 0x000000050c0e7c36 */ /* 0x000fe20008000000 */
[----:B------:R-:W-:Y:S01]  /*5e5f0*/  ISETP.LT.AND P6, PT, R39, UR40, !P3 ;  /* 0x0000002827007c0c */ /* 0x000fe2000dfc1270 */
[----:B------:R-:W0:Y:S04]  /*5e600*/  LDCU UR6, c[0x0][0x398] ;  /* 0x00007300ff0677ac */ /* 0x000e280008000800 */
[----:B------:R1:W-:Y:S01]  /*5e610*/  @P1 STG.E.U16 desc[UR66][R8.64], R13 ;  /* 0x0000000d08001986 */ /* 0x0003e2000c101542 */
[C---:B------:R-:W-:Y:S01]  /*5e620*/  IMAD.WIDE R10, R14.reuse, 0x2, R54 ;  /* 0x000000020e0a7825 */ /* 0x040fe200078e0236 */
[----:B------:R-:W0:Y:S01]  /*5e630*/  LDCU UR5, c[0x0][0x3b8] ;  /* 0x00007700ff0577ac */ /* 0x000e220008000800 */
[----:B------:R-:W0:Y:S02]  /*5e640*/  LDCU UR10, c[0x0][0x398] ;  /* 0x00007300ff0a77ac */ /* 0x000e240008000800 */
[----:B-1----:R-:W-:Y:S01]  /*5e650*/  IMAD.WIDE R8, R14, 0x2, R56 ;  /* 0x000000020e087825 */ /* 0x002fe200078e0238 */
[----:B------:R-:W-:-:S02]  /*5e660*/  ISETP.LT.AND P1, PT, R35, UR54, !P3 ;  /* 0x0000003623007c0c */ /* 0x000fc4000df21270 */
[----:B---3--:R-:W-:Y:S02]  /*5e670*/  PRMT R12, R25, 0x7632, R12 ;  /* 0x00007632190c7816 */ /* 0x008fe4000000000c */
[----:B------:R1:W-:Y:S04]  /*5e680*/  @P4 STG.E.U16 desc[UR66][R8.64], R25 ;  /* 0x0000001908004986 */ /* 0x0003e8000c101542 */
[----:B------:R3:W-:Y:S04]  /*5e690*/  @P5 STG.E.U16 desc[UR66][R10.64], R12 ;  /* 0x0000000c0a005986 */ /* 0x0007e8000c101542 */
[----:B-1----:R-:W4:Y:S01]  /*5e6a0*/  LDL.LU R25, [R1+0x488] ;  /* 0x0004880001197983 */ /* 0x002f220000300800 */
[----:B------:R-:W-:Y:S01]  /*5e6b0*/  IMAD.WIDE R8, R14, 0x2, R52 ;  /* 0x000000020e087825 */ /* 0x000fe200078e0234 */
[----:B------:R-:W-:-:S03]  /*5e6c0*/  ISETP.LT.AND P4, PT, R38, UR72, !P3 ;  /* 0x0000004826007c0c */ /* 0x000fc6000df81270 */
[C---:B---3--:R-:W-:Y:S01]  /*5e6d0*/  IMAD.WIDE R10, R14.reuse, 0x2, R50 ;  /* 0x000000020e0a7825 */ /* 0x048fe200078e0232 */
[----:B--2---:R-:W-:Y:S01]  /*5e6e0*/  PRMT R12, R29, 0x7632, R12 ;  /* 0x000076321d0c7816 */ /* 0x004fe2000000000c */
[----:B------:R1:W-:Y:S04]  /*5e6f0*/  @P6 STG.E.U16 desc[UR66][R8.64], R29 ;  /* 0x0000001d08006986 */ /* 0x0003e8000c101542 */
[----:B-1----:R-:W2:Y:S01]  /*5e700*/  LDL.LU R29, [R1+0x4a8] ;  /* 0x0004a800011d7983 */ /* 0x002ea20000300800 */
[----:B------:R-:W-:-:S03]  /*5e710*/  IMAD.WIDE R8, R14, 0x2, R48 ;  /* 0x000000020e087825 */ /* 0x000fc600078e0230 */
[----:B------:R-:W-:Y:S04]  /*5e720*/  @P1 STG.E.U16 desc[UR66][R10.64], R12 ;  /* 0x0000000c0a001986 */ /* 0x000fe8000c101542 */
[----:B----4-:R1:W-:Y:S01]  /*5e730*/  @P4 STG.E.U16 desc[UR66][R8.64], R61 ;  /* 0x0000003d08004986 */ /* 0x0103e2000c101542 */
[----:B------:R-:W-:-:S03]  /*5e740*/  PRMT R16, R61, 0x7632, R16 ;  /* 0x000076323d107816 */ /* 0x000fc60000000010 */
[----:B-1----:R-:W3:Y:S01]  /*5e750*/  LDL.LU R61, [R1+0x448] ;  /* 0x00044800013d7983 */ /* 0x002ee20000300800 */
[----:B0-----:R-:W-:Y:S02]  /*5e760*/  ISETP.LT.AND P5, PT, R34, UR8, !P3 ;  /* 0x0000000822007c0c */ /* 0x001fe4000dfa1270 */
[----:B------:R-:W-:Y:S01]  /*5e770*/  ISETP.LT.AND P1, PT, R33, UR16, !P3 ;  /* 0x0000001021007c0c */ /* 0x000fe2000df21270 */
[----:B------:R-:W-:Y:S01]  /*5e780*/  IMAD.WIDE R12, R14, 0x2, R6 ;  /* 0x000000020e0c7825 */ /* 0x000fe200078e0206 */
[----:B------:R-:W-:Y:S01]  /*5e790*/  ISETP.LT.AND P3, PT, R58, UR6, !P3 ;  /* 0x000000063a007c0c */ /* 0x000fe2000df61270 */
[----:B------:R-:W0:Y:S02]  /*5e7a0*/  LDCU UR8, c[0x0][0x398] ;  /* 0x00007300ff0877ac */ /* 0x000e240008000800 */
[----:B------:R-:W-:Y:S01]  /*5e7b0*/  IMAD.WIDE R8, R14, 0x2, R4 ;  /* 0x000000020e087825 */ /* 0x000fe200078e0204 */
[----:B------:R-:W-:Y:S01]  /*5e7c0*/  ISETP.LT.AND P4, PT, R59, UR14, !P2 ;  /* 0x0000000e3b007c0c */ /* 0x000fe2000d781270 */
[----:B------:R-:W1:Y:S01]  /*5e7d0*/  LDCU UR6, c[0x0][0x398] ;  /* 0x00007300ff0677ac */ /* 0x000e620008000800 */
[----:B------:R-:W-:Y:S01]  /*5e7e0*/  PRMT R15, R24, 0x7632, R15 ;  /* 0x00007632180f7816 */ /* 0x000fe2000000000f */
[----:B------:R-:W-:-:S02]  /*5e7f0*/  IMAD.WIDE R10, R14, 0x2, R2 ;  /* 0x000000020e0a7825 */ /* 0x000fc400078e0202 */
[----:B------:R-:W-:Y:S04]  /*5e800*/  @P5 STG.E.U16 desc[UR66][R12.64], R16 ;  /* 0x000000100c005986 */ /* 0x000fe8000c101542 */
[----:B------:R4:W-:Y:S01]  /*5e810*/  @P1 STG.E.U16 desc[UR66][R8.64], R24 ;  /* 0x0000001808001986 */ /* 0x0009e2000c101542 */
[----:B------:R-:W-:Y:S01]  /*5e820*/  VIADD R14, R14, UR5 ;  /* 0x000000050e0e7c36 */ /* 0x000fe20008000000 */
[----:B------:R-:W-:Y:S01]  /*5e830*/  ISETP.LT.AND P5, PT, R0, UR12, !P2 ;  /* 0x0000000c00007c0c */ /* 0x000fe2000d7a1270 */
[----:B------:R-:W0:Y:S01]  /*5e840*/  LDCU UR5, c[0x0][0x3b8] ;  /* 0x00007700ff0577ac */ /* 0x000e220008000800 */
[----:B------:R1:W-:Y:S01]  /*5e850*/  @P3 STG.E.U16 desc[UR66][R10.64], R15 ;  /* 0x0000000f0a003986 */ /* 0x0003e2000c101542 */
[----:B------:R-:W-:-:S03]  /*5e860*/  ISETP.LT.AND P6, PT, R39, UR10, !P2 ;  /* 0x0000000a27007c0c */ /* 0x000fc6000d7c1270 */
[----:B----4-:R-:W4:Y:S01]  /*5e870*/  LDL.LU R24, [R1+0x4b8] ;  /* 0x0004b80001187983 */ /* 0x010f220000300800 */
[----:B-1----:R-:W-:-:S04]  /*5e880*/  IMAD.WIDE R10, R14, 0x2, R56 ;  /* 0x000000020e0a7825 */ /* 0x002fc800078e0238 */
[----:B------:R-:W-:-:S04]  /*5e890*/  IMAD.WIDE R8, R14, 0x2, R54 ;  /* 0x000000020e087825 */ /* 0x000fc800078e0236 */
[----:B------:R-:W-:Y:S01]  /*5e8a0*/  IMAD.WIDE R12, R14, 0x2, R52 ;  /* 0x000000020e0c7825 */ /* 0x000fe200078e0234 */
[----:B------:R-:W-:Y:S01]  /*5e8b0*/  ISETP.LT.AND P3, PT, R35, UR70, !P2 ;  /* 0x0000004623007c0c */ /* 0x000fe2000d761270 */
[----:B------:R-:W1:Y:S01]  /*5e8c0*/  LDCU UR10, c[0x0][0x3b8] ;  /* 0x00007700ff0a77ac */ /* 0x000e620008000800 */
[----:B0-----:R-:W-:Y:S02]  /*5e8d0*/  ISETP.LT.AND P1, PT, R38, UR8, !P2 ;  /* 0x0000000826007c0c */ /* 0x001fe4000d721270 */
[----:B------:R-:W-:Y:S01]  /*5e8e0*/  R2UR.FILL UR9, R20 ;  /* 0x00000000140972ca */ /* 0x000fe200004e0000 */
[----:B------:R-:W0:Y:S01]  /*5e8f0*/  LDCU UR8, c[0x0][0x3b8] ;  /* 0x00007700ff0877ac */ /* 0x000e220008000800 */
[----:B------:R-:W-:Y:S01]  /*5e900*/  PRMT R15, R25, 0x7632, R15 ;  /* 0x00007632190f7816 */ /* 0x000fe2000000000f */
[----:B------:R0:W-:Y:S04]  /*5e910*/  @P4 STG.E.U16 desc[UR66][R10.64], R25 ;  /* 0x000000190a004986 */ /* 0x0001e8000c101542 */
[----:B------:R1:W-:Y:S04]  /*5e920*/  @P5 STG.E.U16 desc[UR66][R8.64], R15 ;  /* 0x0000000f08005986 */ /* 0x0003e8000c101542 */
[----:B0-----:R-:W4:Y:S01]  /*5e930*/  LDL.LU R25, [R1+0x46c] ;  /* 0x00046c0001197983 */ /* 0x001f220000300800 */
[----:B------:R-:W-:-:S04]  /*5e940*/  IMAD.WIDE R10, R14, 0x2, R48 ;  /* 0x000000020e0a7825 */ /* 0x000fc800078e0230 */
[----:B-1----:R-:W-:Y:S01]  /*5e950*/  IMAD.WIDE R8, R14, 0x2, R50 ;  /* 0x000000020e087825 */ /* 0x002fe200078e0232 */
[----:B--2---:R-:W-:Y:S01]  /*5e960*/  PRMT R15, R29, 0x7632, R15 ;  /* 0x000076321d0f7816 */ /* 0x004fe2000000000f */
[----:B------:R0:W-:Y:S04]  /*5e970*/  @P6 STG.E.U16 desc[UR66][R12.64], R29 ;  /* 0x0000001d0c006986 */ /* 0x0001e8000c101542 */
[----:B0-----:R-:W2:Y:S04]  /*5e980*/  LDL.LU R29, [R1+0x45c] ;  /* 0x00045c00011d7983 */ /* 0x001ea80000300800 */
[----:B------:R-:W-:Y:S01]  /*5e990*/  @P3 STG.E.U16 desc[UR66][R8.64], R15 ;  /* 0x0000000f08003986 */ /* 0x000fe2000c101542 */
[----:B---3--:R-:W-:-:S03]  /*5e9a0*/  PRMT R16, R61, 0x7632, R16 ;  /* 0x000076323d107816 */ /* 0x008fc60000000010 */
[----:B------:R0:W-:Y:S04]  /*5e9b0*/  @P1 STG.E.U16 desc[UR66][R10.64], R61 ;  /* 0x0000003d0a001986 */ /* 0x0001e8000c101542 */
[----:B0-----:R-:W3:Y:S01]  /*5e9c0*/  LDL.LU R61, [R1+0x47c] ;  /* 0x00047c00013d7983 */ /* 0x001ee20000300800 */
[----:B------:R-:W-:Y:S01]  /*5e9d0*/  ISETP.LT.AND P4, PT, R34, UR6, !P2 ;  /* 0x0000000622007c0c */ /* 0x000fe2000d781270 */
[C---:B------:R-:W-:Y:S01]  /*5e9e0*/  IMAD.WIDE R12, R14.reuse, 0x2, R6 ;  /* 0x000000020e0c7825 */ /* 0x040fe200078e0206 */
[----:B------:R-:W-:Y:S01]  /*5e9f0*/  ISETP.LT.AND P1, PT, R33, UR76, !P2 ;  /* 0x0000004c21007c0c */ /* 0x000fe2000d721270 */
[----:B------:R-:W0:Y:S02]  /*5ea00*/  LDCU UR6, c[0x0][0x3b8] ;  /* 0x00007700ff0677ac */ /* 0x000e240008000800 */
[----:B------:R-:W-:Y:S01]  /*5ea10*/  IMAD.WIDE R8, R14, 0x2, R4 ;  /* 0x000000020e087825 */ /* 0x000fe200078e0204 */
[----:B------:R-:W-:-:S03]  /*5ea20*/  ISETP.LT.AND P6, PT, R58, UR68, !P2 ;  /* 0x000000443a007c0c */ /* 0x000fc6000d7c1270 */
[C---:B------:R-:W-:Y:S02]  /*5ea30*/  VIADD R15, R14.reuse, UR5 ;  /* 0x000000050e0f7c36 */ /* 0x040fe40008000000 */
[----:B------:R-:W-:Y:S02]  /*5ea40*/  IMAD.WIDE R10, R14, 0x2, R2 ;  /* 0x000000020e0a7825 */ /* 0x000fe400078e0202 */
[----:B------:R-:W-:Y:S01]  /*5ea50*/  @P4 STG.E.U16 desc[UR66][R12.64], R16 ;  /* 0x000000100c004986 */ /* 0x000fe2000c101542 */
[----:B------:R-:W-:Y:S01]  /*5ea60*/  ISETP.LT.AND P4, PT, R59, UR4, !P0 ;  /* 0x000000043b007c0c */ /* 0x000fe2000c781270 */
[----:B------:R-:W1:Y:S01]  /*5ea70*/  LDCU UR5, c[0x0][0x3b8] ;  /* 0x00007700ff0577ac */ /* 0x000e620008000800 */
[----:B----4-:R-:W-:Y:S01]  /*5ea80*/  PRMT R14, R24, 0x7632, R14 ;  /* 0x00007632180e7816 */ /* 0x010fe2000000000e */
[----:B------:R4:W-:Y:S01]  /*5ea90*/  @P1 STG.E.U16 desc[UR66][R8.64], R24 ;  /* 0x0000001808001986 */ /* 0x0009e2000c101542 */
[----:B------:R-:W-:Y:S02]  /*5eaa0*/  ISETP.LT.AND P2, PT, R0, UR4, !P0 ;  /* 0x0000000400007c0c */ /* 0x000fe4000c741270 */
[----:B------:R-:W-:Y:S01]  /*5eab0*/  ISETP.LT.AND P5, PT, R39, UR4, !P0 ;  /* 0x0000000427007c0c */ /* 0x000fe2000c7a1270 */
[----:B----4-:R-:W4:Y:S01]  /*5eac0*/  LDL.LU R24, [R1+0x49c] ;  /* 0x00049c0001187983 */ /* 0x010f220000300800 */
[----:B------:R-:W-:-:S03]  /*5ead0*/  IMAD.WIDE R12, R15, 0x2, R56 ;  /* 0x000000020f0c7825 */ /* 0x000fc600078e0238 */
[----:B------:R0:W-:Y:S01]  /*5eae0*/  @P6 STG.E.U16 desc[UR66][R10.64], R14 ;  /* 0x0000000e0a006986 */ /* 0x0001e2000c101542 */
[----:B------:R-:W-:-:S04]  /*5eaf0*/  IMAD.WIDE R8, R15, 0x2, R54 ;  /* 0x000000020f087825 */ /* 0x000fc800078e0236 */
[----:B0-----:R-:W-:Y:S01]  /*5eb00*/  IMAD.WIDE R10, R15, 0x2, R52 ;  /* 0x000000020f0a7825 */ /* 0x001fe200078e0234 */
[----:B------:R-:W-:-:S03]  /*5eb10*/  ISETP.LT.AND P6, PT, R35, UR4, !P0 ;  /* 0x0000000423007c0c */ /* 0x000fc6000c7c1270 */
[----:B------:R-:W-:-:S05]  /*5eb20*/  VIADD R16, R60, 0x4f ;  /* 0x0000004f3c107836 */ /* 0x000fca0000000000 */
[----:B------:R-:W-:Y:S02]  /*5eb30*/  ISETP.GE.AND P3, PT, R16, UR52, PT ;  /* 0x0000003410007c0c */ /* 0x000fe4000bf66270 */
[----:B------:R-:W-:Y:S01]  /*5eb40*/  PRMT R14, R25, 0x7632, R14 ;  /* 0x00007632190e7816 */ /* 0x000fe2000000000e */
[----:B------:R0:W-:Y:S04]  /*5eb50*/  @P4 STG.E.U16 desc[UR66][R12.64], R25 ;  /* 0x000000190c004986 */ /* 0x0001e8000c101542 */
[----:B------:R1:W-:Y:S04]  /*5eb60*/  @P2 STG.E.U16 desc[UR66][R8.64], R14 ;  /* 0x0000000e08002986 */ /* 0x0003e8000c101542 */
[----:B0-----:R-:W4:Y:S01]  /*5eb70*/  LDL.LU R25, [R1+0x48c] ;  /* 0x00048c0001197983 */ /* 0x001f220000300800 */
[----:B------:R-:W-:Y:S01]  /*5eb80*/  ISETP.LT.AND P4, PT, R38, UR4, !P0 ;  /* 0x0000000426007c0c */ /* 0x000fe2000c781270 */
[----:B-1----:R-:W-:Y:S01]  /*5eb90*/  IMAD.WIDE R8, R15, 0x2, R50 ;  /* 0x000000020f087825 */ /* 0x002fe200078e0232 */
[----:B--2---:R-:W-:Y:S01]  /*5eba0*/  PRMT R12, R29, 0x7632, R12 ;  /* 0x000076321d0c7816 */ /* 0x004fe2000000000c */
[----:B------:R0:W-:Y:S04]  /*5ebb0*/  @P5 STG.E.U16 desc[UR66][R10.64], R29 ;  /* 0x0000001d0a005986 */ /* 0x0001e8000c101542 */
[----:B0-----:R-:W2:Y:S01]  /*5ebc0*/  LDL.LU R29, [R1+0x4ac] ;  /* 0x0004ac00011d7983 */ /* 0x001ea20000300800 */
[----:B------:R-:W-:-:S03]  /*5ebd0*/  IMAD.WIDE R10, R15, 0x2, R48 ;  /* 0x000000020f0a7825 */ /* 0x000fc600078e0230 */
[----:B------:R-:W-:Y:S01]  /*5ebe0*/  @P6 STG.E.U16 desc[UR66][R8.64], R12 ;  /* 0x0000000c08006986 */ /* 0x000fe2000c101542 */
[----:B---3--:R-:W-:-:S03]  /*5ebf0*/  PRMT R16, R61, 0x7632, R16 ;  /* 0x000076323d107816 */ /* 0x008fc60000000010 */
[----:B------:R0:W-:Y:S04]  /*5ec00*/  @P4 STG.E.U16 desc[UR66][R10.64], R61 ;  /* 0x0000003d0a004986 */ /* 0x0001e8000c101542 */
[----:B0-----:R-:W3:Y:S01]  /*5ec10*/  LDL.LU R61, [R1+0x44c] ;  /* 0x00044c00013d7983 */ /* 0x001ee20000300800 */
[----:B------:R-:W-:Y:S02]  /*5ec20*/  ISETP.LT.AND P2, PT, R34, UR4, !P0 ;  /* 0x0000000422007c0c */ /* 0x000fe4000c741270 */
[----:B------:R-:W-:Y:S01]  /*5ec30*/  ISETP.LT.AND P5, PT, R33, UR4, !P0 ;  /* 0x0000000421007c0c */ /* 0x000fe2000c7a1270 */
[----:B------:R-:W-:Y:S01]  /*5ec40*/  VIADD R13, R60, 0x50 ;  /* 0x000000503c0d7836 */ /* 0x000fe20000000000 */
[----:B------:R-:W-:Y:S01]  /*5ec50*/  ISETP.LT.AND P0, PT, R58, UR4, !P0 ;  /* 0x000000043a007c0c */ /* 0x000fe2000c701270 */
[----:B------:R-:W-:Y:S01]  /*5ec60*/  IMAD.WIDE R8, R15, 0x2, R6 ;  /* 0x000000020f087825 */ /* 0x000fe200078e0206 */
[----:B------:R-:W-:Y:S01]  /*5ec70*/  ISETP.LT.AND P4, PT, R59, UR4, !P3 ;  /* 0x000000043b007c0c */ /* 0x000fe2000df81270 */
[----:B------:R-:W3:Y:S01]  /*5ec80*/  LDL.LU R28, [R1+0x4bc] ;  /* 0x0004bc00011c7983 */ /* 0x000ee20000300800 */
[----:B------:R-:W-:Y:S01]  /*5ec90*/  ISETP.GE.AND P1, PT, R13, UR44, PT ;  /* 0x0000002c0d007c0c */ /* 0x000fe2000bf26270 */
[----:B------:R-:W-:-:S04]  /*5eca0*/  IMAD.WIDE R10, R15, 0x2, R4 ;  /* 0x000000020f0a7825 */ /* 0x000fc800078e0204 */
[C---:B------:R-:W-:Y:S01]  /*5ecb0*/  VIADD R14, R15.reuse, UR5 ;  /* 0x000000050f0e7c36 */ /* 0x040fe20008000000 */
[----:B------:R0:W-:Y:S01]  /*5ecc0*/  @P2 STG.E.U16 desc[UR66][R8.64], R16 ;  /* 0x0000001008002986 */ /* 0x0001e2000c101542 */
[----:B------:R-:W-:Y:S01]  /*5ecd0*/  IMAD.WIDE R12, R15, 0x2, R2 ;  /* 0x000000020f0c7825 */ /* 0x000fe200078e0202 */
[----:B----4-:R-:W-:Y:S01]  /*5ece0*/  PRMT R15, R24, 0x7632, R15 ;  /* 0x00007632180f7816 */ /* 0x010fe2000000000f */
[----:B------:R-:W1:Y:S01]  /*5ecf0*/  LDCU UR5, c[0x0][0x3b8] ;  /* 0x00007700ff0577ac */ /* 0x000e620008000800 */
[----:B------:R4:W-:Y:S01]  /*5ed00*/  @P5 STG.E.U16 desc[UR66][R10.64], R24 ;  /* 0x000000180a005986 */ /* 0x0009e2000c101542 */
[----:B------:R-:W-:-:S03]  /*5ed10*/  ISETP.LT.AND P2, PT, R0, UR4, !P3 ;  /* 0x0000000400007c0c */ /* 0x000fc6000df41270 */
[----:B------:R1:W-:Y:S01]  /*5ed20*/  @P0 STG.E.U16 desc[UR66][R12.64], R15 ;  /* 0x0000000f0c000986 */ /* 0x0003e2000c101542 */
[----:B------:R-:W-:Y:S01]  /*5ed30*/  ISETP.LT.AND P0, PT, R39, UR4, !P3 ;  /* 0x0000000427007c0c */ /* 0x000fe2000df01270 */
[C---:B0-----:R-:W-:Y:S02]  /*5ed40*/  IMAD.WIDE R8, R14.reuse, 0x2, R56 ;  /* 0x000000020e087825 */ /* 0x041fe400078e0238 */
[----:B----4-:R-:W4:Y:S02]  /*5ed50*/  LDL.LU R24, [R1+0x4c0] ;  /* 0x0004c00001187983 */ /* 0x010f240000300800 */
[----:B------:R-:W-:Y:S01]  /*5ed60*/  IMAD.WIDE R10, R14, 0x2, R52 ;  /* 0x000000020e0a7825 */ /* 0x000fe200078e0234 */
[----:B------:R-:W-:Y:S02]  /*5ed70*/  ISETP.LT.AND P6, PT, R35, UR4, !P3 ;  /* 0x0000000423007c0c */ /* 0x000fe4000dfc1270 */
[----:B------:R-:W-:Y:S01]  /*5ed80*/  ISETP.LT.AND P5, PT, R38, UR4, !P3 ;  /* 0x0000000426007c0c */ /* 0x000fe2000dfa1270 */
[----:B-1----:R-:W-:Y:S01]  /*5ed90*/  IMAD.WIDE R12, R14, 0x2, R50 ;  /* 0x000000020e0c7825 */ /* 0x002fe200078e0232 */
[----:B------:R0:W-:Y:S01]  /*5eda0*/  @P4 STG.E.U16 desc[UR66][R8.64], R25 ;  /* 0x0000001908004986 */ /* 0x0001e2000c101542 */
[----:B------:R-:W-:-:S02]  /*5edb0*/  PRMT R15, R25, 0x7632, R15 ;  /* 0x00007632190f7816 */ /* 0x000fc4000000000f */
[----:B0-----:R-:W-:-:S05]  /*5edc0*/  IMAD.WIDE R8, R14, 0x2, R54 ;  /* 0x000000020e087825 */ /* 0x001fca00078e0236 */
[----:B------:R0:W-:Y:S02]  /*5edd0*/  @P2 STG.E.U16 desc[UR66][R8.64], R15 ;  /* 0x0000000f08002986 */ /* 0x0001e4000c101542 */
[----:B0-----:R-:W-:Y:S01]  /*5ede0*/  IMAD.WIDE R8, R14, 0x2, R48 ;  /* 0x000000020e087825 */ /* 0x001fe200078e0230 */
[----:B--2---:R-:W-:Y:S01]  /*5edf0*/  PRMT R17, R29, 0x7632, R17 ;  /* 0x000076321d117816 */ /* 0x004fe20000000011 */
[----:B------:R0:W-:Y:S04]  /*5ee00*/  @P0 STG.E.U16 desc[UR66][R10.64], R29 ;  /* 0x0000001d0a000986 */ /* 0x0001e8000c101542 */
[----:B0-----:R-:W2:Y:S04]  /*5ee10*/  LDL.LU R29, [R1+0x4f0] ;  /* 0x0004f000011d7983 */ /* 0x001ea80000300800 */
[----:B------:R3:W-:Y:S02]  /*5ee20*/  @P6 STG.E.U16 desc[UR66][R12.64], R17 ;  /* 0x000000110c006986 */ /* 0x0007e4000c101542 */
[----:B---3--:R-:W-:-:S02]  /*5ee30*/  PRMT R12, R61, 0x7632, R12 ;  /* 0x000076323d0c7816 */ /* 0x008fc4000000000c */
[----:B------:R0:W-:Y:S04]  /*5ee40*/  @P5 STG.E.U16 desc[UR66][R8.64], R61 ;  /* 0x0000003d08005986 */ /* 0x0001e8000c101542 */
[----:B0-----:R-:W3:Y:S01]  /*5ee50*/  LDL.LU R61, [R1+0x4e0] ;  /* 0x0004e000013d7983 */ /* 0x001ee20000300800 */
[----:B------:R-:W-:Y:S02]  /*5ee60*/  ISETP.LT.AND P4, PT, R34, UR4, !P3 ;  /* 0x0000000422007c0c */ /* 0x000fe4000df81270 */
[----:B------:R-:W-:Y:S01]  /*5ee70*/  ISETP.LT.AND P0, PT, R33, UR4, !P3 ;  /* 0x0000000421007c0c */ /* 0x000fe2000df01270 */
[----:B------:R-:W-:Y:S01]  /*5ee80*/  IMAD.WIDE R10, R14, 0x2, R6 ;  /* 0x000000020e0a7825 */ /* 0x000fe200078e0206 */
[----:B------:R-:W-:Y:S01]  /*5ee90*/  ISETP.LT.AND P6, PT, R58, UR4, !P3 ;  /* 0x000000043a007c0c */ /* 0x000fe2000dfc1270 */
[----:B------:R-:W3:Y:S02]  /*5eea0*/  LDL.LU R25, [R1+0x4d0] ;  /* 0x0004d00001197983 */ /* 0x000ee40000300800 */
[----:B------:R-:W-:Y:S01]  /*5eeb0*/  IMAD.WIDE R8, R14, 0x2, R4 ;  /* 0x000000020e087825 */ /* 0x000fe200078e0204 */
[----:B------:R-:W-:-:S03]  /*5eec0*/  ISETP.LT.AND P3, PT, R59, UR4, !P1 ;  /* 0x000000043b007c0c */ /* 0x000fc6000cf61270 */
[----:B------:R-:W-:Y:S01]  /*5eed0*/  VIADD R16, R60, 0x51 ;  /* 0x000000513c107836 */ /* 0x000fe20000000000 */
[----:B------:R-:W-:Y:S01]  /*5eee0*/  ISETP.LT.AND P5, PT, R0, UR4, !P1 ;  /* 0x0000000400007c0c */ /* 0x000fe2000cfa1270 */
[----:B------:R0:W-:Y:S04]  /*5eef0*/  @P4 STG.E.U16 desc[UR66][R10.64], R12 ;  /* 0x0000000c0a004986 */ /* 0x0001e8000c101542 */
[----:B------:R1:W-:Y:S01]  /*5ef00*/  @P0 STG.E.U16 desc[UR66][R8.64], R28 ;  /* 0x0000001c08000986 */ /* 0x0003e2000c101542 */
[----:B------:R-:W-:Y:S02]  /*5ef10*/  ISETP.LT.AND P0, PT, R39, UR4, !P1 ;  /* 0x0000000427007c0c */ /* 0x000fe4000cf01270 */
[----:B------:R-:W-:Y:S01]  /*5ef20*/  ISETP.GE.AND P2, PT, R16, UR56, PT ;  /* 0x0000003810007c0c */ /* 0x000fe2000bf46270 */
[----:B------:R-:W-:Y:S01]  /*5ef30*/  VIADD R16, R14, UR5 ;  /* 0x000000050e107c36 */ /* 0x000fe20008000000 */
[----:B------:R-:W-:Y:S01]  /*5ef40*/  PRMT R17, R28, 0x7632, R17 ;  /* 0x000076321c117816 */ /* 0x000fe20000000011 */
[----:B------:R-:W2:Y:S01]  /*5ef50*/  LDCU UR5, c[0x0][0x3b8] ;  /* 0x00007700ff0577ac */ /* 0x000ea20008000800 */
[----:B0-----:R-:W-:Y:S01]  /*5ef60*/  IMAD.WIDE R10, R14, 0x2, R2 ;  /* 0x000000020e0a7825 */ /* 0x001fe200078e0202 */
[----:B----4-:R-:W-:-:S03]  /*5ef70*/  PRMT R18, R24, 0x7632, R18 ;  /* 0x0000763218127816 */ /* 0x010fc60000000012 */
[C---:B------:R-:W-:Y:S01]  /*5ef80*/  IMAD.WIDE R12, R16.reuse, 0x2, R56 ;  /* 0x00000002100c7825 */ /* 0x040fe200078e0238 */
[----:B-1----:R-:W4:Y:S03]  /*5ef90*/  LDL.LU R28, [R1+0x510] ;  /* 0x00051000011c7983 */ /* 0x002f260000300800 */
[C---:B------:R-:W-:Y:S01]  /*5efa0*/  IMAD.WIDE R14, R16.reuse, 0x2, R54 ;  /* 0x00000002100e7825 */ /* 0x040fe200078e0236 */
[----:B------:R0:W-:Y:S03]  /*5efb0*/  @P6 STG.E.U16 desc[UR66][R10.64], R17 ;  /* 0x000000110a006986 */ /* 0x0001e6000c101542 */
[----:B------:R-:W-:Y:S01]  /*5efc0*/  IMAD.WIDE R8, R16, 0x2, R52 ;  /* 0x0000000210087825 */ /* 0x000fe200078e0234 */
[----:B------:R1:W-:Y:S04]  /*5efd0*/  @P3 STG.E.U16 desc[UR66][R12.64], R24 ;  /* 0x000000180c003986 */ /* 0x0003e8000c101542 */
[----:B------:R2:W-:Y:S01]  /*5efe0*/  @P5 STG.E.U16 desc[UR66][R14.64], R18 ;  /* 0x000000120e005986 */ /* 0x0005e2000c101542 */
[----:B------:R-:W-:-:S02]  /*5eff0*/  ISETP.LT.AND P6, PT, R35, UR4, !P1 ;  /* 0x0000000423007c0c */ /* 0x000fc4000cfc1270 */
[----:B------:R-:W-:Y:S01]  /*5f000*/  ISETP.LT.AND P5, PT, R38, UR4, !P1 ;  /* 0x0000000426007c0c */ /* 0x000fe2000cfa1270 */
[----:B0-----:R-:W-:-:S04]  /*5f010*/  IMAD.WIDE R10, R16, 0x2, R50 ;  /* 0x00000002100a7825 */ /* 0x001fc800078e0232 */
[----:B-1----:R-:W-:Y:S01]  /*5f020*/  IMAD.WIDE R12, R16, 0x2, R48 ;  /* 0x00000002100c7825 */ /* 0x002fe200078e0230 */
[----:B--2---:R-:W-:Y:S01]  /*5f030*/  PRMT R15, R29, 0x7632, R15 ;  /* 0x000076321d0f7816 */ /* 0x004fe2000000000f */
[----:B------:R0:W-:Y:S04]  /*5f040*/  @P0 STG.E.U16 desc[UR66][R8.64], R29 ;  /* 0x0000001d08000986 */ /* 0x0001e8000c101542 */
[----:B0-----:R-:W2:Y:S04]  /*5f050*/  LDL.LU R29, [R1+0x500] ;  /* 0x00050000011d7983 */ /* 0x001ea80000300800 */
[----:B------:R0:W-:Y:S04]  /*5f060*/  @P6 STG.E.U16 desc[UR66][R10.64], R15 ;  /* 0x0000000f0a006986 */ /* 0x0001e8000c101542 */
[----:B---3--:R1:W-:Y:S01]  /*5f070*/  @P5 STG.E.U16 desc[UR66][R12.64], R61 ;  /* 0x0000003d0c005986 */ /* 0x0083e2000c101542 */
[----:B0-----:R-:W-:-:S03]  /*5f080*/  PRMT R15, R61, 0x7632, R15 ;  /* 0x000076323d0f7816 */ /* 0x001fc6000000000f */
[----:B-1----:R-:W3:Y:S01]  /*5f090*/  LDL.LU R61, [R1+0x530] ;  /* 0x00053000013d7983 */ /* 0x002ee20000300800 */
[----:B------:R-:W-:Y:S02]  /*5f0a0*/  ISETP.LT.AND P3, PT, R34, UR4, !P1 ;  /* 0x0000000422007c0c */ /* 0x000fe4000cf61270 */
[----:B------:R-:W-:Y:S01]  /*5f0b0*/  ISETP.LT.AND P4, PT, R33, UR4, !P1 ;  /* 0x0000000421007c0c */ /* 0x000fe2000cf81270 */
[----:B------:R-:W-:Y:S01]  /*5f0c0*/  IMAD.WIDE R10, R16, 0x2, R6 ;  /* 0x00000002100a7825 */ /* 0x000fe200078e0206 */
[----:B------:R-:W-:Y:S01]  /*5f0d0*/  ISETP.LT.AND P1, PT, R58, UR4, !P1 ;  /* 0x000000043a007c0c */ /* 0x000fe2000cf21270 */
[----:B------:R-:W3:Y:S02]  /*5f0e0*/  LDL.LU R24, [R1+0x520] ;  /* 0x0005200001187983 */ /* 0x000ee40000300800 */
[----:B------:R-:W-:Y:S01]  /*5f0f0*/  IMAD.WIDE R12, R16, 0x2, R4 ;  /* 0x00000002100c7825 */ /* 0x000fe200078e0204 */
[----:B------:R-:W-:-:S03]  /*5f100*/  ISETP.LT.AND P5, PT, R59, UR4, !P2 ;  /* 0x000000043b007c0c */ /* 0x000fc6000d7a1270 */
[----:B------:R-:W-:Y:S02]  /*5f110*/  VIADD R14, R60, 0x52 ;  /* 0x000000523c0e7836 */ /* 0x000fe40000000000 */
[----:B------:R-:W-:Y:S01]  /*5f120*/  @P3 STG.E.U16 desc[UR66][R10.64], R15 ;  /* 0x0000000f0a003986 */ /* 0x000fe2000c101542 */
[----:B------:R-:W-:Y:S02]  /*5f130*/  ISETP.LT.AND P3, PT, R0, UR4, !P2 ;  /* 0x0000000400007c0c */ /* 0x000fe4000d761270 */
[----:B------:R-:W-:Y:S01]  /*5f140*/  ISETP.GE.AND P0, PT, R14, UR48, PT ;  /* 0x000000300e007c0c */ /* 0x000fe2000bf06270 */
[----:B------:R0:W-:Y:S01]  /*5f150*/  @P4 STG.E.U16 desc[UR66][R12.64], R25 ;  /* 0x000000190c004986 */ /* 0x0001e2000c101542 */
[----:B------:R-:W-:Y:S01]  /*5f160*/  PRMT R14, R25, 0x7632, R14 ;  /* 0x00007632190e7816 */ /* 0x000fe2000000000e */
[----:B------:R-:W-:Y:S01]  /*5f170*/  IMAD.WIDE R8, R16, 0x2, R2 ;  /* 0x0000000210087825 */ /* 0x000fe200078e0202 */
[----:B------:R-:W-:-:S03]  /*5f180*/  ISETP.LT.AND P6, PT, R39, UR4, !P2 ;  /* 0x0000000427007c0c */ /* 0x000fc6000d7c1270 */
[----:B0-----:R-:W-:Y:S01]  /*5f190*/  VIADD R12, R16, UR5 ;  /* 0x00000005100c7c36 */ /* 0x001fe20008000000 */
[----:B------:R-:W3:Y:S01]  /*5f1a0*/  LDL.LU R25, [R1+0x4c4] ;  /* 0x0004c40001197983 */ /* 0x000ee20000300800 */
[----:B------:R-:W-:Y:S01]  /*5f1b0*/  VIADD R13, R60, 0x53 ;  /* 0x000000533c0d7836 */ /* 0x000fe20000000000 */
[----:B------:R-:W-:Y:S01]  /*5f1c0*/  ISETP.LT.AND P4, PT, R35, UR4, !P2 ;  /* 0x0000000423007c0c */ /* 0x000fe2000d781270 */
[C---:B------:R-:W-:Y:S01]  /*5f1d0*/  IMAD.WIDE R10, R12.reuse, 0x2, R56 ;  /* 0x000000020c0a7825 */ /* 0x040fe200078e0238 */
[----:B------:R0:W-:Y:S01]  /*5f1e0*/  @P1 STG.E.U16 desc[UR66][R8.64], R14 ;  /* 0x0000000e08001986 */ /* 0x0001e2000c101542 */
[----:B------:R-:W1:Y:S03]  /*5f1f0*/  LDCU UR5, c[0x0][0x3b8] ;  /* 0x00007700ff0577ac */ /* 0x000e660008000800 */
[----:B----4-:R4:W-:Y:S01]  /*5f200*/  @P5 STG.E.U16 desc[UR66][R10.64], R28 ;  /* 0x0000001c0a005986 */ /* 0x0109e2000c101542 */
[----:B------:R-:W-:Y:S01]  /*5f210*/  ISETP.GE.AND P1, PT, R13, UR50, PT ;  /* 0x000000320d007c0c */ /* 0x000fe2000bf26270 */
[----:B0-----:R-:W-:Y:S01]  /*5f220*/  IMAD.WIDE R8, R12, 0x2, R54 ;  /* 0x000000020c087825 */ /* 0x001fe200078e0236 */
[----:B------:R-:W-:-:S03]  /*5f230*/  PRMT R14, R28, 0x7632, R14 ;  /* 0x000076321c0e7816 */ /* 0x000fc6000000000e */
[----:B----4-:R-:W-:Y:S02]  /*5f240*/  IMAD.WIDE R10, R12, 0x2, R52 ;  /* 0x000000020c0a7825 */ /* 0x010fe400078e0234 */
[----:B------:R0:W-:Y:S01]  /*5f250*/  @P3 STG.E.U16 desc[UR66][R8.64], R14 ;  /* 0x0000000e08003986 */ /* 0x0001e2000c101542 */
[----:B------:R-:W-:Y:S01]  /*5f260*/  ISETP.LT.AND P5, PT, R38, UR4, !P2 ;  /* 0x0000000426007c0c */ /* 0x000fe2000d7a1270 */
[C---:B0-----:R-:W-:Y:S01]  /*5f270*/  IMAD.WIDE R8, R12.reuse, 0x2, R50 ;  /* 0x000000020c087825 */ /* 0x041fe200078e0232 */
[----:B--2---:R-:W-:Y:S01]  /*5f280*/  PRMT R13, R29, 0x7632, R13 ;  /* 0x000076321d0d7816 */ /* 0x004fe2000000000d */
[----:B------:R0:W-:Y:S04]  /*5f290*/  @P6 STG.E.U16 desc[UR66][R10.64], R29 ;  /* 0x0000001d0a006986 */ /* 0x0001e8000c101542 */
[----:B0-----:R-:W2:Y:S01]  /*5f2a0*/  LDL.LU R29, [R1+0x4f4] ;  /* 0x0004f400011d7983 */ /* 0x001ea20000300800 */
[----:B------:R-:W-:-:S03]  /*5f2b0*/  IMAD.WIDE R10, R12, 0x2, R48 ;  /* 0x000000020c0a7825 */ /* 0x000fc600078e0230 */
[----:B------:R-:W-:Y:S04]  /*5f2c0*/  @P4 STG.E.U16 desc[UR66][R8.64], R13 ;  /* 0x0000000d08004986 */ /* 0x000fe8000c101542 */
[----:B---3--:R0:W-:Y:S01]  /*5f2d0*/  @P5 STG.E.U16 desc[UR66][R10.64], R61 ;  /* 0x0000003d0a005986 */ /* 0x0081e2000c101542 */
[----:B------:R-:W-:-:S03]  /*5f2e0*/  PRMT R17, R61, 0x7632, R17 ;  /* 0x000076323d117816 */ /* 0x000fc60000000011 */
[----:B0-----:R-:W3:Y:S01]  /*5f2f0*/  LDL.LU R61, [R1+0x4e4] ;  /* 0x0004e400013d7983 */ /* 0x001ee20000300800 */
[----:B------:R-:W-:Y:S02]  /*5f300*/  ISETP.LT.AND P6, PT, R34, UR4, !P2 ;  /* 0x0000000422007c0c */ /* 0x000fe4000d7c1270 */
[----:B------:R-:W-:Y:S02]  /*5f310*/  ISETP.LT.AND P3, PT, R33, UR4, !P2 ;  /* 0x0000000421007c0c */ /* 0x000fe4000d761270 */
[----:B------:R-:W-:Y:S01]  /*5f320*/  ISETP.LT.AND P4, PT, R59, UR4, !P0 ;  /* 0x000000043b007c0c */ /* 0x000fe2000c781270 */
[----:B-1----:R-:W-:Y:S01]  /*5f330*/  VIADD R16, R12, UR5 ;  /* 0x000000050c107c36 */ /* 0x002fe20008000000 */
[----:B------:R-:W-:Y:S01]  /*5f340*/  ISETP.LT.AND P2, PT, R58, UR4, !P2 ;  /* 0x000000043a007c0c */ /* 0x000fe2000d741270 */
[----:B------:R-:W-:Y:S01]  /*5f350*/  IMAD.WIDE R8, R12, 0x2, R6 ;  /* 0x000000020c087825 */ /* 0x000fe200078e0206 */
[----:B------:R-:W-:Y:S01]  /*5f360*/  PRMT R18, R24, 0x7632, R18 ;  /* 0x0000763218127816 */ /* 0x000fe20000000012 */
[----:B------:R-:W4:Y:S02]  /*5f370*/  LDL.LU R28, [R1+0x4d4] ;  /* 0x0004d400011c7983 */ /* 0x000f240000300800 */
[----:B------:R-:W-:Y:S01]  /*5f380*/  IMAD.WIDE R10, R12, 0x2, R4 ;  /* 0x000000020c0a7825 */ /* 0x000fe200078e0204 */
[----:B------:R-:W-:Y:S01]  /*5f390*/  ISETP.LT.AND P5, PT, R38, UR4, !P0 ;  /* 0x0000000426007c0c */ /* 0x000fe2000c7a1270 */
[----:B------:R-:W0:Y:S02]  /*5f3a0*/  LDCU UR5, c[0x0][0x3b8] ;  /* 0x00007700ff0577ac */ /* 0x000e240008000800 */
[----:B------:R-:W-:Y:S01]  /*5f3b0*/  IMAD.WIDE R12, R12, 0x2, R2 ;  /* 0x000000020c0c7825 */ /* 0x000fe200078e0202 */
[----:B------:R1:W-:Y:S03]  /*5f3c0*/  @P6 STG.E.U16 desc[UR66][R8.64], R17 ;  /* 0x0000001108006986 */ /* 0x0003e6000c101542 */
[----:B------:R-:W-:Y:S01]  /*5f3d0*/  IMAD.WIDE R14, R16, 0x2, R56 ;  /* 0x00000002100e7825 */ /* 0x000fe200078e0238 */
[----:B------:R0:W-:Y:S01]  /*5f3e0*/  @P3 STG.E.U16 desc[UR66][R10.64], R24 ;  /* 0x000000180a003986 */ /* 0x0001e2000c101542 */
[----:B------:R-:W-:-:S03]  /*5f3f0*/  ISETP.LT.AND P3, PT, R0, UR4, !P0 ;  /* 0x0000000400007c0c */ /* 0x000fc6000c761270 */
[----:B------:R-:W-:Y:S04]  /*5f400*/  @P2 STG.E.U16 desc[UR66][R12.64], R18 ;  /* 0x000000120c002986 */ /* 0x000fe8000c101542 */
[----:B------:R0:W-:Y:S01]  /*5f410*/  @P4 STG.E.U16 desc[UR66][R14.64], R25 ;  /* 0x000000190e004986 */ /* 0x0001e2000c101542 */
[----:B------:R-:W-:Y:S01]  /*5f420*/  ISETP.LT.AND P4, PT, R39, UR4, !P0 ;  /* 0x0000000427007c0c */ /* 0x000fe2000c781270 */
[C---:B-1----:R-:W-:Y:S02]  /*5f430*/  IMAD.WIDE R8, R16.reuse, 0x2, R54 ;  /* 0x0000000210087825 */ /* 0x042fe400078e0236 */
[----:B0-----:R-:W4:Y:S02]  /*5f440*/  LDL.LU R24, [R1+0x514] ;  /* 0x0005140001187983 */ /* 0x001f240000300800 */
[----:B------:R-:W-:Y:S01]  /*5f450*/  IMAD.WIDE R10, R16, 0x2, R52 ;  /* 0x00000002100a7825 */ /* 0x000fe200078e0234 */
[----:B------:R-:W-:-:S05]  /*5f460*/  PRMT R14, R25, 0x7632, R14 ;  /* 0x00007632190e7816 */ /* 0x000fca000000000e */
[----:B------:R-:W-:Y:S01]  /*5f470*/  @P3 STG.E.U16 desc[UR66][R8.64], R14 ;  /* 0x0000000e08003986 */ /* 0x000fe2000c101542 */
[----:B------:R-:W-:Y:S01]  /*5f480*/  ISETP.LT.AND P6, PT, R35, UR4, !P0 ;  /* 0x0000000423007c0c */ /* 0x000fe2000c7c1270 */
[C---:B------:R-:W-:Y:S01]  /*5f490*/  IMAD.WIDE R12, R16.reuse, 0x2, R50 ;  /* 0x00000002100c7825 */ /* 0x040fe200078e0232 */
[----:B--2---:R-:W-:Y:S01]  /*5f4a0*/  PRMT R17, R29, 0x7632, R17 ;  /* 0x000076321d117816 */ /* 0x004fe20000000011 */
[----:B------:R0:W-:Y:S04]  /*5f4b0*/  @P4 STG.E.U16 desc[UR66][R10.64], R29 ;  /* 0x0000001d0a004986 */ /* 0x0001e8000c101542 */
[----:B0-----:R-:W2:Y:S01]  /*5f4c0*/  LDL.LU R29, [R1+0x504] ;  /* 0x00050400011d7983 */ /* 0x001ea20000300800 */
[----:B------:R-:W-:-:S03]  /*5f4d0*/  IMAD.WIDE R10, R16, 0x2, R48 ;  /* 0x00000002100a7825 */ /* 0x000fc600078e0230 */
[----:B------:R-:W2:Y:S04]  /*5f4e0*/  LDL.LU R25, [R1+0x534] ;  /* 0x0005340001197983 */ /* 0x000ea80000300800 */
[----:B------:R0:W-:Y:S04]  /*5f4f0*/  @P6 STG.E.U16 desc[UR66][R12.64], R17 ;  /* 0x000000110c006986 */ /* 0x0001e8000c101542 */
[----:B---3--:R1:W-:Y:S01]  /*5f500*/  @P5 STG.E.U16 desc[UR66][R10.64], R61 ;  /* 0x0000003d0a005986 */ /* 0x0083e2000c101542 */
[----:B0-----:R-:W-:-:S03]  /*5f510*/  PRMT R12, R61, 0x7632, R12 ;  /* 0x000076323d0c7816 */ /* 0x001fc6000000000c */
[----:B-1----:R-:W3:Y:S01]  /*5f520*/  LDL.LU R61, [R1+0x524] ;  /* 0x00052400013d7983 */ /* 0x002ee20000300800 */
[----:B------:R-:W-:Y:S02]  /*5f530*/  ISETP.LT.AND P3, PT, R34, UR4, !P0 ;  /* 0x0000000422007c0c */ /* 0x000fe4000c761270 */
[----:B------:R-:W-:Y:S01]  /*5f540*/  ISETP.LT.AND P4, PT, R33, UR4, !P0 ;  /* 0x0000000421007c0c */ /* 0x000fe2000c781270 */
[----:B------:R-:W-:Y:S01]  /*5f550*/  IMAD.WIDE R8, R16, 0x2, R6 ;  /* 0x0000000210087825 */ /* 0x000fe200078e0206 */
[----:B------:R-:W-:-:S03]  /*5f560*/  ISETP.LT.AND P0, PT, R58, UR4, !P0 ;  /* 0x000000043a007c0c */ /* 0x000fc6000c701270 */
[C---:B------:R-:W-:Y:S02]  /*5f570*/  VIADD R17, R16.reuse, UR5 ;  /* 0x0000000510117c36 */ /* 0x040fe40008000000 */
[----:B------:R-:W-:Y:S01]  /*5f580*/  IMAD.WIDE R10, R16, 0x2, R2 ;  /* 0x00000002100a7825 */ /* 0x000fe200078e0202 */
[----:B------:R-:W-:Y:S01]  /*5f590*/  ISETP.LT.AND P6, PT, R59, UR4, !P1 ;  /* 0x000000043b007c0c */ /* 0x000fe2000cfc1270 */
[----:B------:R-:W0:Y:S02]  /*5f5a0*/  LDCU UR5, c[0x0][0x3b8] ;  /* 0x00007700ff0577ac */ /* 0x000e240008000800 */
[----:B------:R1:W-:Y:S01]  /*5f5b0*/  @P3 STG.E.U16 desc[UR66][R8.64], R12 ;  /* 0x0000000c08003986 */ /* 0x0003e2000c101542 */
[----:B------:R-:W-:Y:S01]  /*5f5c0*/  ISETP.LT.AND P5, PT, R0, UR4, !P1 ;  /* 0x0000000400007c0c */ /* 0x000fe2000cfa1270 */
[----:B------:R-:W-:Y:S02]  /*5f5d0*/  VIADD R15, R60, 0x54 ;  /* 0x000000543c0f7836 */ /* 0x000fe40000000000 */
[----:B-1----:R-:W-:Y:S01]  /*5f5e0*/  IMAD.WIDE R8, R16, 0x2, R4 ;  /* 0x0000000210087825 */ /* 0x002fe200078e0204 */
[----:B----4-:R-:W-:-:S04]  /*5f5f0*/  PRMT R16, R28, 0x7632, R16 ;  /* 0x000076321c107816 */ /* 0x010fc80000000010 */
[----:B------:R1:W-:Y:S04]  /*5f600*/  @P4 STG.E.U16 desc[UR66][R8.64], R28 ;  /* 0x0000001c08004986 */ /* 0x0003e8000c101542 */
[----:B------:R4:W-:Y:S01]  /*5f610*/  @P0 STG.E.U16 desc[UR66][R10.64], R16 ;  /* 0x000000100a000986 */ /* 0x0009e2000c101542 */
[----:B------:R-:W-:Y:S01]  /*5f620*/  ISETP.LT.AND P0, PT, R39, UR4, !P1 ;  /* 0x0000000427007c0c */ /* 0x000fe2000cf01270 */
[----:B------:R-:W-:Y:S01]  /*5f630*/  IMAD.WIDE R12, R17, 0x2, R56 ;  /* 0x00000002110c7825 */ /* 0x000fe200078e0238 */
[----:B------:R-:W-:Y:S02]  /*5f640*/  ISETP.GE.AND P2, PT, R15, UR65, PT ;  /* 0x000000410f007c0c */ /* 0x000fe4000bf46270 */
[----:B------:R-:W-:Y:S01]  /*5f650*/  PRMT R18, R24, 0x7632, R18 ;  /* 0x0000763218127816 */ /* 0x000fe20000000012 */
[C---:B------:R-:W-:Y:S01]  /*5f660*/  IMAD.WIDE R14, R17.reuse, 0x2, R54 ;  /* 0x00000002110e7825 */ /* 0x040fe200078e0236 */
[----:B-1----:R-:W3:Y:S03]  /*5f670*/  LDL.LU R28, [R1+0x4c8] ;  /* 0x0004c800011c7983 */ /* 0x002ee60000300800 */
[----:B------:R-:W-:Y:S01]  /*5f680*/  IMAD.WIDE R8, R17, 0x2, R52 ;  /* 0x0000000211087825 */ /* 0x000fe200078e0234 */
[----:B------:R1:W-:Y:S01]  /*5f690*/  @P6 STG.E.U16 desc[UR66][R12.64], R24 ;  /* 0x000000180c006986 */ /* 0x0003e2000c101542 */
[----:B------:R-:W-:-:S03]  /*5f6a0*/  ISETP.LT.AND P3, PT, R35, UR4, !P1 ;  /* 0x0000000423007c0c */ /* 0x000fc6000cf61270 */
[----:B------:R0:W-:Y:S01]  /*5f6b0*/  @P5 STG.E.U16 desc[UR66][R14.64], R18 ;  /* 0x000000120e005986 */ /* 0x0001e2000c101542 */
[----:B------:R-:W-:Y:S01]  /*5f6c0*/  ISETP.LT.AND P6, PT, R38, UR4, !P1 ;  /* 0x0000000426007c0c */ /* 0x000fe2000cfc1270 */
[----:B----4-:R-:W-:Y:S01]  /*5f6d0*/  IMAD.WIDE R10, R17, 0x2, R50 ;  /* 0x00000002110a7825 */ /* 0x010fe200078e0232 */
[----:B------:R-:W-:Y:S02]  /*5f6e0*/  ISETP.LT.AND P4, PT, R34, UR4, !P1 ;  /* 0x0000000422007c0c */ /* 0x000fe4000cf81270 */
[----:B------:R-:W-:Y:S01]  /*5f6f0*/  ISETP.LT.AND P5, PT, R33, UR4, !P1 ;  /* 0x0000000421007c0c */ /* 0x000fe2000cfa1270 */
[----:B-1----:R-:W-:-:S04]  /*5f700*/  IMAD.WIDE R12, R17, 0x2, R48 ;  /* 0x00000002110c7825 */ /* 0x002fc800078e0230 */
[----:B0-----:R-:W-:Y:S01]  /*5f710*/  VIADD R14, R60, 0x55 ;  /* 0x000000553c0e7836 */ /* 0x001fe20000000000 */
[----:B--2---:R-:W-:Y:S01]  /*5f720*/  PRMT R15, R29, 0x7632, R15 ;  /* 0x000076321d0f7816 */ /* 0x004fe2000000000f */
[----:B------:R0:W-:Y:S04]  /*5f730*/  @P0 STG.E.U16 desc[UR66][R8.64], R29 ;  /* 0x0000001d08000986 */ /* 0x0001e8000c101542 */
[----:B0-----:R-:W2:Y:S01]  /*5f740*/  LDL.LU R29, [R1+0x4f8] ;  /* 0x0004f800011d7983 */ /* 0x001ea20000300800 */
[----:B------:R-:W-:Y:S01]  /*5f750*/  ISETP.GE.AND P0, PT, R14, UR63, PT ;  /* 0x0000003f0e007c0c */ /* 0x000fe2000bf06270 */
[----:B------:R-:W-:Y:S01]  /*5f760*/  IMAD.WIDE R8, R17, 0x2, R6 ;  /* 0x0000000211087825 */ /* 0x000fe200078e0206 */
[----:B------:R-:W-:Y:S01]  /*5f770*/  PRMT R14, R25, 0x7632, R14 ;  /* 0x00007632190e7816 */ /* 0x000fe2000000000e */
[----:B------:R0:W-:Y:S04]  /*5f780*/  @P3 STG.E.U16 desc[UR66][R10.64], R15 ;  /* 0x0000000f0a003986 */ /* 0x0001e8000c101542 */
[----:B------:R1:W-:Y:S04]  /*5f790*/  @P6 STG.E.U16 desc[UR66][R12.64], R25 ;  /* 0x000000190c006986 */ /* 0x0003e8000c101542 */
[----:B------:R-:W-:Y:S01]  /*5f7a0*/  @P4 STG.E.U16 desc[UR66][R8.64], R14 ;  /* 0x0000000e08004986 */ /* 0x000fe2000c101542 */
[----:B0-----:R-:W-:-:S03]  /*5f7b0*/  IMAD.WIDE R10, R17, 0x2, R4 ;  /* 0x00000002110a7825 */ /* 0x001fc600078e0204 */
[----:B-1----:R-:W4:Y:S01]  /*5f7c0*/  LDL.LU R25, [R1+0x4e8] ;  /* 0x0004e80001197983 */ /* 0x002f220000300800 */
[----:B---3--:R-:W-:-:S03]  /*5f7d0*/  PRMT R15, R61, 0x7632, R15 ;  /* 0x000076323d0f7816 */ /* 0x008fc6000000000f */
[----:B------:R0:W-:Y:S04]  /*5f7e0*/  @P5 STG.E.U16 desc[UR66][R10.64], R61 ;  /* 0x0000003d0a005986 */ /* 0x0001e8000c101542 */
[----:B0-----:R-:W3:Y:S01]  /*5f7f0*/  LDL.LU R61, [R1+0x4d8] ;  /* 0x0004d800013d7983 */ /* 0x001ee20000300800 */
[----:B------:R-:W-:Y:S02]  /*5f800*/  ISETP.LT.AND P1, PT, R58, UR4, !P1 ;  /* 0x000000043a007c0c */ /* 0x000fe4000cf21270 */
[----:B------:R-:W-:Y:S01]  /*5f810*/  ISETP.LT.AND P3, PT, R59, UR4, !P2 ;  /* 0x000000043b007c0c */ /* 0x000fe2000d761270 */
[C---:B------:R-:W-:Y:S01]  /*5f820*/  VIADD R14, R17.reuse, UR5 ;  /* 0x00000005110e7c36 */ /* 0x040fe20008000000 */
[----:B------:R-:W-:Y:S01]  /*5f830*/  ISETP.LT.AND P4, PT, R0, UR4, !P2 ;  /* 0x0000000400007c0c */ /* 0x000fe2000d781270 */
[----:B------:R-:W-:Y:S01]  /*5f840*/  IMAD.WIDE R12, R17, 0x2, R2 ;  /* 0x00000002110c7825 */ /* 0x000fe200078e0202 */
[----:B------:R-:W-:Y:S01]  /*5f850*/  ISETP.LT.AND P6, PT, R39, UR4, !P2 ;  /* 0x0000000427007c0c */ /* 0x000fe2000d7c1270 */
[----:B------:R-:W3:Y:S01]  /*5f860*/  LDL.LU R24, [R1+0x518] ;  /* 0x0005180001187983 */ /* 0x000ee20000300800 */
[----:B------:R-:W-:Y:S01]  /*5f870*/  ISETP.LT.AND P5, PT, R35, UR4, !P2 ;  /* 0x0000000423007c0c */ /* 0x000fe2000d7a1270 */
[C---:B------:R-:W-:Y:S01]  /*5f880*/  IMAD.WIDE R8, R14.reuse, 0x2, R56 ;  /* 0x000000020e087825 */ /* 0x040fe200078e0238 */
[----:B------:R-:W0:Y:S03]  /*5f890*/  LDCU UR5, c[0x0][0x3b8] ;  /* 0x00007700ff0577ac */ /* 0x000e260008000800 */
[----:B------:R1:W-:Y:S01]  /*5f8a0*/  @P1 STG.E.U16 desc[UR66][R12.64], R15 ;  /* 0x0000000f0c001986 */ /* 0x0003e2000c101542 */
[----:B------:R-:W-:-:S03]  /*5f8b0*/  IMAD.WIDE R10, R14, 0x2, R54 ;  /* 0x000000020e0a7825 */ /* 0x000fc600078e0236 */
[----:B------:R0:W-:Y:S01]  /*5f8c0*/  @P3 STG.E.U16 desc[UR66][R8.64], R28 ;  /* 0x0000001c08003986 */ /* 0x0001e2000c101542 */
[----:B-1----:R-:W-:Y:S01]  /*5f8d0*/  VIADD R12, R60, 0x56 ;  /* 0x000000563c0c7836 */ /* 0x002fe20000000000 */
[----:B------:R-:W-:-:S04]  /*5f8e0*/  PRMT R13, R28, 0x7632, R13 ;  /* 0x000076321c0d7816 */ /* 0x000fc8000000000d */
[----:B------:R-:W-:Y:S01]  /*5f8f0*/  ISETP.GE.AND P1, PT, R12, UR61, PT ;  /* 0x0000003d0c007c0c */ /* 0x000fe2000bf26270 */
[----:B0-----:R-:W-:Y:S01]  /*5f900*/  IMAD.WIDE R8, R14, 0x2, R52 ;  /* 0x000000020e087825 */ /* 0x001fe200078e0234 */
[----:B------:R0:W-:Y:S01]  /*5f910*/  @P4 STG.E.U16 desc[UR66][R10.64], R13 ;  /* 0x0000000d0a004986 */ /* 0x0001e2000c101542 */
[----:B------:R-:W-:Y:S02]  /*5f920*/  ISETP.LT.AND P3, PT, R38, UR4, !P2 ;  /* 0x0000000426007c0c */ /* 0x000fe4000d761270 */
[----:B------:R-:W-:Y:S01]  /*5f930*/  ISETP.LT.AND P4, PT, R33, UR4, !P2 ;  /* 0x0000000421007c0c */ /* 0x000fe2000d781270 */
[----:B0-----:R-:W-:Y:S01]  /*5f940*/  IMAD.WIDE R10, R14, 0x2, R50 ;  /* 0x000000020e0a7825 */ /* 0x001fe200078e0232 */
[----:B--2---:R-:W-:Y:S01]  /*5f950*/  PRMT R12, R29, 0x7632, R12 ;  /* 0x000076321d0c7816 */ /* 0x004fe2000000000c */
[----:B------:R0:W-:Y:S01]  /*5f960*/  @P6 STG.E.U16 desc[UR66][R8.64], R29 ;  /* 0x0000001d08006986 */ /* 0x0001e2000c101542 */
[----:B------:R-:W-:-:S03]  /*5f970*/  ISETP.LT.AND P6, PT, R34, UR4, !P2 ;  /* 0x0000000422007c0c */ /* 0x000fc6000d7c1270 */
[----:B0-----:R-:W2:Y:S04]  /*5f980*/  LDL.LU R29, [R1+0x508] ;  /* 0x00050800011d7983 */ /* 0x001ea80000300800 */
[----:B------:R-:W2:Y:S01]  /*5f990*/  LDL.LU R28, [R1+0x538] ;  /* 0x00053800011c7983 */ /* 0x000ea20000300800 */
[----:B------:R-:W-:-:S03]  /*5f9a0*/  IMAD.WIDE R8, R14, 0x2, R48 ;  /* 0x000000020e087825 */ /* 0x000fc600078e0230 */
[----:B------:R0:W-:Y:S01]  /*5f9b0*/  @P5 STG.E.U16 desc[UR66][R10.64], R12 ;  /* 0x0000000c0a005986 */ /* 0x0001e2000c101542 */
[----:B----4-:R-:W-:-:S03]  /*5f9c0*/  PRMT R16, R25, 0x7632, R16 ;  /* 0x0000763219107816 */ /* 0x010fc60000000010 */
[----:B------:R1:W-:Y:S01]  /*5f9d0*/  @P3 STG.E.U16 desc[UR66][R8.64], R25 ;  /* 0x0000001908003986 */ /* 0x0003e2000c101542 */
[----:B0-----:R-:W-:-:S04]  /*5f9e0*/  IMAD.WIDE R10, R14, 0x2, R4 ;  /* 0x000000020e0a7825 */ /* 0x001fc800078e0204 */
[----:B-1----:R-:W-:Y:S01]  /*5f9f0*/  IMAD.WIDE R8, R14, 0x2, R6 ;  /* 0x000000020e087825 */ /* 0x002fe200078e0206 */
[----:B------:R-:W4:Y:S01]  /*5fa00*/  LDL.LU R25, [R1+0x528] ;  /* 0x0005280001197983 */ /* 0x000f220000300800 */
[----:B---3--:R-:W-:-:S03]  /*5fa10*/  PRMT R18, R61, 0x7632, R18 ;  /* 0x000076323d127816 */ /* 0x008fc60000000012 */
[----:B------:R-:W-:Y:S04]  /*5fa20*/  @P6 STG.E.U16 desc[UR66][R8.64], R16 ;  /* 0x0000001008006986 */ /* 0x000fe8000c101542 */
[----:B------:R0:W-:Y:S04]  /*5fa30*/  @P4 STG.E.U16 desc[UR66][R10.64], R61 ;  /* 0x0000003d0a004986 */ /* 0x0001e8000c101542 */
[----:B0-----:R-:W3:Y:S01]  /*5fa40*/  LDL.LU R61, [R1+0x4cc] ;  /* 0x0004cc00013d7983 */ /* 0x001ee20000300800 */
[----:B------:R-:W-:Y:S02]  /*5fa50*/  ISETP.LT.AND P2, PT, R58, UR4, !P2 ;  /* 0x000000043a007c0c */ /* 0x000fe4000d741270 */
[----:B------:R-:W-:Y:S01]  /*5fa60*/  ISETP.LT.AND P5, PT, R59, UR4, !P0 ;  /* 0x000000043b007c0c */ /* 0x000fe2000c7a1270 */
[----:B------:R-:W-:Y:S01]  /*5fa70*/  VIADD R17, R14, UR5 ;  /* 0x000000050e117c36 */ /* 0x000fe20008000000 */
[----:B------:R-:W-:Y:S01]  /*5fa80*/  ISETP.LT.AND P3, PT, R0, UR4, !P0 ;  /* 0x0000000400007c0c */ /* 0x000fe2000c761270 */
[----:B------:R-:W-:Y:S01]  /*5fa90*/  IMAD.WIDE R12, R14, 0x2, R2 ;  /* 0x000000020e0c7825 */ /* 0x000fe200078e0202 */
[----:B------:R-:W-:Y:S01]  /*5faa0*/  ISETP.LT.AND P4, PT, R39, UR4, !P0 ;  /* 0x0000000427007c0c */ /* 0x000fe2000c781270 */
[----:B------:R-:W0:Y:S02]  /*5fab0*/  LDCU UR5, c[0x0][0x3b8] ;  /* 0x00007700ff0577ac */ /* 0x000e240008000800 */
[----:B------:R-:W-:Y:S01]  /*5fac0*/  IMAD.WIDE R14, R17, 0x2, R56 ;  /* 0x00000002110e7825 */ /* 0x000fe200078e0238 */
[----:B------:R-:W-:-:S03]  /*5fad0*/  ISETP.LT.AND P6, PT, R35, UR4, !P0 ;  /* 0x0000000423007c0c */ /* 0x000fc6000c7c1270 */
[----:B------:R-:W-:Y:S01]  /*5fae0*/  @P2 STG.E.U16 desc[UR66][R12.64], R18 ;  /* 0x000000120c002986 */ /* 0x000fe2000c101542 */
[----:B------:R-:W-:-:S03]  /*5faf0*/  IMAD.WIDE R8, R17, 0x2, R54 ;  /* 0x0000000211087825 */ /* 0x000fc600078e0236 */
[----:B------:R1:W-:Y:S01]  /*5fb00*/  @P5 STG.E.U16 desc[UR66][R14.64], R24 ;  /* 0x000000180e005986 */ /* 0x0003e2000c101542 */
[C---:B------:R-:W-:Y:S01]  /*5fb10*/  IMAD.WIDE R10, R17.reuse, 0x2, R52 ;  /* 0x00000002110a7825 */ /* 0x040fe200078e0234 */
[----:B------:R-:W-:Y:S02]  /*5fb20*/  ISETP.LT.AND P5, PT, R38, UR4, !P0 ;  /* 0x0000000426007c0c */ /* 0x000fe4000c7a1270 */
[----:B-1----:R-:W-:Y:S02]  /*5fb30*/  PRMT R14, R24, 0x7632, R14 ;  /* 0x00007632180e7816 */ /* 0x002fe4000000000e */
[----:B------:R-:W4:Y:S01]  /*5fb40*/  LDL.LU R24, [R1+0x4fc] ;  /* 0x0004fc0001187983 */ /* 0x000f220000300800 */
[----:B------:R-:W-:-:S03]  /*5fb50*/  IMAD.WIDE R12, R17, 0x2, R50 ;  /* 0x00000002110c7825 */ /* 0x000fc600078e0232 */
[----:B------:R1:W-:Y:S01]  /*5fb60*/  @P3 STG.E.U16 desc[UR66][R8.64], R14 ;  /* 0x0000000e08003986 */ /* 0x0003e2000c101542 */
[----:B------:R-:W-:Y:S01]  /*5fb70*/  ISETP.LT.AND P3, PT, R34, UR4, !P0 ;  /* 0x0000000422007c0c */ /* 0x000fe2000c761270 */
[----:B-1----:R-:W-:Y:S01]  /*5fb80*/  IMAD.WIDE R8, R17, 0x2, R6 ;  /* 0x0000000211087825 */ /* 0x002fe200078e0206 */
[----:B--2---:R-:W-:Y:S01]  /*5fb90*/  PRMT R16, R29, 0x7632, R16 ;  /* 0x000076321d107816 */ /* 0x004fe20000000010 */
[----:B------:R1:W-:Y:S01]  /*5fba0*/  @P4 STG.E.U16 desc[UR66][R10.64], R29 ;  /* 0x0000001d0a004986 */ /* 0x0003e2000c101542 */
[----:B------:R-:W-:-:S03]  /*5fbb0*/  ISETP.LT.AND P4, PT, R33, UR4, !P0 ;  /* 0x0000000421007c0c */ /* 0x000fc6000c781270 */
[----:B------:R2:W-:Y:S01]  /*5fbc0*/  @P6 STG.E.U16 desc[UR66][R12.64], R16 ;  /* 0x000000100c006986 */ /* 0x0005e2000c101542 */
[----:B------:R-:W-:-:S03]  /*5fbd0*/  ISETP.LT.AND P0, PT, R58, UR4, !P0 ;  /* 0x000000043a007c0c */ /* 0x000fc6000c701270 */
[----:B-1----:R-:W4:Y:S01]  /*5fbe0*/  LDL.LU R29, [R1+0x4ec] ;  /* 0x0004ec00011d7983 */ /* 0x002f220000300800 */
[----:B------:R-:W-:Y:S01]  /*5fbf0*/  IMAD.WIDE R10, R17, 0x2, R48 ;  /* 0x00000002110a7825 */ /* 0x000fe200078e0230 */
[----:B--2---:R-:W-:Y:S02]  /*5fc00*/  PRMT R12, R28, 0x7632, R12 ;  /* 0x000076321c0c7816 */ /* 0x004fe4000000000c */
[----:B------:R-:W-:Y:S02]  /*5fc10*/  ISETP.LT.AND P6, PT, R59, UR4, !P1 ;  /* 0x000000043b007c0c */ /* 0x000fe4000cfc1270 */
[----:B------:R1:W-:Y:S01]  /*5fc20*/  @P5 STG.E.U16 desc[UR66][R10.64], R28 ;  /* 0x0000001c0a005986 */ /* 0x0003e2000c101542 */
[----:B0-----:R-:W-:-:S03]  /*5fc30*/  VIADD R16, R17, UR5 ;  /* 0x0000000511107c36 */ /* 0x001fc60008000000 */
[----:B-1----:R-:W2:Y:S01]  /*5fc40*/  LDL.LU R28, [R1+0x4dc] ;  /* 0x0004dc00011c7983 */ /* 0x002ea20000300800 */
[----:B------:R-:W-:Y:S01]  /*5fc50*/  IMAD.WIDE R10, R17, 0x2, R2 ;  /* 0x00000002110a7825 */ /* 0x000fe200078e0202 */
[----:B---3--:R-:W-:Y:S02]  /*5fc60*/  PRMT R18, R61, 0x7632, R18 ;  /* 0x000076323d127816 */ /* 0x008fe40000000012 */
[----:B------:R0:W-:Y:S01]  /*5fc70*/  @P3 STG.E.U16 desc[UR66][R8.64], R12 ;  /* 0x0000000c08003986 */ /* 0x0001e2000c101542 */
[----:B------:R-:W-:Y:S01]  /*5fc80*/  ISETP.LT.AND P5, PT, R0, UR4, !P1 ;  /* 0x0000000400007c0c */ /* 0x000fe2000cfa1270 */
[----:B------:R-:W-:Y:S01]  /*5fc90*/  VIADD R15, R60, 0x57 ;  /* 0x000000573c0f7836 */ /* 0x000fe20000000000 */
[----:B------:R-:W1:Y:S01]  /*5fca0*/  LDCU UR5, c[0x0][0x3b8] ;  /* 0x00007700ff0577ac */ /* 0x000e620008000800 */
[----:B0-----:R-:W-:Y:S01]  /*5fcb0*/  IMAD.WIDE R8, R17, 0x2, R4 ;  /* 0x0000000211087825 */ /* 0x001fe200078e0204 */
[----:B----4-:R-:W-:-:S03]  /*5fcc0*/  PRMT R17, R25, 0x7632, R17 ;  /* 0x0000763219117816 */ /* 0x010fc60000000011 */
[C---:B------:R-:W-:Y:S01]  /*5fcd0*/  IMAD.WIDE R12, R16.reuse, 0x2, R56 ;  /* 0x00000002100c7825 */ /* 0x040fe200078e0238 */
[----:B------:R0:W-:Y:S04]  /*5fce0*/  @P4 STG.E.U16 desc[UR66][R8.64], R25 ;  /* 0x0000001908004986 */ /* 0x0001e8000c101542 */
[----:B------:R-:W-:Y:S04]  /*5fcf0*/  @P0 STG.E.U16 desc[UR66][R10.64], R17 ;  /* 0x000000110a000986 */ /* 0x000fe8000c101542 */
[----:B0-----:R-:W3:Y:S04]  /*5fd00*/  LDL.LU R25, [R1+0x51c] ;  /* 0x00051c0001197983 */ /* 0x001ee80000300800 */
[----:B------:R0:W-:Y:S04]  /*5fd10*/  @P6 STG.E.U16 desc[UR66][R12.64], R61 ;  /* 0x0000003d0c006986 */ /* 0x0001e8000c101542 */
[----:B0-----:R-:W4:Y:S01]  /*5fd20*/  LDL.LU R61, [R1+0x50c] ;  /* 0x00050c00013d7983 */ /* 0x001f220000300800 */
[----:B------:R-:W-:Y:S01]  /*5fd30*/  ISETP.GE.AND P2, PT, R15, UR59, PT ;  /* 0x0000003b0f007c0c */ /* 0x000fe2000bf46270 */
[----:B------:R-:W-:Y:S01]  /*5fd40*/  IMAD.WIDE R14, R16, 0x2, R54 ;  /* 0x00000002100e7825 */ /* 0x000fe200078e0236 */
[----:B------:R-:W-:-:S02]  /*5fd50*/  ISETP.LT.AND P0, PT, R39, UR4, !P1 ;  /* 0x0000000427007c0c */ /* 0x000fc4000cf01270 */
[----:B------:R-:W-:Y:S02]  /*5fd60*/  ISETP.LT.AND P6, PT, R35, UR4, !P1 ;  /* 0x0000000423007c0c */ /* 0x000fe4000cfc1270 */
[----:B------:R0:W-:Y:S01]  /*5fd70*/  @P5 STG.E.U16 desc[UR66][R14.64], R18 ;  /* 0x000000120e005986 */ /* 0x0001e2000c101542 */
[----:B------:R-:W-:Y:S01]  /*5fd80*/  ISETP.LT.AND P5, PT, R38, UR4, !P1 ;  /* 0x0000000426007c0c */ /* 0x000fe2000cfa1270 */
[----:B------:R-:W-:Y:S01]  /*5fd90*/  IMAD.WIDE R8, R16, 0x2, R52 ;  /* 0x0000000210087825 */ /* 0x000fe200078e0234 */
[----:B------:R-:W-:-:S03]  /*5fda0*/  ISETP.LT.AND P4, PT, R34, UR4, !P1 ;  /* 0x0000000422007c0c */ /* 0x000fc6000cf81270 */
[----:B------:R-:W-:Y:S01]  /*5fdb0*/  IMAD.WIDE R10, R16, 0x2, R50 ;  /* 0x00000002100a7825 */ /* 0x000fe200078e0232 */
[----:B------:R-:W-:-:S03]  /*5fdc0*/  ISETP.LT.AND P3, PT, R33, UR4, !P1 ;  /* 0x0000000421007c0c */ /* 0x000fc6000cf61270 */
[----:B------:R-:W-:Y:S01]  /*5fdd0*/  IMAD.WIDE R12, R16, 0x2, R48 ;  /* 0x00000002100c7825 */ /* 0x000fe200078e0230 */
[----:B0-----:R-:W-:Y:S01]  /*5fde0*/  PRMT R18, R24, 0x7632, R18 ;  /* 0x0000763218127816 */ /* 0x001fe20000000012 */
[----:B------:R0:W-:Y:S01]  /*5fdf0*/  @P0 STG.E.U16 desc[UR66][R8.64], R24 ;  /* 0x0000001808000986 */ /* 0x0001e2000c101542 */
[----:B------:R-:W-:-:S03]  /*5fe00*/  ISETP.LT.AND P1, PT, R58, UR4, !P1 ;  /* 0x000000043a007c0c */ /* 0x000fc6000cf21270 */
[----:B------:R1:W-:Y:S01]  /*5fe10*/  @P6 STG.E.U16 desc[UR66][R10.64], R18 ;  /* 0x000000120a006986 */ /* 0x0003e2000c101542 */
[----:B------:R-:W-:Y:S01]  /*5fe20*/  IMAD.WIDE R14, R16, 0x2, R6 ;  /* 0x00000002100e7825 */ /* 0x000fe200078e0206 */
[----:B------:R-:W-:Y:S02]  /*5fe30*/  ISETP.LT.AND P6, PT, R59, UR4, !P2 ;  /* 0x000000043b007c0c */ /* 0x000fe4000d7c1270 */
[----:B0-----:R-:W4:Y:S01]  /*5fe40*/  LDL.LU R24, [R1+0x53c] ;  /* 0x00053c0001187983 */ /* 0x001f220000300800 */
[----:B------:R-:W-:Y:S02]  /*5fe50*/  VIADD R17, R60, 0x58 ;  /* 0x000000583c117836 */ /* 0x000fe40000000000 */
[----:B------:R-:W-:-:S04]  /*5fe60*/  IMAD.WIDE R8, R16, 0x2, R4 ;  /* 0x0000000210087825 */ /* 0x000fc800078e0204 */
[----:B-1----:R-:W-:Y:S01]  /*5fe70*/  VIADD R18, R16, UR5 ;  /* 0x0000000510127c36 */ /* 0x002fe20008000000 */
[----:B------:R-:W-:Y:S01]  /*5fe80*/  ISETP.GE.AND P0, PT, R17, UR57, PT ;  /* 0x0000003911007c0c */ /* 0x000fe2000bf06270 */
[----:B------:R-:W0:Y:S02]  /*5fe90*/  LDCU UR5, c[0x0][0x3b8] ;  /* 0x00007700ff0577ac */ /* 0x000e240008000800 */
[----:B------:R-:W-:Y:S01]  /*5fea0*/  IMAD.WIDE R10, R18, 0x2, R56 ;  /* 0x00000002120a7825 */ /* 0x000fe200078e0238 */
[----:B------:R-:W-:Y:S01]  /*5feb0*/  PRMT R19, R29, 0x7632, R19 ;  /* 0x000076321d137816 */ /* 0x000fe20000000013 */
[----:B------:R1:W-:Y:S01]  /*5fec0*/  @P5 STG.E.U16 desc[UR66][R12.64], R29 ;  /* 0x0000001d0c005986 */ /* 0x0003e2000c101542 */
[----:B------:R-:W-:-:S03]  /*5fed0*/  ISETP.LT.AND P5, PT, R0, UR4, !P2 ;  /* 0x0000000400007c0c */ /* 0x000fc6000d7a1270 */
[----:B------:R0:W-:Y:S04]  /*5fee0*/  @P4 STG.E.U16 desc[UR66][R14.64], R19 ;  /* 0x000000130e004986 */ /* 0x0001e8000c101542 */
[----:B-1----:R-:W4:Y:S01]  /*5fef0*/  LDL.LU R29, [R1+0x52c] ;  /* 0x00052c00011d7983 */ /* 0x002f220000300800 */
[----:B------:R-:W-:-:S03]  /*5ff00*/  ISETP.LT.AND P4, PT, R39, UR4, !P2 ;  /* 0x0000000427007c0c */ /* 0x000fc6000d781270 */
[----:B--2---:R1:W-:Y:S01]  /*5ff10*/  @P3 STG.E.U16 desc[UR66][R8.64], R28 ;  /* 0x0000001c08003986 */ /* 0x0043e2000c101542 */
[----:B------:R-:W-:Y:S01]  /*5ff20*/  PRMT R17, R28, 0x7632, R17 ;  /* 0x000076321c117816 */ /* 0x000fe20000000011 */
[----:B0-----:R-:W-:Y:S02]  /*5ff30*/  VIADD R19, R60, 0x59 ;  /* 0x000000593c137836 */ /* 0x001fe40000000000 */
[----:B------:R-:W-:-:S04]  /*5ff40*/  IMAD.WIDE R12, R18, 0x2, R54 ;  /* 0x00000002120c7825 */ /* 0x000fc800078e0236 */
[----:B-1----:R-:W-:Y:S01]  /*5ff50*/  IMAD.WIDE R8, R16, 0x2, R2 ;  /* 0x0000000210087825 */ /* 0x002fe200078e0202 */
[----:B------:R-:W2:Y:S04]  /*5ff60*/  LDL.LU R28, [R1+0x540] ;  /* 0x00054000011c7983 */ /* 0x000ea80000300800 */
[----:B------:R-:W-:Y:S01]  /*5ff70*/  @P1 STG.E.U16 desc[UR66][R8.64], R17 ;  /* 0x0000001108001986 */ /* 0x000fe2000c101542 */
[----:B------:R-:W-:Y:S01]  /*5ff80*/  IMAD.WIDE R14, R18, 0x2, R52 ;  /* 0x00000002120e7825 */ /* 0x000fe200078e0234 */
[----:B------:R-:W-:Y:S02]  /*5ff90*/  ISETP.GE.AND P3, PT, R19, UR55, PT ;  /* 0x0000003713007c0c */ /* 0x000fe4000bf66270 */
[----:B---3--:R-:W-:Y:S01]  /*5ffa0*/  PRMT R16, R25, 0x7632, R16 ;  /* 0x0000763219107816 */ /* 0x008fe20000000010 */
[----:B------:R0:W-:Y:S04]  /*5ffb0*/  @P6 STG.E.U16 desc[UR66][R10.64], R25 ;  /* 0x000000190a006986 */ /* 0x0001e8000c101542 */
[----:B------:R-:W-:Y:S04]  /*5ffc0*/  @P5 STG.E.U16 desc[UR66][R12.64], R16 ;  /* 0x000000100c005986 */ /* 0x000fe8000c101542 */
[----:B0-----:R-:W3:Y:S01]  /*5ffd0*/  LDL.LU R25, [R1+0x560] ;  /* 0x0005600001197983 */ /* 0x001ee20000300800 */
[----:B----4-:R-:W-:-:S03]  /*5ffe0*/  PRMT R19, R61, 0x7632, R19 ;  /* 0x000076323d137816 */ /* 0x010fc60000000013 */
[----:B------:R0:W-:Y:S04]  /*5fff0*/  @P4 STG.E.U16 desc[UR66][R14.64], R61 ;  /* 0x0000003d0e004986 */ /* 0x0001e8000c101542 */
[----:B0-----:R-:W4:Y:S01]  /*60000*/  LDL.LU R61, [R1+0x550] ;  /* 0x00055000013d7983 */ /* 0x001f220000300800 */
[----:B------:R-:W-:Y:S02]  /*60010*/  ISETP.LT.AND P6, PT, R35, UR4, !P2 ;  /* 0x0000000423007c0c */ /* 0x000fe4000d7c1270 */
[----:B------:R-:W-:Y:S02]  /*60020*/  ISETP.LT.AND P5, PT, R38, UR4, !P2 ;  /* 0x0000000426007c0c */ /* 0x000fe4000d7a1270 */
[----:B------:R-:W-:Y:S02]  /*60030*/  ISETP.LT.AND P4, PT, R34, UR4, !P2 ;  /* 0x0000000422007c0c */ /* 0x000fe4000d781270 */
[----:B------:R-:W-:-:S02]  /*60040*/  ISETP.LT.AND P1, PT, R33, UR4, !P2 ;  /* 0x0000000421007c0c */ /* 0x000fc4000d721270 */
[----:B------:R-:W-:Y:S01]  /*60050*/  ISETP.LT.AND P2, PT, R58, UR4, !P2 ;  /* 0x000000043a007c0c */ /* 0x000fe2000d741270 */
[----:B------:R-:W-:Y:S01]  /*60060*/  IMAD.WIDE R8, R18, 0x2, R50 ;  /* 0x0000000212087825 */ /* 0x000fe200078e0232 */
[----:B------:R-:W-:-:S03]  /*60070*/  R2UR.FILL UR43, R21 ;  /* 0x00000000152b72ca */ /* 0x000fc600004e0000 */
[C---:B------:R-:W-:Y:S01]  /*60080*/  IMAD.WIDE R10, R18.reuse, 0x2, R48 ;  /* 0x00000002120a7825 */ /* 0x040fe200078e0230 */
[----:B------:R-:W-:Y:S03]  /*60090*/  @P6 STG.E.U16 desc[UR66][R8.64], R19 ;  /* 0x0000001308006986 */ /* 0x000fe6000c101542 */
[----:B------:R-:W-:Y:S01]  /*600a0*/  IMAD.WIDE R12, R18, 0x2, R6 ;  /* 0x00000002120c7825 */ /* 0x000fe200078e0206 */
[----:B------:R-:W-:-:S03]  /*600b0*/  PRMT R20, R24, 0x7632, R20 ;  /* 0x0000763218147816 */ /* 0x000fc60000000014 */
[C---:B------:R-:W-:Y:S01]  /*600c0*/  IMAD.WIDE R14, R18.reuse, 0x2, R4 ;  /* 0x00000002120e7825 */ /* 0x040fe200078e0204 */
[----:B------:R0:W-:Y:S03]  /*600d0*/  @P5 STG.E.U16 desc[UR66][R10.64], R24 ;  /* 0x000000180a005986 */ /* 0x0001e6000c101542 */
[C---:B------:R-:W-:Y:S01]  /*600e0*/  IMAD.WIDE R16, R18.reuse, 0x2, R2 ;  /* 0x0000000212107825 */ /* 0x040fe200078e0202 */
[----:B------:R1:W-:Y:S01]  /*600f0*/  @P4 STG.E.U16 desc[UR66][R12.64], R20 ;  /* 0x000000140c004986 */ /* 0x0003e2000c101542 */
[----:B------:R-:W-:Y:S02]  /*60100*/  ISETP.LT.AND P4, PT, R39, UR4, !P0 ;  /* 0x0000000427007c0c */ /* 0x000fe4000c781270 */
[----:B------:R-:W-:Y:S01]  /*60110*/  ISETP.LT.AND P5, PT, R35, UR4, !P0 ;  /* 0x0000000423007c0c */ /* 0x000fe2000c7a1270 */
[----:B------:R-:W-:Y:S01]  /*60120*/  VIADD R18, R18, UR5 ;  /* 0x0000000512127c36 */ /* 0x000fe20008000000 */
[----:B------:R-:W-:Y:S01]  /*60130*/  ISETP.LT.AND P6, PT, R38, UR4, !P0 ;  /* 0x0000000426007c0c */ /* 0x000fe2000c7c1270 */
[----:B------:R-:W2:Y:S01]  /*60140*/  LDCU UR5, c[0x0][0x3b8] ;  /* 0x00007700ff0577ac */ /* 0x000ea20008000800 */
[----:B0-----:R-:W4:Y:S01]  /*60150*/  LDL.LU R24, [R1+0x590] ;  /* 0x0005900001187983 */ /* 0x001f220000300800 */
[----:B------:R-:W-:-:S04]  /*60160*/  IMAD.WIDE R8, R18, 0x2, R56 ;  /* 0x0000000212087825 */ /* 0x000fc800078e0238 */
[----:B------:R-:W-:-:S04]  /*60170*/  IMAD.WIDE R10, R18, 0x2, R54 ;  /* 0x00000002120a7825 */ /* 0x000fc800078e0236 */
[----:B-1----:R-:W-:Y:S01]  /*60180*/  IMAD.WIDE R12, R18, 0x2, R52 ;  /* 0x00000002120c7825 */ /* 0x002fe200078e0234 */
[----:B------:R-:W-:Y:S01]  /*60190*/  PRMT R21, R29, 0x7632, R21 ;  /* 0x000076321d157816 */ /* 0x000fe20000000015 */
[----:B------:R0:W-:Y:S01]  /*601a0*/  @P1 STG.E.U16 desc[UR66][R14.64], R29 ;  /* 0x0000001d0e001986 */ /* 0x0001e2000c101542 */
[----:B------:R-:W-:-:S03]  /*601b0*/  ISETP.LT.AND P1, PT, R59, UR4, !P0 ;  /* 0x000000043b007c0c */ /* 0x000fc6000c721270 */
[----:B------:R1:W-:Y:S01]  /*601c0*/  @P2 STG.E.U16 desc[UR66][R16.64], R21 ;  /* 0x0000001510002986 */ /* 0x0003e2000c101542 */
[----:B------:R-:W-:Y:S01]  /*601d0*/  ISETP.LT.AND P2, PT, R0, UR4, !P0 ;  /* 0x0000000400007c0c */ /* 0x000fe2000c741270 */
[----:B0-----:R-:W-:Y:S02]  /*601e0*/  IMAD.WIDE R14, R18, 0x2, R50 ;  /* 0x00000002120e7825 */ /* 0x001fe400078e0232 */
[----:B------:R-:W4:Y:S01]  /*601f0*/  LDL.LU R29, [R1+0x580] ;  /* 0x00058000011d7983 */ /* 0x000f220000300800 */
[----:B--2---:R-:W-:Y:S01]  /*60200*/  PRMT R19, R28, 0x7632, R19 ;  /* 0x000076321c137816 */ /* 0x004fe20000000013 */
[----:B-1----:R-:W-:-:S04]  /*60210*/  IMAD.WIDE R16, R18, 0x2, R48 ;  /* 0x0000000212107825 */ /* 0x002fc800078e0230 */
[----:B------:R-:W-:Y:S04]  /*60220*/  @P1 STG.E.U16 desc[UR66][R8.64], R28 ;  /* 0x0000001c08001986 */ /* 0x000fe8000c101542 */
[----:B------:R-:W-:Y:S01]  /*60230*/  @P2 STG.E.U16 desc[UR66][R10.64], R19 ;  /* 0x000000130a002986 */ /* 0x000fe2000c101542 */
[----:B---3--:R-:W-:-:S03]  /*60240*/  PRMT R20, R25, 0x7632, R20 ;  /* 0x0000763219147816 */ /* 0x008fc60000000014 */
[----:B------:R-:W-:Y:S04]  /*60250*/  @P4 STG.E.U16 desc[UR66][R12.64], R25 ;  /* 0x000000190c004986 */ /* 0x000fe8000c101542 */
[----:B------:R-:W-:Y:S04]  /*60260*/  @P5 STG.E.U16 desc[UR66][R14.64], R20 ;  /* 0x000000140e005986 */ /* 0x000fe8000c101542 */
[----:B----4-:R0:W-:Y:S02]  /*60270*/  @P6 STG.E.U16 desc[UR66][R16.64], R61 ;  /* 0x0000003d10006986 */ /* 0x0101e4000c101542 */
[----:B0-----:R-:W-:-:S02]  /*60280*/  PRMT R17, R61, 0x7632, R17 ;  /* 0x000076323d117816 */ /* 0x001fc40000000011 */
[----:B------:R-:W2:Y:S01]  /*60290*/  LDL.LU R61, [R1+0x570] ;  /* 0x00057000013d7983 */ /* 0x000ea20000300800 */
[----:B------:R-:W-:Y:S02]  /*602a0*/  ISETP.LT.AND P4, PT, R34, UR4, !P0 ;  /* 0x0000000422007c0c */ /* 0x000fe4000c781270 */
[----:B------:R-:W-:Y:S01]  /*602b0*/  ISETP.LT.AND P5, PT, R33, UR4, !P0 ;  /* 0x0000000421007c0c */ /* 0x000fe2000c7a1270 */
[----:B------:R-:W3:Y:S01]  /*602c0*/  LDL.LU R25, [R1+0x5b0] ;  /* 0x0005b00001197983 */ /* 0x000ee20000300800 */
[----:B------:R-:W-:Y:S01]  /*602d0*/  ISETP.LT.AND P0, PT, R58, UR4, !P0 ;  /* 0x000000043a007c0c */ /* 0x000fe2000c701270 */
[----:B------:R-:W-:Y:S01]  /*602e0*/  IMAD.WIDE R10, R18, 0x2, R6 ;  /* 0x00000002120a7825 */ /* 0x000fe200078e0206 */
[----:B------:R-:W-:-:S03]  /*602f0*/  ISETP.LT.AND P6, PT, R59, UR4, !P3 ;  /* 0x000000043b007c0c */ /* 0x000fc6000dfc1270 */
[----:B------:R-:W-:Y:S01]  /*60300*/  IMAD.WIDE R8, R18, 0x2, R4 ;  /* 0x0000000212087825 */ /* 0x000fe200078e0204 */
[----:B------:R-:W-:-:S03]  /*60310*/  ISETP.LT.AND P1, PT, R0, UR4, !P3 ;  /* 0x0000000400007c0c */ /* 0x000fc6000df21270 */
[C---:B------:R-:W-:Y:S01]  /*60320*/  VIADD R16, R18.reuse, UR5 ;  /* 0x0000000512107c36 */ /* 0x040fe20008000000 */
[----:B------:R-:W-:Y:S01]  /*60330*/  @P4 STG.E.U16 desc[UR66][R10.64], R17 ;  /* 0x000000110a004986 */ /* 0x000fe2000c101542 */
[----:B------:R-:W-:Y:S01]  /*60340*/  IMAD.WIDE R12, R18, 0x2, R2 ;  /* 0x00000002120c7825 */ /* 0x000fe200078e0202 */
[----:B------:R-:W-:Y:S01]  /*60350*/  ISETP.LT.AND P4, PT, R39, UR4, !P3 ;  /* 0x0000000427007c0c */ /* 0x000fe2000df81270 */
[----:B------:R-:W0:Y:S02]  /*60360*/  LDCU UR5, c[0x0][0x3b8] ;  /* 0x00007700ff0577ac */ /* 0x000e240008000800 */
[----:B------:R-:W-:Y:S01]  /*60370*/  IMAD.WIDE R14, R16, 0x2, R56 ;  /* 0x00000002100e7825 */ /* 0x000fe200078e0238 */
[----:B------:R-:W-:Y:S01]  /*60380*/  PRMT R18, R24, 0x7632, R18 ;  /* 0x0000763218127816 */ /* 0x000fe20000000012 */
[----:B------:R1:W-:Y:S04]  /*60390*/  @P5 STG.E.U16 desc[UR66][R8.64], R24 ;  /* 0x0000001808005986 */ /* 0x0003e8000c101542 */
[----:B------:R4:W-:Y:S04]  /*603a0*/  @P0 STG.E.U16 desc[UR66][R12.64], R18 ;  /* 0x000000120c000986 */ /* 0x0009e8000c101542 */
[----:B-1----:R-:W3:Y:S01]  /*603b0*/  LDL.LU R24, [R1+0x5a0] ;  /* 0x0005a00001187983 */ /* 0x002ee20000300800 */
[----:B------:R-:W-:-:S04]  /*603c0*/  IMAD.WIDE R8, R16, 0x2, R54 ;  /* 0x0000000210087825 */ /* 0x000fc800078e0236 */
[----:B----4-:R-:W-:Y:S01]  /*603d0*/  IMAD.WIDE R12, R16, 0x2, R52 ;  /* 0x00000002100c7825 */ /* 0x010fe200078e0234 */
[----:B------:R1:W-:Y:S01]  /*603e0*/  @P6 STG.E.U16 desc[UR66][R14.64], R29 ;  /* 0x0000001d0e006986 */ /* 0x0003e2000c101542 */
[----:B------:R-:W-:-:S05]  /*603f0*/  PRMT R11, R29, 0x7632, R11 ;  /* 0x000076321d0b7816 */ /* 0x000fca000000000b */
[----:B------:R-:W-:Y:S04]  /*60400*/  @P1 STG.E.U16 desc[UR66][R8.64], R11 ;  /* 0x0000000b08001986 */ /* 0x000fe8000c101542 */
[----:B-1----:R-:W4:Y:S01]  /*60410*/  LDL.LU R29, [R1+0x544] ;  /* 0x00054400011d7983 */ /* 0x002f220000300800 */
[----:B--2---:R-:W-:-:S03]  /*60420*/  PRMT R14, R61, 0x7632, R14 ;  /* 0x000076323d0e7816 */ /* 0x004fc6000000000e */
[----:B------:R1:W-:Y:S04]  /*60430*/  @P4 STG.E.U16 desc[UR66][R12.64], R61 ;  /* 0x0000003d0c004986 */ /* 0x0003e8000c101542 */
[----:B-1----:R-:W2:Y:S01]  /*60440*/  LDL.LU R61, [R1+0x564] ;  /* 0x00056400013d7983 */ /* 0x002ea20000300800 */
[----:B------:R-:W-:Y:S02]  /*60450*/  ISETP.LT.AND P5, PT, R35, UR4, !P3 ;  /* 0x0000000423007c0c */ /* 0x000fe4000dfa1270 */
[----:B------:R-:W-:Y:S01]  /*60460*/  ISETP.LT.AND P6, PT, R38, UR4, !P3 ;  /* 0x0000000426007c0c */ /* 0x000fe2000dfc1270 */
[----:B------:R-:W-:Y:S02]  /*60470*/  VIADD R10, R60, 0x5b ;  /* 0x0000005b3c0a7836 */ /* 0x000fe40000000000 */
[----:B------:R-:W-:Y:S01]  /*60480*/  IMAD.WIDE R8, R16, 0x2, R50 ;  /* 0x0000000210087825 */ /* 0x000fe200078e0232 */
[----:B------:R-:W-:-:S02]  /*60490*/  ISETP.LT.AND P1, PT, R34, UR4, !P3 ;  /* 0x0000000422007c0c */ /* 0x000fc4000df21270 */
[----:B------:R-:W-:Y:S01]  /*604a0*/  ISETP.GE.AND P0, PT, R10, UR51, PT ;  /* 0x000000330a007c0c */ /* 0x000fe2000bf06270 */
[----:B------:R-:W-:Y:S02]  /*604b0*/  VIADD R19, R60, 0x5a ;  /* 0x0000005a3c137836 */ /* 0x000fe40000000000 */
[----:B------:R-:W-:Y:S01]  /*604c0*/  IMAD.WIDE R10, R16, 0x2, R48 ;  /* 0x00000002100a7825 */ /* 0x000fe200078e0230 */
[----:B---3--:R-:W-:Y:S01]  /*604d0*/  PRMT R15, R25, 0x7632, R15 ;  /* 0x00007632190f7816 */ /* 0x008fe2000000000f */
[----:B------:R-:W-:Y:S01]  /*604e0*/  @P5 STG.E.U16 desc[UR66][R8.64], R14 ;  /* 0x0000000e08005986 */ /* 0x000fe2000c101542 */
[----:B------:R-:W-:-:S03]  /*604f0*/  ISETP.GE.AND P2, PT, R19, UR53, PT ;  /* 0x0000003513007c0c */ /* 0x000fc6000bf46270 */
[----:B------:R1:W-:Y:S01]  /*60500*/  @P6 STG.E.U16 desc[UR66][R10.64], R25 ;  /* 0x000000190a006986 */ /* 0x0003e2000c101542 */
[----:B------:R-:W-:Y:S01]  /*60510*/  ISETP.LT.AND P4, PT, R33, UR4, !P3 ;  /* 0x0000000421007c0c */ /* 0x000fe2000df81270 */
[----:B------:R-:W-:Y:S01]  /*60520*/  IMAD.WIDE R12, R16, 0x2, R6 ;  /* 0x00000002100c7825 */ /* 0x000fe200078e0206 */
[----:B------:R-:W-:Y:S02]  /*60530*/  ISETP.LT.AND P5, PT, R58, UR4, !P3 ;  /* 0x000000043a007c0c */ /* 0x000fe4000dfa1270 */
[----:B------:R-:W-:Y:S01]  /*60540*/  ISETP.LT.AND P3, PT, R59, UR4, !P2 ;  /* 0x000000043b007c0c */ /* 0x000fe2000d761270 */
[----:B-1----:R-:W3:Y:S01]  /*60550*/  LDL.LU R25, [R1+0x554] ;  /* 0x0005540001197983 */ /* 0x002ee20000300800 */
[----:B0-----:R-:W-:Y:S01]  /*60560*/  VIADD R17, R16, UR5 ;  /* 0x0000000510117c36 */ /* 0x001fe20008000000 */
[----:B------:R-:W-:Y:S01]  /*60570*/  ISETP.LT.AND P6, PT, R0, UR4, !P2 ;  /* 0x0000000400007c0c */ /* 0x000fe2000d7c1270 */
[C---:B------:R-:W-:Y:S01]  /*60580*/  IMAD.WIDE R8, R16.reuse, 0x2, R4 ;  /* 0x0000000210087825 */ /* 0x040fe200078e0204 */
[----:B------:R0:W-:Y:S01]  /*60590*/  @P1 STG.E.U16 desc[UR66][R12.64], R15 ;  /* 0x0000000f0c001986 */ /* 0x0001e2000c101542 */
[----:B------:R-:W-:Y:S01]  /*605a0*/  ISETP.LT.AND P1, PT, R39, UR4, !P2 ;  /* 0x0000000427007c0c */ /* 0x000fe2000d721270 */
[----:B------:R-:W1:Y:S01]  /*605b0*/  LDCU UR5, c[0x0][0x3b8] ;  /* 0x00007700ff0577ac */ /* 0x000e620008000800 */
[----:B------:R-:W-:Y:S01]  /*605c0*/  IMAD.WIDE R10, R16, 0x2, R2 ;  /* 0x00000002100a7825 */ /* 0x000fe200078e0202 */
[----:B------:R-:W-:Y:S01]  /*605d0*/  PRMT R16, R24, 0x7632, R16 ;  /* 0x0000763218107816 */ /* 0x000fe20000000010 */
[----:B------:R-:W3:Y:S04]  /*605e0*/  LDL.LU R28, [R1+0x594] ;  /* 0x00059400011c7983 */ /* 0x000ee80000300800 */
[----:B------:R1:W-:Y:S01]  /*605f0*/  @P4 STG.E.U16 desc[UR66][R8.64], R24 ;  /* 0x0000001808004986 */ /* 0x0003e2000c101542 */
[----:B0-----:R-:W-:-:S03]  /*60600*/  IMAD.WIDE R12, R17, 0x2, R56 ;  /* 0x00000002110c7825 */ /* 0x001fc600078e0238 */
[----:B------:R-:W-:Y:S01]  /*60610*/  @P5 STG.E.U16 desc[UR66][R10.64], R16 ;  /* 0x000000100a005986 */ /* 0x000fe2000c101542 */
[----:B------:R-:W-:-:S04]  /*60620*/  IMAD.WIDE R14, R17, 0x2, R54 ;  /* 0x00000002110e7825 */ /* 0x000fc800078e0236 */
[----:B-1----:R-:W-:Y:S01]  /*60630*/  IMAD.WIDE R8, R17, 0x2, R52 ;  /* 0x0000000211087825 */ /* 0x002fe200078e0234 */
[----:B----4-:R-:W-:Y:S01]  /*60640*/  PRMT R18, R29, 0x7632, R18 ;  /* 0x000076321d127816 */ /* 0x010fe20000000012 */
[----:B------:R0:W-:Y:S04]  /*60650*/  @P3 STG.E.U16 desc[UR66][R12.64], R29 ;  /* 0x0000001d0c003986 */ /* 0x0001e8000c101542 */
[----:B------:R-:W-:Y:S04]  /*60660*/  @P6 STG.E.U16 desc[UR66][R14.64], R18 ;  /* 0x000000120e006986 */ /* 0x000fe8000c101542 */
[----:B0-----:R-:W4:Y:S01]  /*60670*/  LDL.LU R29, [R1+0x584] ;  /* 0x00058400011d7983 */ /* 0x001f220000300800 */
[----:B--2---:R-:W-:-:S03]  /*60680*/  PRMT R13, R61, 0x7632, R13 ;  /* 0x000076323d0d7816 */ /* 0x004fc6000000000d */
[----:B------:R0:W-:Y:S04]  /*60690*/  @P1 STG.E.U16 desc[UR66][R8.64], R61 ;  /* 0x0000003d08001986 */ /* 0x0001e8000c101542 */
[----:B0-----:R-:W2:Y:S01]  /*606a0*/  LDL.LU R61, [R1+0x574] ;  /* 0x00057400013d7983 */ /* 0x001ea20000300800 */
[----:B------:R-:W-:Y:S02]  /*606b0*/  ISETP.LT.AND P5, PT, R35, UR4, !P2 ;  /* 0x0000000423007c0c */ /* 0x000fe4000d7a1270 */
[----:B------:R-:W-:Y:S01]  /*606c0*/  ISETP.LT.AND P4, PT, R38, UR4, !P2 ;  /* 0x0000000426007c0c */ /* 0x000fe2000d781270 */
[----:B------:R-:W-:Y:S01]  /*606d0*/  VIADD R12, R60, 0x5c ;  /* 0x0000005c3c0c7836 */ /* 0x000fe20000000000 */
[----:B------:R-:W2:Y:S01]  /*606e0*/  LDL.LU R24, [R1+0x5b4] ;  /* 0x0005b40001187983 */ /* 0x000ea20000300800 */
[----:B------:R-:W-:Y:S01]  /*606f0*/  IMAD.WIDE R10, R17, 0x2, R50 ;  /* 0x00000002110a7825 */ /* 0x000fe200078e0232 */
[----:B------:R-:W-:-:S02]  /*60700*/  ISETP.LT.AND P3, PT, R34, UR4, !P2 ;  /* 0x0000000422007c0c */ /* 0x000fc4000d761270 */
[----:B------:R-:W-:-:S05]  /*60710*/  ISETP.GE.AND P1, PT, R12, UR49, PT ;  /* 0x000000310c007c0c */ /* 0x000fca000bf26270 */
[----:B------:R0:W-:Y:S01]  /*60720*/  @P5 STG.E.U16 desc[UR66][R10.64], R13 ;  /* 0x0000000d0a005986 */ /* 0x0001e2000c101542 */
[----:B------:R-:W-:Y:S02]  /*60730*/  ISETP.LT.AND P6, PT, R33, UR4, !P2 ;  /* 0x0000000421007c0c */ /* 0x000fe4000d7c1270 */
[----:B---3--:R-:W-:Y:S01]  /*60740*/  PRMT R14, R25, 0x7632, R14 ;  /* 0x00007632190e7816 */ /* 0x008fe2000000000e */
[----:B0-----:R-:W-:Y:S01]  /*60750*/  IMAD.WIDE R12, R17, 0x2, R48 ;  /* 0x00000002110c7825 */ /* 0x001fe200078e0230 */
[----:B------:R-:W-:-:S04]  /*60760*/  ISETP.LT.AND P2, PT, R58, UR4, !P2 ;  /* 0x000000043a007c0c */ /* 0x000fc8000d741270 */
[----:B------:R0:W-:Y:S01]  /*60770*/  @P4 STG.E.U16 desc[UR66][R12.64], R25 ;  /* 0x000000190c004986 */ /* 0x0001e2000c101542 */
[----:B------:R-:W-:Y:S01]  /*60780*/  ISETP.LT.AND P5, PT, R59, UR4, !P0 ;  /* 0x000000043b007c0c */ /* 0x000fe2000c7a1270 */
[----:B------:R-:W-:Y:S01]  /*60790*/  IMAD.WIDE R8, R17, 0x2, R6 ;  /* 0x0000000211087825 */ /* 0x000fe200078e0206 */
[----:B------:R-:W-:-:S03]  /*607a0*/  ISETP.LT.AND P4, PT, R0, UR4, !P0 ;  /* 0x0000000400007c0c */ /* 0x000fc6000c781270 */
[C---:B------:R-:W-:Y:S01]  /*607b0*/  IMAD.WIDE R10, R17.reuse, 0x2, R4 ;  /* 0x00000002110a7825 */ /* 0x040fe200078e0204 */
[----:B0-----:R-:W3:Y:S03]  /*607c0*/  LDL.LU R25, [R1+0x5a4] ;  /* 0x0005a40001197983 */ /* 0x001ee60000300800 */
[----:B------:R-:W-:Y:S01]  /*607d0*/  VIADD R16, R17, UR5 ;  /* 0x0000000511107c36 */ /* 0x000fe20008000000 */
[----:B------:R-:W0:Y:S01]  /*607e0*/  LDCU UR5, c[0x0][0x3b8] ;  /* 0x00007700ff0577ac */ /* 0x000e220008000800 */
[----:B------:R1:W-:Y:S01]  /*607f0*/  @P3 STG.E.U16 desc[UR66][R8.64], R14 ;  /* 0x0000000e08003986 */ /* 0x0003e2000c101542 */
[----:B------:R-:W-:-:S03]  /*60800*/  ISETP.LT.AND P3, PT, R39, UR4, !P0 ;  /* 0x0000000427007c0c */ /* 0x000fc6000c761270 */
[----:B------:R0:W-:Y:S01]  /*60810*/  @P6 STG.E.U16 desc[UR66][R10.64], R28 ;  /* 0x0000001c0a006986 */ /* 0x0001e2000c101542 */
[----:B------:R-:W-:Y:S01]  /*60820*/  IMAD.WIDE R12, R16, 0x2, R54 ;  /* 0x00000002100c7825 */ /* 0x000fe200078e0236 */
[----:B-1----:R-:W-:-:S03]  /*60830*/  PRMT R14, R28, 0x7632, R14 ;  /* 0x000076321c0e7816 */ /* 0x002fc6000000000e */
[----:B------:R-:W-:-:S04]  /*60840*/  IMAD.WIDE R8, R17, 0x2, R2 ;  /* 0x0000000211087825 */ /* 0x000fc800078e0202 */
[C---:B0-----:R-:W-:Y:S01]  /*60850*/  IMAD.WIDE R10, R16.reuse, 0x2, R56 ;  /* 0x00000002100a7825 */ /* 0x041fe200078e0238 */
[----:B------:R0:W-:Y:S03]  /*60860*/  @P2 STG.E.U16 desc[UR66][R8.64], R14 ;  /* 0x0000000e08002986 */ /* 0x0001e6000c101542 */
[----:B0-----:R-:W-:Y:S01]  /*60870*/  IMAD.WIDE R8, R16, 0x2, R52 ;  /* 0x0000000210087825 */ /* 0x001fe200078e0234 */
[----:B----4-:R-:W-:Y:S01]  /*60880*/  PRMT R15, R29, 0x7632, R15 ;  /* 0x000076321d0f7816 */ /* 0x010fe2000000000f */
[----:B------:R0:W-:Y:S04]  /*60890*/  @P5 STG.E.U16 desc[UR66][R10.64], R29 ;  /* 0x0000001d0a005986 */ /* 0x0001e8000c101542 */
[----:B------:R2:W-:Y:S04]  /*608a0*/  @P4 STG.E.U16 desc[UR66][R12.64], R15 ;  /* 0x0000000f0c004986 */ /* 0x0005e8000c101542 */
[----:B0-----:R-:W4:Y:S01]  /*608b0*/  LDL.LU R29, [R1+0x548] ;  /* 0x00054800011d7983 */ /* 0x001f220000300800 */
[----:B--2---:R-:W-:-:S03]  /*608c0*/  PRMT R13, R61, 0x7632, R13 ;  /* 0x000076323d0d7816 */ /* 0x004fc6000000000d */
[----:B------:R0:W-:Y:S04]  /*608d0*/  @P3 STG.E.U16 desc[UR66][R8.64], R61 ;  /* 0x0000003d08003986 */ /* 0x0001e8000c101542 */
[----:B0-----:R-:W2:Y:S01]  /*608e0*/  LDL.LU R61, [R1+0x568] ;  /* 0x00056800013d7983 */ /* 0x001ea20000300800 */
[----:B------:R-:W-:Y:S02]  /*608f0*/  ISETP.LT.AND P6, PT, R35, UR4, !P0 ;  /* 0x0000000423007c0c */ /* 0x000fe4000c7c1270 */
[----:B------:R-:W-:Y:S02]  /*60900*/  ISETP.LT.AND P5, PT, R38, UR4, !P0 ;  /* 0x0000000426007c0c */ /* 0x000fe4000c7a1270 */
[----:B------:R-:W-:Y:S01]  /*60910*/  ISETP.LT.AND P4, PT, R34, UR4, !P0 ;  /* 0x0000000422007c0c */ /* 0x000fe2000c781270 */
[----:B------:R-:W-:Y:S01]  /*60920*/  IMAD.WIDE R10, R16, 0x2, R50 ;  /* 0x00000002100a7825 */ /* 0x000fe200078e0232 */
[----:B------:R-:W-:Y:S01]  /*60930*/  ISETP.LT.AND P2, PT, R33, UR4, !P0 ;  /* 0x0000000421007c0c */ /* 0x000fe2000c741270 */
[----:B------:R-:W2:Y:S02]  /*60940*/  LDL.LU R28, [R1+0x558] ;  /* 0x00055800011c7983 */ /* 0x000ea40000300800 */
[----:B------:R-:W-:-:S02]  /*60950*/  VIADD R12, R60, 0x5d ;  /* 0x0000005d3c0c7836 */ /* 0x000fc40000000000 */
[----:B------:R-:W-:Y:S01]  /*60960*/  IMAD.WIDE R8, R16, 0x2, R48 ;  /* 0x0000000210087825 */ /* 0x000fe200078e0230 */
[----:B------:R-:W-:Y:S01]  /*60970*/  ISETP.LT.AND P3, PT, R58, UR4, !P0 ;  /* 0x000000043a007c0c */ /* 0x000fe2000c761270 */
[----:B------:R0:W-:Y:S01]  /*60980*/  @P6 STG.E.U16 desc[UR66][R10.64], R13 ;  /* 0x0000000d0a006986 */ /* 0x0001e2000c101542 */
[----:B------:R-:W-:Y:S02]  /*60990*/  ISETP.GE.AND P0, PT, R12, UR47, PT ;  /* 0x0000002f0c007c0c */ /* 0x000fe4000bf06270 */
[----:B------:R-:W-:Y:S01]  /*609a0*/  PRMT R17, R24, 0x7632, R17 ;  /* 0x0000763218117816 */ /* 0x000fe20000000011 */
[----:B------:R1:W-:Y:S01]  /*609b0*/  @P5 STG.E.U16 desc[UR66][R8.64], R24 ;  /* 0x0000001808005986 */ /* 0x0003e2000c101542 */
[----:B0-----:R-:W-:-:S04]  /*609c0*/  IMAD.WIDE R10, R16, 0x2, R6 ;  /* 0x00000002100a7825 */ /* 0x001fc800078e0206 */
[----:B------:R-:W-:Y:S01]  /*609d0*/  IMAD.WIDE R12, R16, 0x2, R4 ;  /* 0x00000002100c7825 */ /* 0x000fe200078e0204 */
[----:B-1----:R-:W2:Y:S01]  /*609e0*/  LDL.LU R24, [R1+0x598] ;  /* 0x0005980001187983 */ /* 0x002ea20000300800 */
[----:B---3--:R-:W-:-:S03]  /*609f0*/  PRMT R18, R25, 0x7632, R18 ;  /* 0x0000763219127816 */ /* 0x008fc60000000012 */
[----:B------:R-:W-:Y:S01]  /*60a00*/  @P4 STG.E.U16 desc[UR66][R10.64], R17 ;  /* 0x000000110a004986 */ /* 0x000fe2000c101542 */
[----:B------:R-:W-:-:S03]  /*60a10*/  IMAD.WIDE R14, R16, 0x2, R2 ;  /* 0x00000002100e7825 */ /* 0x000fc600078e0202 */
[----:B------:R0:W-:Y:S01]  /*60a20*/  @P2 STG.E.U16 desc[UR66][R12.64], R25 ;  /* 0x000000190c002986 */ /* 0x0001e2000c101542 */
[----:B------:R-:W-:-:S03]  /*60a30*/  ISETP.LT.AND P4, PT, R59, UR4, !P1 ;  /* 0x000000043b007c0c */ /* 0x000fc6000cf81270 */
[----:B------:R1:W-:Y:S04]  /*60a40*/  @P3 STG.E.U16 desc[UR66][R14.64], R18 ;  /* 0x000000120e003986 */ /* 0x0003e8000c101542 */
[----:B0-----:R-:W3:Y:S01]  /*60a50*/  LDL.LU R25, [R1+0x588] ;  /* 0x0005880001197983 */ /* 0x001ee20000300800 */
[----:B------:R-:W-:Y:S01]  /*60a60*/  ISETP.LT.AND P5, PT, R0, UR4, !P1 ;  /* 0x0000000400007c0c */ /* 0x000fe2000cfa1270 */
[----:B-1----:R-:W-:Y:S01]  /*60a70*/  VIADD R14, R16, UR5 ;  /* 0x00000005100e7c36 */ /* 0x002fe20008000000 */
[----:B------:R-:W-:Y:S01]  /*60a80*/  ISETP.LT.AND P6, PT, R39, UR4, !P1 ;  /* 0x0000000427007c0c */ /* 0x000fe2000cfc1270 */
[----:B------:R-:W-:Y:S01]  /*60a90*/  VIADD R8, R60, 0x5e ;  /* 0x0000005e3c087836 */ /* 0x000fe20000000000 */
[----:B----4-:R-:W-:Y:S01]  /*60aa0*/  PRMT R15, R29, 0x7632, R15 ;  /* 0x000076321d0f7816 */ /* 0x010fe2000000000f */
[----:B------:R-:W-:-:S03]  /*60ab0*/  IMAD.WIDE R12, R14, 0x2, R56 ;  /* 0x000000020e0c7825 */ /* 0x000fc600078e0238 */
[----:B------:R-:W-:Y:S01]  /*60ac0*/  ISETP.GE.AND P2, PT, R8, UR45, PT ;  /* 0x0000002d08007c0c */ /* 0x000fe2000bf46270 */
[----:B------:R-:W0:Y:S01]  /*60ad0*/  LDCU UR5, c[0x0][0x3b8] ;  /* 0x00007700ff0577ac */ /* 0x000e220008000800 */
[C---:B------:R-:W-:Y:S01]  /*60ae0*/  IMAD.WIDE R8, R14.reuse, 0x2, R54 ;  /* 0x000000020e087825 */ /* 0x040fe200078e0236 */
[----:B------:R1:W-:Y:S03]  /*60af0*/  @P4 STG.E.U16 desc[UR66][R12.64], R29 ;  /* 0x0000001d0c004986 */ /* 0x0003e6000c101542 */
[----:B------:R-:W-:Y:S01]  /*60b00*/  IMAD.WIDE R10, R14, 0x2, R52 ;  /* 0x000000020e0a7825 */ /* 0x000fe200078e0234 */
[----:B------:R-:W-:Y:S04]  /*60b10*/  @P5 STG.E.U16 desc[UR66][R8.64], R15 ;  /* 0x0000000f08005986 */ /* 0x000fe8000c101542 */
[----:B-1----:R-:W4:Y:S01]  /*60b20*/  LDL.LU R29, [R1+0x578] ;  /* 0x00057800011d7983 */ /* 0x002f220000300800 */
[----:B--2---:R-:W-:-:S03]  /*60b30*/  PRMT R16, R61, 0x7632, R16 ;  /* 0x000076323d107816 */ /* 0x004fc60000000010 */
[----:B------:R1:W-:Y:S04]  /*60b40*/  @P6 STG.E.U16 desc[UR66][R10.64], R61 ;  /* 0x0000003d0a006986 */ /* 0x0003e8000c101542 */
[----:B-1----:R-:W2:Y:S01]  /*60b50*/  LDL.LU R61, [R1+0x5b8] ;  /* 0x0005b800013d7983 */ /* 0x002ea20000300800 */
[----:B------:R-:W-:Y:S01]  /*60b60*/  ISETP.LT.AND P3, PT, R35, UR4, !P1 ;  /* 0x0000000423007c0c */ /* 0x000fe2000cf61270 */
[----:B------:R-:W-:Y:S01]  /*60b70*/  IMAD.WIDE R12, R14, 0x2, R50 ;  /* 0x000000020e0c7825 */ /* 0x000fe200078e0232 */
[----:B------:R-:W-:Y:S02]  /*60b80*/  ISETP.LT.AND P5, PT, R38, UR4, !P1 ;  /* 0x0000000426007c0c */ /* 0x000fe4000cfa1270 */
[----:B------:R-:W-:Y:S01]  /*60b90*/  ISETP.LT.AND P4, PT, R34, UR4, !P1 ;  /* 0x0000000422007c0c */ /* 0x000fe2000cf81270 */
[----:B------:R-:W-:Y:S01]  /*60ba0*/  IMAD.WIDE R8, R14, 0x2, R48 ;  /* 0x000000020e087825 */ /* 0x000fe200078e0230 */
[----:B------:R-:W-:-:S07]  /*60bb0*/  ISETP.LT.AND P6, PT, R59, UR4, !P0 ;  /* 0x000000043b007c0c */ /* 0x000fce000c7c1270 */
[----:B------:R1:W-:Y:S01]  /*60bc0*/  @P3 STG.E.U16 desc[UR66][R12.64], R16 ;  /* 0x000000100c003986 */ /* 0x0003e2000c101542 */
[----:B------:R-:W-:Y:S02]  /*60bd0*/  ISETP.LT.AND P3, PT, R33, UR4, !P1 ;  /* 0x0000000421007c0c */ /* 0x000fe4000cf61270 */
[----:B------:R-:W-:Y:S01]  /*60be0*/  ISETP.LT.AND P1, PT, R58, UR4, !P1 ;  /* 0x000000043a007c0c */ /* 0x000fe2000cf21270 */
[----:B------:R-:W-:Y:S01]  /*60bf0*/  IMAD.WIDE R10, R14, 0x2, R6 ;  /* 0x000000020e0a7825 */ /* 0x000fe200078e0206 */
[----:B------:R-:W-:Y:S01]  /*60c00*/  PRMT R18, R28, 0x7632, R18 ;  /* 0x000076321c127816 */ /* 0x000fe20000000012 */
[----:B------:R3:W-:Y:S01]  /*60c10*/  @P5 STG.E.U16 desc[UR66][R8.64], R28 ;  /* 0x0000001c08005986 */ /* 0x0007e2000c101542 */
[----:B------:R-:W-:Y:S01]  /*60c20*/  PRMT R17, R24, 0x7632, R17 ;  /* 0x0000763218117816 */ /* 0x000fe20000000011 */
[C---:B-1----:R-:W-:Y:S02]  /*60c30*/  IMAD.WIDE R12, R14.reuse, 0x2, R4 ;  /* 0x000000020e0c7825 */ /* 0x042fe400078e0204 */
[----:B------:R-:W-:Y:S02]  /*60c40*/  @P4 STG.E.U16 desc[UR66][R10.64], R18 ;  /* 0x000000120a004986 */ /* 0x000fe4000c101542 */
[----:B0-----:R-:W-:-:S02]  /*60c50*/  VIADD R16, R14, UR5 ;  /* 0x000000050e107c36 */ /* 0x001fc40008000000 */
[----:B------:R0:W-:Y:S01]  /*60c60*/  @P3 STG.E.U16 desc[UR66][R12.64], R24 ;  /* 0x000000180c003986 */ /* 0x0001e2000c101542 */
[----:B------:R-:W-:Y:S01]  /*60c70*/  IMAD.WIDE R14, R14, 0x2, R2 ;  /* 0x000000020e0e7825 */ /* 0x000fe200078e0202 */
[----:B------:R-:W-:Y:S01]  /*60c80*/  ISETP.LT.AND P4, PT, R0, UR4, !P0 ;  /* 0x0000000400007c0c */ /* 0x000fe2000c781270 */
[----:B------:R-:W1:Y:S02]  /*60c90*/  LDCU UR5, c[0x0][0x3b8] ;  /* 0x00007700ff0577ac */ /* 0x000e640008000800 */
[----:B---3--:R-:W-:Y:S01]  /*60ca0*/  IMAD.WIDE R8, R16, 0x2, R56 ;  /* 0x0000000210087825 */ /* 0x008fe200078e0238 */
[----:B------:R3:W-:Y:S04]  /*60cb0*/  @P1 STG.E.U16 desc[UR66][R14.64], R17 ;  /* 0x000000110e001986 */ /* 0x0007e8000c101542 */
[----:B0-----:R-:W2:Y:S04]  /*60cc0*/  LDL.LU R24, [R1+0x5a8] ;  /* 0x0005a80001187983 */ /* 0x001ea80000300800 */
[----:B------:R0:W-:Y:S01]  /*60cd0*/  @P6 STG.E.U16 desc[UR66][R8.64], R25 ;  /* 0x0000001908006986 */ /* 0x0001e2000c101542 */
[----:B---3--:R-:W-:-:S02]  /*60ce0*/  PRMT R15, R25, 0x7632, R15 ;  /* 0x00007632190f7816 */ /* 0x008fc4000000000f */
[----:B------:R-:W-:Y:S01]  /*60cf0*/  ISETP.LT.AND P5, PT, R39, UR4, !P0 ;  /* 0x0000000427007c0c */ /* 0x000fe2000c7a1270 */
[----:B0-----:R-:W3:Y:S01]  /*60d00*/  LDL.LU R25, [R1+0x54c] ;  /* 0x00054c0001197983 */ /* 0x001ee20000300800 */
[----:B------:R-:W-:Y:S01]  /*60d10*/  ISETP.LT.AND P6, PT, R35, UR4, !P0 ;  /* 0x0000000423007c0c */ /* 0x000fe2000c7c1270 */
[----:B------:R-:W-:Y:S01]  /*60d20*/  IMAD.WIDE R8, R16, 0x2, R54 ;  /* 0x0000000210087825 */ /* 0x000fe200078e0236 */
[----:B------:R-:W-:-:S03]  /*60d30*/  ISETP.LT.AND P1, PT, R38, UR4, !P0 ;  /* 0x0000000426007c0c */ /* 0x000fc6000c721270 */
[C---:B------:R-:W-:Y:S01]  /*60d40*/  IMAD.WIDE R10, R16.reuse, 0x2, R52 ;  /* 0x00000002100a7825 */ /* 0x040fe200078e0234 */
[----:B------:R0:W-:Y:S03]  /*60d50*/  @P4 STG.E.U16 desc[UR66][R8.64], R15 ;  /* 0x0000000f08004986 */ /* 0x0001e6000c101542 */
[----:B------:R-:W-:-:S04]  /*60d60*/  IMAD.WIDE R12, R16, 0x2, R50 ;  /* 0x00000002100c7825 */ /* 0x000fc800078e0232 */
[----:B0-----:R-:W-:Y:S01]  /*60d70*/  IMAD.WIDE R8, R16, 0x2, R48 ;  /* 0x0000000210087825 */ /* 0x001fe200078e0230 */
[----:B----4-:R-:W-:Y:S01]  /*60d80*/  PRMT R14, R29, 0x7632, R14 ;  /* 0x000076321d0e7816 */ /* 0x010fe2000000000e */
[----:B------:R0:W-:Y:S04]  /*60d90*/  @P5 STG.E.U16 desc[UR66][R10.64], R29 ;  /* 0x0000001d0a005986 */ /* 0x0001e8000c101542 */
[----:B------:R-:W-:Y:S04]  /*60da0*/  @P6 STG.E.U16 desc[UR66][R12.64], R14 ;  /* 0x0000000e0c006986 */ /* 0x000fe8000c101542 */
[----:B0-----:R-:W4:Y:S04]  /*60db0*/  LDL.LU R29, [R1+0x56c] ;  /* 0x00056c00011d7983 */ /* 0x001f280000300800 */
[----:B--2---:R0:W-:Y:S01]  /*60dc0*/  @P1 STG.E.U16 desc[UR66][R8.64], R61 ;  /* 0x0000003d08001986 */ /* 0x0041e2000c101542 */
[----:B------:R-:W-:-:S03]  /*60dd0*/  PRMT R18, R61, 0x7632, R18 ;  /* 0x000076323d127816 */ /* 0x000fc60000000012 */
[----:B0-----:R-:W2:Y:S01]  /*60de0*/  LDL.LU R61, [R1+0x55c] ;  /* 0x00055c00013d7983 */ /* 0x001ea20000300800 */
[----:B------:R-:W-:Y:S02]  /*60df0*/  ISETP.LT.AND P4, PT, R34, UR4, !P0 ;  /* 0x0000000422007c0c */ /* 0x000fe4000c781270 */
[----:B------:R-:W-:Y:S01]  /*60e00*/  ISETP.LT.AND P5, PT, R33, UR4, !P0 ;  /* 0x0000000421007c0c */ /* 0x000fe2000c7a1270 */
[----:B------:R-:W-:Y:S01]  /*60e10*/  VIADD R17, R60, 0x5f ;  /* 0x0000005f3c117836 */ /* 0x000fe20000000000 */
[----:B------:R-:W-:Y:S01]  /*60e20*/  ISETP.LT.AND P0, PT, R58, UR4, !P0 ;  /* 0x000000043a007c0c */ /* 0x000fe2000c701270 */
[C---:B------:R-:W-:Y:S01]  /*60e30*/  IMAD.WIDE R10, R16.reuse, 0x2, R6 ;  /* 0x00000002100a7825 */ /* 0x040fe200078e0206 */
[----:B------:R-:W-:Y:S01]  /*60e40*/  ISETP.LT.AND P6, PT, R59, UR4, !P2 ;  /* 0x000000043b007c0c */ /* 0x000fe2000d7c1270 */
[----:B------:R-:W2:Y:S01]  /*60e50*/  LDL.LU R28, [R1+0x59c] ;  /* 0x00059c00011c7983 */ /* 0x000ea20000300800 */
[----:B------:R-:W-:Y:S01]  /*60e60*/  ISETP.GE.AND P3, PT, R17, UR43, PT ;  /* 0x0000002b11007c0c */ /* 0x000fe2000bf66270 */
[----:B------:R-:W-:-:S04]  /*60e70*/  IMAD.WIDE R8, R16, 0x2, R4 ;  /* 0x0000000210087825 */ /* 0x000fc800078e0204 */
[C---:B-1----:R-:W-:Y:S01]  /*60e80*/  VIADD R17, R16.reuse, UR5 ;  /* 0x0000000510117c36 */ /* 0x042fe20008000000 */
[----:B------:R-:W-:Y:S01]  /*60e90*/  @P4 STG.E.U16 desc[UR66][R10.64], R18 ;  /* 0x000000120a004986 */ /* 0x000fe2000c101542 */
[----:B------:R-:W-:Y:S01]  /*60ea0*/  IMAD.WIDE R12, R16, 0x2, R2 ;  /* 0x00000002100c7825 */ /* 0x000fe200078e0202 */
[----:B------:R-:W-:Y:S01]  /*60eb0*/  ISETP.LT.AND P1, PT, R0, UR4, !P2 ;  /* 0x0000000400007c0c */ /* 0x000fe2000d721270 */
[----:B------:R-:W0:Y:S02]  /*60ec0*/  LDCU UR5, c[0x0][0x3b8] ;  /* 0x00007700ff0577ac */ /* 0x000e240008000800 */
[----:B------:R-:W-:Y:S01]  /*60ed0*/  IMAD.WIDE R14, R17, 0x2, R56 ;  /* 0x00000002110e7825 */ /* 0x000fe200078e0238 */
[----:B------:R-:W-:Y:S02]  /*60ee0*/  ISETP.LT.AND P4, PT, R39, UR4, !P2 ;  /* 0x0000000427007c0c */ /* 0x000fe4000d781270 */
[----:B------:R-:W-:Y:S01]  /*60ef0*/  PRMT R16, R24, 0x7632, R16 ;  /* 0x0000763218107816 */ /* 0x000fe20000000010 */
[----:B------:R1:W-:Y:S04]  /*60f00*/  @P5 STG.E.U16 desc[UR66][R8.64], R24 ;  /* 0x0000001808005986 */ /* 0x0003e8000c101542 */
[----:B------:R-:W-:Y:S04]  /*60f10*/  @P0 STG.E.U16 desc[UR66][R12.64], R16 ;  /* 0x000000100c000986 */ /* 0x000fe8000c101542 */
[----:B-1----:R-:W2:Y:S01]  /*60f20*/  LDL.LU R24, [R1+0x58c] ;  /* 0x00058c0001187983 */ /* 0x002ea20000300800 */
[----:B---3--:R-:W-:-:S03]  /*60f30*/  PRMT R10, R25, 0x7632, R10 ;  /* 0x00007632190a7816 */ /* 0x008fc6000000000a */
[----:B------:R1:W-:Y:S01]  /*60f40*/  @P6 STG.E.U16 desc[UR66][R14.64], R25 ;  /* 0x000000190e006986 */ /* 0x0003e2000c101542 */
[----:B------:R-:W-:Y:S01]  /*60f50*/  ISETP.LT.AND P5, PT, R35, UR4, !P2 ;  /* 0x0000000423007c0c */ /* 0x000fe2000d7a1270 */
[C---:B------:R-:W-:Y:S01]  /*60f60*/  IMAD.WIDE R8, R17.reuse, 0x2, R54 ;  /* 0x0000000211087825 */ /* 0x040fe200078e0236 */
[----:B------:R-:W-:Y:S01]  /*60f70*/  ISETP.LT.AND P6, PT, R38, UR4, !P2 ;  /* 0x0000000426007c0c */ /* 0x000fe2000d7c1270 */
[----:B-1----:R-:W3:Y:S02]  /*60f80*/  LDL.LU R25, [R1+0x57c] ;  /* 0x00057c0001197983 */ /* 0x002ee40000300800 */
[----:B------:R-:W-:Y:S02]  /*60f90*/  VIADD R11, R60, 0x60 ;  /* 0x000000603c0b7836 */ /* 0x000fe40000000000 */
[----:B------:R-:W-:Y:S01]  /*60fa0*/  IMAD.WIDE R12, R17, 0x2, R52 ;  /* 0x00000002110c7825 */ /* 0x000fe200078e0234 */
[----:B------:R1:W-:Y:S02]  /*60fb0*/  @P1 STG.E.U16 desc[UR66][R8.64], R10 ;  /* 0x0000000a08001986 */ /* 0x0003e4000c101542 */
[----:B------:R-:W-:Y:S01]  /*60fc0*/  ISETP.GE.AND P1, PT, R11, UR41, PT ;  /* 0x000000290b007c0c */ /* 0x000fe2000bf26270 */
[----:B-1----:R-:W-:-:S04]  /*60fd0*/  IMAD.WIDE R8, R17, 0x2, R50 ;  /* 0x0000000211087825 */ /* 0x002fc800078e0232 */
[----:B------:R-:W-:Y:S01]  /*60fe0*/  IMAD.WIDE R10, R17, 0x2, R48 ;  /* 0x00000002110a7825 */ /* 0x000fe200078e0230 */
[----:B----4-:R-:W-:Y:S01]  /*60ff0*/  PRMT R14, R29, 0x7632, R14 ;  /* 0x000076321d0e7816 */ /* 0x010fe2000000000e */
[----:B------:R1:W-:Y:S04]  /*61000*/  @P4 STG.E.U16 desc[UR66][R12.64], R29 ;  /* 0x0000001d0c004986 */ /* 0x0003e8000c101542 */
        /* <DEDUP_REMOVED lines=8> */
[----:B------:R-:W-:Y:S02]  /*61090*/  ISETP.LT.AND P2, PT, R58, UR4, !P2 ;  /* 0x000000043a007c0c */ /* 0x000fe4000d741270 */
[----:B------:R-:W-:Y:S01]  /*610a0*/  ISETP.LT.AND P5, PT, R59, UR4, !P3 ;  /* 0x000000043b007c0c */ /* 0x000fe2000dfa1270 */
[C---:B0-----:R-:W-:Y:S01]  /*610b0*/  VIADD R16, R17.reuse, UR5 ;  /* 0x0000000511107c36 */ /* 0x041fe20008000000 */
[----:B------:R-:W-:Y:S01]  /*610c0*/  ISETP.LT.AND P6, PT, R0, UR4, !P3 ;  /* 0x0000000400007c0c */ /* 0x000fe2000dfc1270 */
[----:B------:R-:W-:Y:S01]  /*610d0*/  IMAD.WIDE R8, R17, 0x2, R4 ;  /* 0x0000000211087825 */ /* 0x000fe200078e0204 */
[----:B------:R-:W-:Y:S01]  /*610e0*/  PRMT R18, R28, 0x7632, R18 ;  /* 0x000076321c127816 */ /* 0x000fe20000000012 */
[----:B------:R-:W0:Y:S02]  /*610f0*/  LDCU UR5, c[0x0][0x3b8] ;  /* 0x00007700ff0577ac */ /* 0x000e240008000800 */
[----:B------:R1:W-:Y:S01]  /*61100*/  @P0 STG.E.U16 desc[UR66][R12.64], R15 ;  /* 0x0000000f0c000986 */ /* 0x0003e2000c101542 */
[----:B------:R-:W-:Y:S01]  /*61110*/  ISETP.LT.AND P0, PT, R39, UR4, !P3 ;  /* 0x0000000427007c0c */ /* 0x000fe2000df01270 */
[----:B------:R-:W-:-:S02]  /*61120*/  IMAD.WIDE R10, R17, 0x2, R2 ;  /* 0x00000002110a7825 */ /* 0x000fc400078e0202 */
[----:B------:R0:W-:Y:S04]  /*61130*/  @P4 STG.E.U16 desc[UR66][R8.64], R28 ;  /* 0x0000001c08004986 */ /* 0x0001e8000c101542 */
[----:B------:R-:W-:Y:S01]  /*61140*/  @P2 STG.E.U16 desc[UR66][R10.64], R18 ;  /* 0x000000120a002986 */ /* 0x000fe2000c101542 */
[----:B-1----:R-:W-:-:S04]  /*61150*/  IMAD.WIDE R12, R16, 0x2, R56 ;  /* 0x00000002100c7825 */ /* 0x002fc800078e0238 */
[----:B------:R-:W-:Y:S01]  /*61160*/  IMAD.WIDE R14, R16, 0x2, R54 ;  /* 0x00000002100e7825 */ /* 0x000fe200078e0236 */
[----:B------:R-:W-:Y:S01]  /*61170*/  PRMT R17, R24, 0x7632, R17 ;  /* 0x0000763218117816 */ /* 0x000fe20000000011 */
[----:B------:R1:W-:Y:S02]  /*61180*/  @P5 STG.E.U16 desc[UR66][R12.64], R24 ;  /* 0x000000180c005986 */ /* 0x0003e4000c101542 */
[----:B0-----:R-:W-:Y:S02]  /*61190*/  IMAD.WIDE R8, R16, 0x2, R52 ;  /* 0x0000000210087825 */ /* 0x001fe400078e0234 */
[----:B------:R3:W-:Y:S01]  /*611a0*/  @P6 STG.E.U16 desc[UR66][R14.64], R17 ;  /* 0x000000110e006986 */ /* 0x0007e2000c101542 */
[----:B------:R-:W-:-:S03]  /*611b0*/  ISETP.LT.AND P2, PT, R35, UR4, !P3 ;  /* 0x0000000423007c0c */ /* 0x000fc6000df41270 */
[----:B-1----:R-:W2:Y:S01]  /*611c0*/  LDL.LU R24, [R1+0x5e0] ;  /* 0x0005e00001187983 */ /* 0x002ea20000300800 */
[----:B---3--:R-:W-:-:S03]  /*611d0*/  PRMT R14, R25, 0x7632, R14 ;  /* 0x00007632190e7816 */ /* 0x008fc6000000000e */
[----:B------:R0:W-:Y:S01]  /*611e0*/  @P0 STG.E.U16 desc[UR66][R8.64], R25 ;  /* 0x0000001908000986 */ /* 0x0001e2000c101542 */
[----:B------:R-:W-:Y:S02]  /*611f0*/  ISETP.LT.AND P4, PT, R38, UR4, !P3 ;  /* 0x0000000426007c0c */ /* 0x000fe4000df81270 */
[----:B------:R-:W-:Y:S01]  /*61200*/  ISETP.LT.AND P5, PT, R34, UR4, !P3 ;  /* 0x0000000422007c0c */ /* 0x000fe2000dfa1270 */
[----:B0-----:R-:W3:Y:S01]  /*61210*/  LDL.LU R25, [R1+0x5d0] ;  /* 0x0005d00001197983 */ /* 0x001ee20000300800 */
[----:B------:R-:W-:Y:S01]  /*61220*/  ISETP.LT.AND P6, PT, R33, UR4, !P3 ;  /* 0x0000000421007c0c */ /* 0x000fe2000dfc1270 */
[----:B------:R-:W-:Y:S02]  /*61230*/  VIADD R8, R60, 0x61 ;  /* 0x000000613c087836 */ /* 0x000fe40000000000 */
[C---:B------:R-:W-:Y:S01]  /*61240*/  IMAD.WIDE R12, R16.reuse, 0x2, R50 ;  /* 0x00000002100c7825 */ /* 0x040fe200078e0232 */
[----:B------:R-:W3:Y:S03]  /*61250*/  LDL.LU R28, [R1+0x5f0] ;  /* 0x0005f000011c7983 */ /* 0x000ee60000300800 */
[----:B------:R-:W-:Y:S01]  /*61260*/  IMAD.WIDE R10, R16, 0x2, R48 ;  /* 0x00000002100a7825 */ /* 0x000fe200078e0230 */
[----:B------:R-:W-:Y:S01]  /*61270*/  ISETP.GE.AND P0, PT, R8, UR39, PT ;  /* 0x0000002708007c0c */ /* 0x000fe2000bf06270 */
[----:B------:R0:W-:Y:S02]  /*61280*/  @P2 STG.E.U16 desc[UR66][R12.64], R14 ;  /* 0x0000000e0c002986 */ /* 0x0001e4000c101542 */
[----:B------:R-:W-:-:S04]  /*61290*/  IMAD.WIDE R8, R16, 0x2, R6 ;  /* 0x0000000210087825 */ /* 0x000fc800078e0206 */
[----:B0-----:R-:W-:Y:S01]  /*612a0*/  IMAD.WIDE R12, R16, 0x2, R4 ;  /* 0x00000002100c7825 */ /* 0x001fe200078e0204 */
        /* <DEDUP_REMOVED lines=9> */
[----:B------:R-:W-:Y:S01]  /*61340*/  IMAD.WIDE R8, R16, 0x2, R2 ;  /* 0x0000000210087825 */ /* 0x000fe200078e0202 */
[----:B------:R-:W-:Y:S02]  /*61350*/  ISETP.LT.AND P4, PT, R0, UR4, !P1 ;  /* 0x0000000400007c0c */ /* 0x000fe4000cf81270 */
[----:B------:R-:W-:Y:S01]  /*61360*/  ISETP.LT.AND P5, PT, R39, UR4, !P1 ;  /* 0x0000000427007c0c */ /* 0x000fe2000cfa1270 */
[----:B------:R-:W-:-:S02]  /*61370*/  VIADD R17, R16, UR5 ;  /* 0x0000000510117c36 */ /* 0x000fc40008000000 */
[----:B------:R-:W-:Y:S01]  /*61380*/  VIADD R11, R60, 0x62 ;  /* 0x000000623c0b7836 */ /* 0x000fe20000000000 */
[----:B------:R-:W-:Y:S01]  /*61390*/  ISETP.LT.AND P6, PT, R35, UR4, !P1 ;  /* 0x0000000423007c0c */ /* 0x000fe2000cfc1270 */
[----:B------:R-:W0:Y:S02]  /*613a0*/  LDCU UR5, c[0x0][0x3b8] ;  /* 0x00007700ff0577ac */ /* 0x000e240008000800 */
[----:B------:R1:W-:Y:S01]  /*613b0*/  @P2 STG.E.U16 desc[UR66][R8.64], R10 ;  /* 0x0000000a08002986 */ /* 0x0003e2000c101542 */
[----:B------:R-:W-:Y:S01]  /*613c0*/  ISETP.GE.AND P2, PT, R11, UR37, PT ;  /* 0x000000250b007c0c */ /* 0x000fe2000bf46270 */
[----:B------:R-:W-:-:S04]  /*613d0*/  IMAD.WIDE R12, R17, 0x2, R52 ;  /* 0x00000002110c7825 */ /* 0x000fc800078e0234 */
[----:B-1----:R-:W-:-:S04]  /*613e0*/  IMAD.WIDE R8, R17, 0x2, R56 ;  /* 0x0000000211087825 */ /* 0x002fc800078e0238 */
[C---:B------:R-:W-:Y:S01]  /*613f0*/  IMAD.WIDE R10, R17.reuse, 0x2, R54 ;  /* 0x00000002110a7825 */ /* 0x040fe200078e0236 */
[----:B------:R-:W-:Y:S01]  /*61400*/  PRMT R16, R24, 0x7632, R16 ;  /* 0x0000763218107816 */ /* 0x000fe20000000010 */
[----:B------:R1:W-:Y:S01]  /*61410*/  @P3 STG.E.U16 desc[UR66][R8.64], R24 ;  /* 0x0000001808003986 */ /* 0x0003e2000c101542 */
[----:B------:R-:W-:Y:S01]  /*61420*/  ISETP.LT.AND P3, PT, R38, UR4, !P1 ;  /* 0x0000000426007c0c */ /* 0x000fe2000cf61270 */
[----:B------:R-:W-:Y:S02]  /*61430*/  IMAD.WIDE R14, R17, 0x2, R50 ;  /* 0x00000002110e7825 */ /* 0x000fe400078e0232 */
[----:B------:R-:W-:Y:S01]  /*61440*/  @P4 STG.E.U16 desc[UR66][R10.64], R16 ;  /* 0x000000100a004986 */ /* 0x000fe2000c101542 */
[----:B------:R-:W-:-:S03]  /*61450*/  ISETP.LT.AND P4, PT, R33, UR4, !P1 ;  /* 0x0000000421007c0c */ /* 0x000fc6000cf81270 */
[----:B-1----:R-:W2:Y:S01]  /*61460*/  LDL.LU R24, [R1+0x620] ;  /* 0x0006200001187983 */ /* 0x002ea20000300800 */
[----:B---3--:R-:W-:-:S03]  /*61470*/  PRMT R18, R25, 0x7632, R18 ;  /* 0x0000763219127816 */ /* 0x008fc60000000012 */
[----:B------:R1:W-:Y:S01]  /*61480*/  @P5 STG.E.U16 desc[UR66][R12.64], R25 ;  /* 0x000000190c005986 */ /* 0x0003e2000c101542 */
[----:B------:R-:W-:-:S03]  /*61490*/  ISETP.LT.AND P5, PT, R34, UR4, !P1 ;  /* 0x0000000422007c0c */ /* 0x000fc6000cfa1270 */
[----:B------:R3:W-:Y:S01]  /*614a0*/  @P6 STG.E.U16 desc[UR66][R14.64], R18 ;  /* 0x000000120e006986 */ /* 0x0007e2000c101542 */
[----:B------:R-:W-:Y:S02]  /*614b0*/  ISETP.LT.AND P1, PT, R58, UR4, !P1 ;  /* 0x000000043a007c0c */ /* 0x000fe4000cf21270 */
[----:B------:R-:W-:Y:S01]  /*614c0*/  ISETP.LT.AND P6, PT, R59, UR4, !P0 ;  /* 0x000000043b007c0c */ /* 0x000fe2000c7c1270 */
[----:B-1----:R-:W2:Y:S01]  /*614d0*/  LDL.LU R25, [R1+0x5c0] ;  /* 0x0005c00001197983 */ /* 0x002ea20000300800 */
[----:B---3--:R-:W-:Y:S01]  /*614e0*/  IMAD.WIDE R14, R17, 0x2, R48 ;  /* 0x00000002110e7825 */ /* 0x008fe200078e0230 */
[----:B------:R-:W-:-:S03]  /*614f0*/  PRMT R18, R28, 0x7632, R18 ;  /* 0x000076321c127816 */ /* 0x000fc60000000012 */
[C---:B------:R-:W-:Y:S01]  /*61500*/  IMAD.WIDE R12, R17.reuse, 0x2, R6 ;  /* 0x00000002110c7825 */ /* 0x040fe200078e0206 */
[----:B------:R1:W-:Y:S03]  /*61510*/  @P3 STG.E.U16 desc[UR66][R14.64], R28 ;  /* 0x0000001c0e003986 */ /* 0x0003e6000c101542 */
[C---:B------:R-:W-:Y:S01]  /*61520*/  IMAD.WIDE R10, R17.reuse, 0x2, R4 ;  /* 0x00000002110a7825 */ /* 0x040fe200078e0204 */
[----:B------:R-:W-:Y:S03]  /*61530*/  @P5 STG.E.U16 desc[UR66][R12.64], R18 ;  /* 0x000000120c005986 */ /* 0x000fe6000c101542 */
[C---:B0-----:R-:W-:Y:S01]  /*61540*/  VIADD R16, R17.reuse, UR5 ;  /* 0x0000000511107c36 */ /* 0x041fe20008000000 */
[----:B-1----:R-:W3:Y:S01]  /*61550*/  LDL.LU R28, [R1+0x630] ;  /* 0x00063000011c7983 */ /* 0x002ee20000300800 */
[----:B------:R-:W-:Y:S01]  /*61560*/  IMAD.WIDE R8, R17, 0x2, R2 ;  /* 0x0000000211087825 */ /* 0x000fe200078e0202 */
[----:B------:R-:W-:Y:S01]  /*61570*/  ISETP.LT.AND P5, PT, R35, UR4, !P0 ;  /* 0x0000000423007c0c */ /* 0x000fe2000c7a1270 */
[----:B------:R-:W0:Y:S02]  /*61580*/  LDCU UR5, c[0x0][0x3b8] ;  /* 0x00007700ff0577ac */ /* 0x000e240008000800 */
[----:B------:R-:W-:Y:S01]  /*61590*/  IMAD.WIDE R14, R16, 0x2, R56 ;  /* 0x00000002100e7825 */ /* 0x000fe200078e0238 */
[----:B----4-:R-:W-:Y:S01]  /*615a0*/  PRMT R17, R29, 0x7632, R17 ;  /* 0x000076321d117816 */ /* 0x010fe20000000011 */
[----:B------:R1:W-:Y:S04]  /*615b0*/  @P4 STG.E.U16 desc[UR66][R10.64], R29 ;  /* 0x0000001d0a004986 */ /* 0x0003e8000c101542 */
[----:B------:R4:W-:Y:S04]  /*615c0*/  @P1 STG.E.U16 desc[UR66][R8.64], R17 ;  /* 0x0000001108001986 */ /* 0x0009e8000c101542 */
[----:B-1----:R-:W3:Y:S04]  /*615d0*/  LDL.LU R29, [R1+0x5e4] ;  /* 0x0005e400011d7983 */ /* 0x002ee80000300800 */
[----:B--2---:R1:W-:Y:S01]  /*615e0*/  @P6 STG.E.U16 desc[UR66][R14.64], R61 ;  /* 0x0000003d0e006986 */ /* 0x0043e2000c101542 */
[----:B----4-:R-:W-:-:S03]  /*615f0*/  PRMT R17, R61, 0x7632, R17 ;  /* 0x000076323d117816 */ /* 0x010fc60000000011 */
[----:B-1----:R-:W2:Y:S01]  /*61600*/  LDL.LU R61, [R1+0x5d4] ;  /* 0x0005d400013d7983 */ /* 0x002ea20000300800 */
[----:B------:R-:W-:Y:S02]  /*61610*/  ISETP.LT.AND P1, PT, R0, UR4, !P0 ;  /* 0x0000000400007c0c */ /* 0x000fe4000c721270 */
[----:B------:R-:W-:Y:S01]  /*61620*/  ISETP.LT.AND P4, PT, R39, UR4, !P0 ;  /* 0x0000000427007c0c */ /* 0x000fe2000c781270 */
[----:B------:R-:W-:Y:S01]  /*61630*/  IMAD.WIDE R8, R16, 0x2, R54 ;  /* 0x0000000210087825 */ /* 0x000fe200078e0236 */
[----:B------:R-:W-:-:S03]  /*61640*/  ISETP.LT.AND P6, PT, R38, UR4, !P0 ;  /* 0x0000000426007c0c */ /* 0x000fc6000c7c1270 */
[----:B------:R-:W-:Y:S01]  /*61650*/  IMAD.WIDE R10, R16, 0x2, R52 ;  /* 0x00000002100a7825 */ /* 0x000fe200078e0234 */
[----:B------:R-:W-:-:S03]  /*61660*/  ISETP.LT.AND P3, PT, R34, UR4, !P0 ;  /* 0x0000000422007c0c */ /* 0x000fc6000c761270 */
[C---:B------:R-:W-:Y:S02]  /*61670*/  IMAD.WIDE R12, R16.reuse, 0x2, R50 ;  /* 0x00000002100c7825 */ /* 0x040fe400078e0232 */
[----:B------:R1:W-:Y:S02]  /*61680*/  @P1 STG.E.U16 desc[UR66][R8.64], R17 ;  /* 0x0000001108001986 */ /* 0x0003e4000c101542 */
[----:B------:R-:W-:-:S04]  /*61690*/  IMAD.WIDE R14, R16, 0x2, R48 ;  /* 0x00000002100e7825 */ /* 0x000fc800078e0230 */
[----:B-1----:R-:W-:Y:S01]  /*616a0*/  IMAD.WIDE R8, R16, 0x2, R6 ;  /* 0x0000000210087825 */ /* 0x002fe200078e0206 */
[----:B------:R-:W-:Y:S01]  /*616b0*/  PRMT R19, R24, 0x7632, R19 ;  /* 0x0000763218137816 */ /* 0x000fe20000000013 */
[----:B------:R1:W-:Y:S01]  /*616c0*/  @P4 STG.E.U16 desc[UR66][R10.64], R24 ;  /* 0x000000180a004986 */ /* 0x0003e2000c101542 */
[----:B------:R-:W-:Y:S02]  /*616d0*/  ISETP.LT.AND P4, PT, R33, UR4, !P0 ;  /* 0x0000000421007c0c */ /* 0x000fe4000c781270 */
[----:B------:R-:W-:Y:S01]  /*616e0*/  ISETP.LT.AND P0, PT, R58, UR4, !P0 ;  /* 0x000000043a007c0c */ /* 0x000fe2000c701270 */
[----:B------:R-:W-:Y:S01]  /*616f0*/  @P5 STG.E.U16 desc[UR66][R12.64], R19 ;  /* 0x000000130c005986 */ /* 0x000fe2000c101542 */
[----:B------:R-:W-:-:S03]  /*61700*/  ISETP.LT.AND P5, PT, R59, UR4, !P2 ;  /* 0x000000043b007c0c */ /* 0x000fc6000d7a1270 */
[----:B-1----:R-:W4:Y:S04]  /*61710*/  LDL.LU R24, [R1+0x5f4] ;  /* 0x0005f40001187983 */ /* 0x002f280000300800 */
[----:B------:R1:W-:Y:S01]  /*61720*/  @P6 STG.E.U16 desc[UR66][R14.64], R25 ;  /* 0x000000190e006986 */ /* 0x0003e2000c101542 */
[----:B------:R-:W-:Y:S01]  /*61730*/  PRMT R10, R25, 0x7632, R10 ;  /* 0x00007632190a7816 */ /* 0x000fe2000000000a */
[----:B0-----:R-:W-:Y:S01]  /*61740*/  VIADD R17, R16, UR5 ;  /* 0x0000000510117c36 */ /* 0x001fe20008000000 */
[----:B------:R-:W-:Y:S01]  /*61750*/  ISETP.LT.AND P6, PT, R0, UR4, !P2 ;  /* 0x0000000400007c0c */ /* 0x000fe2000d7c1270 */
[----:B------:R-:W-:Y:S01]  /*61760*/  VIADD R18, R60, 0x63 ;  /* 0x000000633c127836 */ /* 0x000fe20000000000 */
[----:B------:R-:W0:Y:S01]  /*61770*/  LDCU UR5, c[0x0][0x3b8] ;  /* 0x00007700ff0577ac */ /* 0x000e220008000800 */
[----:B------:R3:W-:Y:S01]  /*61780*/  @P3 STG.E.U16 desc[UR66][R8.64], R10 ;  /* 0x0000000a08003986 */ /* 0x0007e2000c101542 */
[----:B------:R-:W-:-:S03]  /*61790*/  ISETP.LT.AND P3, PT, R39, UR4, !P2 ;  /* 0x0000000427007c0c */ /* 0x000fc6000d761270 */
[----:B-1----:R-:W4:Y:S01]  /*617a0*/  LDL.LU R25, [R1+0x614] ;  /* 0x0006140001197983 */ /* 0x002f220000300800 */
[----:B------:R-:W-:-:S04]  /*617b0*/  IMAD.WIDE R14, R16, 0x2, R2 ;  /* 0x00000002100e7825 */ /* 0x000fc800078e0202 */
[----:B---3--:R-:W-:Y:S01]  /*617c0*/  IMAD.WIDE R8, R16, 0x2, R4 ;  /* 0x0000000210087825 */ /* 0x008fe200078e0204 */
[----:B------:R-:W-:-:S03]  /*617d0*/  PRMT R16, R28, 0x7632, R16 ;  /* 0x000076321c107816 */ /* 0x000fc60000000010 */
[C---:B------:R-:W-:Y:S01]  /*617e0*/  IMAD.WIDE R12, R17.reuse, 0x2, R56 ;  /* 0x00000002110c7825 */ /* 0x040fe200078e0238 */
[----:B------:R1:W-:Y:S01]  /*617f0*/  @P4 STG.E.U16 desc[UR66][R8.64], R28 ;  /* 0x0000001c08004986 */ /* 0x0003e2000c101542 */
[----:B------:R-:W-:Y:S02]  /*61800*/  ISETP.GE.AND P1, PT, R18, UR35, PT ;  /* 0x0000002312007c0c */ /* 0x000fe4000bf26270 */
[C---:B------:R-:W-:Y:S01]  /*61810*/  IMAD.WIDE R10, R17.reuse, 0x2, R54 ;  /* 0x00000002110a7825 */ /* 0x040fe200078e0236 */
[----:B------:R-:W-:Y:S03]  /*61820*/  @P0 STG.E.U16 desc[UR66][R14.64], R16 ;  /* 0x000000100e000986 */ /* 0x000fe6000c101542 */
[----:B-1----:R-:W-:Y:S01]  /*61830*/  IMAD.WIDE R8, R17, 0x2, R52 ;  /* 0x0000000211087825 */ /* 0x002fe200078e0234 */
[----:B------:R-:W-:Y:S01]  /*61840*/  PRMT R18, R29, 0x7632, R18 ;  /* 0x000076321d127816 */ /* 0x000fe20000000012 */
[----:B------:R1:W-:Y:S04]  /*61850*/  @P5 STG.E.U16 desc[UR66][R12.64], R29 ;  /* 0x0000001d0c005986 */ /* 0x0003e8000c101542 */
[----:B------:R-:W-:Y:S04]  /*61860*/  @P6 STG.E.U16 desc[UR66][R10.64], R18 ;  /* 0x000000120a006986 */ /* 0x000fe8000c101542 */
[----:B-1----:R-:W3:Y:S04]  /*61870*/  LDL.LU R29, [R1+0x604] ;  /* 0x00060400011d7983 */ /* 0x002ee80000300800 */
[----:B--2---:R1:W-:Y:S01]  /*61880*/  @P3 STG.E.U16 desc[UR66][R8.64], R61 ;  /* 0x0000003d08003986 */ /* 0x0043e2000c101542 */
[----:B------:R-:W-:-:S03]  /*61890*/  PRMT R15, R61, 0x7632, R15 ;  /* 0x000076323d0f7816 */ /* 0x000fc6000000000f */
[----:B-1----:R-:W2:Y:S01]  /*618a0*/  LDL.LU R61, [R1+0x624] ;  /* 0x00062400013d7983 */ /* 0x002ea20000300800 */
[----:B------:R-:W-:Y:S02]  /*618b0*/  ISETP.LT.AND P4, PT, R35, UR4, !P2 ;  /* 0x0000000423007c0c */ /* 0x000fe4000d781270 */
[----:B------:R-:W-:Y:S02]  /*618c0*/  ISETP.LT.AND P5, PT, R38, UR4, !P2 ;  /* 0x0000000426007c0c */ /* 0x000fe4000d7a1270 */
[----:B------:R-:W-:Y:S02]  /*618d0*/  ISETP.LT.AND P6, PT, R34, UR4, !P2 ;  /* 0x0000000422007c0c */ /* 0x000fe4000d7c1270 */
[----:B------:R-:W-:Y:S01]  /*618e0*/  ISETP.LT.AND P3, PT, R33, UR4, !P2 ;  /* 0x0000000421007c0c */ /* 0x000fe2000d761270 */
[----:B------:R-:W-:-:S04]  /*618f0*/  IMAD.WIDE R10, R17, 0x2, R50 ;  /* 0x00000002110a7825 */ /* 0x000fc800078e0232 */
[C---:B------:R-:W-:Y:S02]  /*61900*/  IMAD.WIDE R12, R17.reuse, 0x2, R48 ;  /* 0x00000002110c7825 */ /* 0x040fe400078e0230 */
[----:B------:R1:W-:Y:S02]  /*61910*/  @P4 STG.E.U16 desc[UR66][R10.64], R15 ;  /* 0x0000000f0a004986 */ /* 0x0003e4000c101542 */
[----:B------:R-:W-:Y:S01]  /*61920*/  IMAD.WIDE R8, R17, 0x2, R6 ;  /* 0x0000000211087825 */ /* 0x000fe200078e0206 */
[----:B------:R-:W-:Y:S02]  /*61930*/  ISETP.LT.AND P2, PT, R58, UR4, !P2 ;  /* 0x000000043a007c0c */ /* 0x000fe4000d741270 */
[----:B------:R-:W-:Y:S01]  /*61940*/  ISETP.LT.AND P4, PT, R59, UR4, !P1 ;  /* 0x000000043b007c0c */ /* 0x000fe2000cf81270 */
[----:B-1----:R-:W-:Y:S01]  /*61950*/  IMAD.WIDE R10, R17, 0x2, R4 ;  /* 0x00000002110a7825 */ /* 0x002fe200078e0204 */
[----:B----4-:R-:W-:Y:S01]  /*61960*/  PRMT R14, R24, 0x7632, R14 ;  /* 0x00007632180e7816 */ /* 0x010fe2000000000e */
[----:B------:R1:W-:Y:S04]  /*61970*/  @P5 STG.E.U16 desc[UR66][R12.64], R24 ;  /* 0x000000180c005986 */ /* 0x0003e8000c101542 */
[----:B------:R4:W-:Y:S01]  /*61980*/  @P6 STG.E.U16 desc[UR66][R8.64], R14 ;  /* 0x0000000e08006986 */ /* 0x0009e2000c101542 */
[----:B------:R-:W-:-:S03]  /*61990*/  ISETP.LT.AND P5, PT, R39, UR4, !P1 ;  /* 0x0000000427007c0c */ /* 0x000fc6000cfa1270 */
[----:B-1----:R-:W2:Y:S01]  /*619a0*/  LDL.LU R24, [R1+0x5c4] ;  /* 0x0005c40001187983 */ /* 0x002ea20000300800 */
[----:B----4-:R-:W-:-:S03]  /*619b0*/  PRMT R9, R25, 0x7632, R9 ;  /* 0x0000763219097816 */ /* 0x010fc60000000009 */
[----:B------:R1:W-:Y:S01]  /*619c0*/  @P3 STG.E.U16 desc[UR66][R10.64], R25 ;  /* 0x000000190a003986 */ /* 0x0003e2000c101542 */
[C---:B0-----:R-:W-:Y:S01]  /*619d0*/  VIADD R8, R17.reuse, UR5 ;  /* 0x0000000511087c36 */ /* 0x041fe20008000000 */
[----:B------:R-:W-:Y:S01]  /*619e0*/  ISETP.LT.AND P3, PT, R0, UR4, !P1 ;  /* 0x0000000400007c0c */ /* 0x000fe2000cf61270 */
[----:B------:R-:W-:Y:S02]  /*619f0*/  VIADD R16, R60, 0x64 ;  /* 0x000000643c107836 */ /* 0x000fe40000000000 */
[----:B------:R-:W-:Y:S01]  /*61a00*/  IMAD.WIDE R12, R17, 0x2, R2 ;  /* 0x00000002110c7825 */ /* 0x000fe200078e0202 */
[----:B------:R-:W-:Y:S01]  /*61a10*/  ISETP.LT.AND P6, PT, R35, UR4, !P1 ;  /* 0x0000000423007c0c */ /* 0x000fe2000cfc1270 */
[----:B------:R-:W0:Y:S01]  /*61a20*/  LDCU UR5, c[0x0][0x3b8] ;  /* 0x00007700ff0577ac */ /* 0x000e220008000800 */
[----:B-1----:R-:W4:Y:S01]  /*61a30*/  LDL.LU R25, [R1+0x634] ;  /* 0x0006340001197983 */ /* 0x002f220000300800 */
[----:B------:R-:W-:Y:S01]  /*61a40*/  IMAD.WIDE R10, R8, 0x2, R56 ;  /* 0x00000002080a7825 */ /* 0x000fe200078e0238 */
[----:B------:R-:W-:-:S02]  /*61a50*/  ISETP.GE.AND P0, PT, R16, UR33, PT ;  /* 0x0000002110007c0c */ /* 0x000fc4000bf06270 */
[----:B------:R1:W-:Y:S01]  /*61a60*/  @P2 STG.E.U16 desc[UR66][R12.64], R9 ;  /* 0x000000090c002986 */ /* 0x0003e2000c101542 */
[----:B------:R-:W-:-:S04]  /*61a70*/  IMAD.WIDE R14, R8, 0x2, R52 ;  /* 0x00000002080e7825 */ /* 0x000fc800078e0234 */
[----:B-1----:R-:W-:Y:S02]  /*61a80*/  VIADD R9, R60, 0x65 ;  /* 0x000000653c097836 */ /* 0x002fe40000000000 */
[----:B------:R-:W-:Y:S01]  /*61a90*/  IMAD.WIDE R12, R8, 0x2, R54 ;  /* 0x00000002080c7825 */ /* 0x000fe200078e0236 */
[----:B---3--:R-:W-:Y:S01]  /*61aa0*/  PRMT R16, R29, 0x7632, R16 ;  /* 0x000076321d107816 */ /* 0x008fe20000000010 */
[----:B------:R1:W-:Y:S01]  /*61ab0*/  @P4 STG.E.U16 desc[UR66][R10.64], R29 ;  /* 0x0000001d0a004986 */ /* 0x0003e2000c101542 */
[----:B------:R-:W-:-:S03]  /*61ac0*/  ISETP.GE.AND P4, PT, R9, UR31, PT ;  /* 0x0000001f09007c0c */ /* 0x000fc6000bf86270 */
[----:B------:R-:W-:Y:S04]  /*61ad0*/  @P3 STG.E.U16 desc[UR66][R12.64], R16 ;  /* 0x000000100c003986 */ /* 0x000fe8000c101542 */
[----:B-1----:R-:W3:Y:S04]  /*61ae0*/  LDL.LU R29, [R1+0x5e8] ;  /* 0x0005e800011d7983 */ /* 0x002ee80000300800 */
[----:B--2---:R1:W-:Y:S01]  /*61af0*/  @P5 STG.E.U16 desc[UR66][R14.64], R61 ;  /* 0x0000003d0e005986 */ /* 0x0043e2000c101542 */
[----:B------:R-:W-:-:S03]  /*61b00*/  PRMT R9, R61, 0x7632, R9 ;  /* 0x000076323d097816 */ /* 0x000fc60000000009 */
[----:B-1----:R-:W2:Y:S01]  /*61b10*/  LDL.LU R61, [R1+0x5d8] ;  /* 0x0005d800013d7983 */ /* 0x002ea20000300800 */
[----:B------:R-:W-:Y:S02]  /*61b20*/  ISETP.LT.AND P2, PT, R38, UR4, !P1 ;  /* 0x0000000426007c0c */ /* 0x000fe4000cf41270 */
[----:B------:R-:W-:Y:S01]  /*61b30*/  ISETP.LT.AND P3, PT, R34, UR4, !P1 ;  /* 0x0000000422007c0c */ /* 0x000fe2000cf61270 */
[----:B------:R-:W2:Y:S01]  /*61b40*/  LDL.LU R28, [R1+0x5f8] ;  /* 0x0005f800011c7983 */ /* 0x000ea20000300800 */
[----:B------:R-:W-:Y:S01]  /*61b50*/  ISETP.LT.AND P5, PT, R33, UR4, !P1 ;  /* 0x0000000421007c0c */ /* 0x000fe2000cfa1270 */
[----:B------:R-:W-:Y:S01]  /*61b60*/  IMAD.WIDE R10, R8, 0x2, R50 ;  /* 0x00000002080a7825 */ /* 0x000fe200078e0232 */
[----:B------:R-:W-:-:S03]  /*61b70*/  ISETP.LT.AND P1, PT, R58, UR4, !P1 ;  /* 0x000000043a007c0c */ /* 0x000fc6000cf21270 */
[C---:B------:R-:W-:Y:S01]  /*61b80*/  IMAD.WIDE R12, R8.reuse, 0x2, R48 ;  /* 0x00000002080c7825 */ /* 0x040fe200078e0230 */
[----:B------:R1:W-:Y:S03]  /*61b90*/  @P6 STG.E.U16 desc[UR66][R10.64], R9 ;  /* 0x000000090a006986 */ /* 0x0003e6000c101542 */
[----:B------:R-:W-:Y:S01]  /*61ba0*/  IMAD.WIDE R14, R8, 0x2, R6 ;  /* 0x00000002080e7825 */ /* 0x000fe200078e0206 */
[----:B------:R-:W-:-:S03]  /*61bb0*/  ISETP.LT.AND P6, PT, R0, UR4, !P0 ;  /* 0x0000000400007c0c */ /* 0x000fc6000c7c1270 */
[----:B-1----:R-:W-:Y:S01]  /*61bc0*/  IMAD.WIDE R10, R8, 0x2, R2 ;  /* 0x00000002080a7825 */ /* 0x002fe200078e0202 */
[----:B------:R1:W-:Y:S01]  /*61bd0*/  @P2 STG.E.U16 desc[UR66][R12.64], R24 ;  /* 0x000000180c002986 */ /* 0x0003e2000c101542 */
[----:B------:R-:W-:Y:S02]  /*61be0*/  PRMT R9, R24, 0x7632, R9 ;  /* 0x0000763218097816 */ /* 0x000fe40000000009 */
[----:B------:R-:W-:-:S03]  /*61bf0*/  ISETP.LT.AND P2, PT, R59, UR4, !P0 ;  /* 0x000000043b007c0c */ /* 0x000fc6000c741270 */
[----:B------:R0:W-:Y:S01]  /*61c00*/  @P3 STG.E.U16 desc[UR66][R14.64], R9 ;  /* 0x000000090e003986 */ /* 0x0001e2000c101542 */
[----:B-1----:R-:W-:-:S03]  /*61c10*/  IMAD.WIDE R12, R8, 0x2, R4 ;  /* 0x00000002080c7825 */ /* 0x002fc600078e0204 */
[----:B------:R-:W2:Y:S01]  /*61c20*/  LDL.LU R24, [R1+0x618] ;  /* 0x0006180001187983 */ /* 0x000ea20000300800 */
[----:B----4-:R-:W-:Y:S01]  /*61c30*/  PRMT R16, R25, 0x7632, R16 ;  /* 0x0000763219107816 */ /* 0x010fe20000000010 */
[----:B0-----:R-:W-:Y:S02]  /*61c40*/  VIADD R8, R8, UR5 ;  /* 0x0000000508087c36 */ /* 0x001fe40008000000 */
[----:B------:R0:W-:Y:S01]  /*61c50*/  @P5 STG.E.U16 desc[UR66][R12.64], R25 ;  /* 0x000000190c005986 */ /* 0x0001e2000c101542 */
[----:B------:R-:W-:Y:S01]  /*61c60*/  VIADD R9, R60, 0x66 ;  /* 0x000000663c097836 */ /* 0x000fe20000000000 */
[----:B---3--:R-:W-:Y:S02]  /*61c70*/  PRMT R14, R29, 0x7632, R14 ;  /* 0x000076321d0e7816 */ /* 0x008fe4000000000e */
[----:B------:R1:W-:Y:S01]  /*61c80*/  @P1 STG.E.U16 desc[UR66][R10.64], R16 ;  /* 0x000000100a001986 */ /* 0x0003e2000c101542 */
[----:B------:R-:W-:Y:S01]  /*61c90*/  ISETP.LT.AND P1, PT, R39, UR4, !P0 ;  /* 0x0000000427007c0c */ /* 0x000fe2000c721270 */
[----:B------:R-:W3:Y:S02]  /*61ca0*/  LDCU UR5, c[0x0][0x3b8] ;  /* 0x00007700ff0577ac */ /* 0x000ee40008000800 */
[----:B0-----:R-:W4:Y:S01]  /*61cb0*/  LDL.LU R25, [R1+0x608] ;  /* 0x0006080001197983 */ /* 0x001f220000300800 */
[----:B------:R-:W-:-:S04]  /*61cc0*/  IMAD.WIDE R12, R8, 0x2, R54 ;  /* 0x00000002080c7825 */ /* 0x000fc800078e0236 */
[----:B-1----:R-:W-:-:S05]  /*61cd0*/  IMAD.WIDE R10, R8, 0x2, R56 ;  /* 0x00000002080a7825 */ /* 0x002fca00078e0238 */
[----:B------:R0:W-:Y:S01]  /*61ce0*/  @P2 STG.E.U16 desc[UR66][R10.64], R29 ;  /* 0x0000001d0a002986 */ /* 0x0001e2000c101542 */
[----:B------:R-:W-:-:S03]  /*61cf0*/  ISETP.GE.AND P2, PT, R9, UR29, PT ;  /* 0x0000001d09007c0c */ /* 0x000fc6000bf46270 */
[----:B------:R-:W-:Y:S01]  /*61d00*/  @P6 STG.E.U16 desc[UR66][R12.64], R14 ;  /* 0x0000000e0c006986 */ /* 0x000fe2000c101542 */
[----:B0-----:R-:W-:-:S03]  /*61d10*/  IMAD.WIDE R10, R8, 0x2, R52 ;  /* 0x00000002080a7825 */ /* 0x001fc600078e0234 */
[----:B------:R-:W4:Y:S01]  /*61d20*/  LDL.LU R29, [R1+0x628] ;  /* 0x00062800011d7983 */ /* 0x000f220000300800 */
[----:B--2---:R-:W-:-:S03]  /*61d30*/  PRMT R9, R61, 0x7632, R9 ;  /* 0x000076323d097816 */ /* 0x004fc60000000009 */
[----:B------:R0:W-:Y:S04]  /*61d40*/  @P1 STG.E.U16 desc[UR66][R10.64], R61 ;  /* 0x0000003d0a001986 */ /* 0x0001e8000c101542 */
[----:B0-----:R-:W2:Y:S01]  /*61d50*/  LDL.LU R61, [R1+0x5c8] ;  /* 0x0005c800013d7983 */ /* 0x001ea20000300800 */
[----:B------:R-:W-:Y:S02]  /*61d60*/  ISETP.LT.AND P3, PT, R35, UR4, !P0 ;  /* 0x0000000423007c0c */ /* 0x000fe4000c761270 */
[----:B------:R-:W-:Y:S02]  /*61d70*/  ISETP.LT.AND P5, PT, R38, UR4, !P0 ;  /* 0x0000000426007c0c */ /* 0x000fe4000c7a1270 */
[----:B------:R-:W-:Y:S01]  /*61d80*/  ISETP.LT.AND P6, PT, R34, UR4, !P0 ;  /* 0x0000000422007c0c */ /* 0x000fe2000c7c1270 */
[----:B------:R-:W-:Y:S01]  /*61d90*/  IMAD.WIDE R12, R8, 0x2, R50 ;  /* 0x00000002080c7825 */ /* 0x000fe200078e0232 */
[----:B------:R-:W-:-:S02]  /*61da0*/  ISETP.LT.AND P1, PT, R33, UR4, !P0 ;  /* 0x0000000421007c0c */ /* 0x000fc4000c721270 */
[----:B------:R-:W-:Y:S01]  /*61db0*/  PRMT R16, R28, 0x7632, R16 ;  /* 0x000076321c107816 */ /* 0x000fe20000000010 */
[----:B------:R-:W-:Y:S01]  /*61dc0*/  IMAD.WIDE R14, R8, 0x2, R48 ;  /* 0x00000002080e7825 */ /* 0x000fe200078e0230 */
[----:B------:R-:W-:-:S03]  /*61dd0*/  ISETP.LT.AND P0, PT, R58, UR4, !P0 ;  /* 0x000000043a007c0c */ /* 0x000fc6000c701270 */
[----:B------:R-:W-:Y:S01]  /*61de0*/  IMAD.WIDE R10, R8, 0x2, R6 ;  /* 0x00000002080a7825 */ /* 0x000fe200078e0206 */
[----:B------:R0:W-:Y:S01]  /*61df0*/  @P3 STG.E.U16 desc[UR66][R12.64], R9 ;  /* 0x000000090c003986 */ /* 0x0001e2000c101542 */
[----:B------:R-:W-:-:S03]  /*61e00*/  ISETP.LT.AND P3, PT, R59, UR4, !P4 ;  /* 0x000000043b007c0c */ /* 0x000fc6000e761270 */
[----:B------:R1:W-:Y:S04]  /*61e10*/  @P5 STG.E.U16 desc[UR66][R14.64], R28 ;  /* 0x0000001c0e005986 */ /* 0x0003e8000c101542 */
[----:B------:R3:W-:Y:S01]  /*61e20*/  @P6 STG.E.U16 desc[UR66][R10.64], R16 ;  /* 0x000000100a006986 */ /* 0x0007e2000c101542 */
[----:B------:R-:W-:Y:S01]  /*61e30*/  ISETP.LT.AND P5, PT, R0, UR4, !P4 ;  /* 0x0000000400007c0c */ /* 0x000fe2000e7a1270 */
[----:B0-----:R-:W-:Y:S01]  /*61e40*/  IMAD.WIDE R12, R8, 0x2, R4 ;  /* 0x00000002080c7825 */ /* 0x001fe200078e0204 */
[----:B------:R-:W-:-:S03]  /*61e50*/  ISETP.LT.AND P6, PT, R39, UR4, !P4 ;  /* 0x0000000427007c0c */ /* 0x000fc6000e7c1270 */
[C---:B-1----:R-:W-:Y:S01]  /*61e60*/  IMAD.WIDE R14, R8.reuse, 0x2, R2 ;  /* 0x00000002080e7825 */ /* 0x042fe200078e0202 */
[----:B------:R-:W2:Y:S03]  /*61e70*/  LDL.LU R28, [R1+0x638] ;  /* 0x00063800011c7983 */ /* 0x000ea60000300800 */
[----:B---3--:R-:W-:Y:S01]  /*61e80*/  VIADD R16, R8, UR5 ;  /* 0x0000000508107c36 */ /* 0x008fe20008000000 */
[----:B------:R-:W-:Y:S01]  /*61e90*/  PRMT R9, R24, 0x7632, R9 ;  /* 0x0000763218097816 */ /* 0x000fe20000000009 */
[----:B------:R0:W-:Y:S01]  /*61ea0*/  @P1 STG.E.U16 desc[UR66][R12.64], R24 ;  /* 0x000000180c001986 */ /* 0x0001e2000c101542 */
[----:B------:R-:W1:Y:S01]  /*61eb0*/  LDCU UR5, c[0x0][0x3b8] ;  /* 0x00007700ff0577ac */ /* 0x000e620008000800 */
[----:B------:R-:W-:Y:S02]  /*61ec0*/  IMAD.WIDE R10, R16, 0x2, R56 ;  /* 0x00000002100a7825 */ /* 0x000fe400078e0238 */
[----:B------:R3:W-:Y:S01]  /*61ed0*/  @P0 STG.E.U16 desc[UR66][R14.64], R9 ;  /* 0x000000090e000986 */ /* 0x0007e2000c101542 */
[----:B------:R-:W-:-:S02]  /*61ee0*/  ISETP.LT.AND P1, PT, R35, UR4, !P4 ;  /* 0x0000000423007c0c */ /* 0x000fc4000e721270 */
[----:B------:R-:W-:Y:S01]  /*61ef0*/  ISETP.LT.AND P0, PT, R38, UR4, !P4 ;  /* 0x0000000426007c0c */ /* 0x000fe2000e701270 */
[----:B0-----:R-:W-:-:S04]  /*61f00*/  IMAD.WIDE R12, R16, 0x2, R52 ;  /* 0x00000002100c7825 */ /* 0x001fc800078e0234 */
[C---:B---3--:R-:W-:Y:S01]  /*61f10*/  IMAD.WIDE R8, R16.reuse, 0x2, R54 ;  /* 0x0000000210087825 */ /* 0x048fe200078e0236 */
[----:B----4-:R-:W-:Y:S01]  /*61f20*/  PRMT R14, R25, 0x7632, R14 ;  /* 0x00007632190e7816 */ /* 0x010fe2000000000e */
[----:B------:R0:W-:Y:S04]  /*61f30*/  @P3 STG.E.U16 desc[UR66][R10.64], R25 ;  /* 0x000000190a003986 */ /* 0x0001e8000c101542 */
[----:B------:R3:W-:Y:S04]  /*61f40*/  @P5 STG.E.U16 desc[UR66][R8.64], R14 ;  /* 0x0000000e08005986 */ /* 0x0007e8000c101542 */
[----:B0-----:R-:W4:Y:S01]  /*61f50*/  LDL.LU R25, [R1+0x5ec] ;  /* 0x0005ec0001197983 */ /* 0x001f220000300800 */
[----:B------:R-:W-:-:S04]  /*61f60*/  IMAD.WIDE R10, R16, 0x2, R48 ;  /* 0x00000002100a7825 */ /* 0x000fc800078e0230 */
[----:B---3--:R-:W-:Y:S01]  /*61f70*/  IMAD.WIDE R8, R16, 0x2, R50 ;  /* 0x0000000210087825 */ /* 0x008fe200078e0232 */
[----:B------:R-:W-:Y:S01]  /*61f80*/  PRMT R14, R29, 0x7632, R14 ;  /* 0x000076321d0e7816 */ /* 0x000fe2000000000e */
[----:B------:R0:W-:Y:S04]  /*61f90*/  @P6 STG.E.U16 desc[UR66][R12.64], R29 ;  /* 0x0000001d0c006986 */ /* 0x0001e8000c101542 */
[----:B------:R-:W-:Y:S04]  /*61fa0*/  @P1 STG.E.U16 desc[UR66][R8.64], R14 ;  /* 0x0000000e08001986 */ /* 0x000fe8000c101542 */
[----:B0-----:R-:W3:Y:S01]  /*61fb0*/  LDL.LU R29, [R1+0x5dc] ;  /* 0x0005dc00011d7983 */ /* 0x001ee20000300800 */
[----:B--2---:R-:W-:-:S03]  /*61fc0*/  PRMT R15, R61, 0x7632, R15 ;  /* 0x000076323d0f7816 */ /* 0x004fc6000000000f */
[----:B------:R0:W-:Y:S04]  /*61fd0*/  @P0 STG.E.U16 desc[UR66][R10.64], R61 ;  /* 0x0000003d0a000986 */ /* 0x0001e8000c101542 */
[----:B0-----:R-:W2:Y:S01]  /*61fe0*/  LDL.LU R61, [R1+0x5fc] ;  /* 0x0005fc00013d7983 */ /* 0x001ea20000300800 */
[----:B------:R-:W-:Y:S02]  /*61ff0*/  ISETP.LT.AND P3, PT, R34, UR4, !P4 ;  /* 0x0000000422007c0c */ /* 0x000fe4000e761270 */
[----:B------:R-:W-:Y:S02]  /*62000*/  ISETP.LT.AND P1, PT, R33, UR4, !P4 ;  /* 0x0000000421007c0c */ /* 0x000fe4000e721270 */
[----:B------:R-:W-:Y:S01]  /*62010*/  ISETP.LT.AND P5, PT, R58, UR4, !P4 ;  /* 0x000000043a007c0c */ /* 0x000fe2000e7a1270 */
[C---:B------:R-:W-:Y:S01]  /*62020*/  IMAD.WIDE R12, R16.reuse, 0x2, R6 ;  /* 0x00000002100c7825 */ /* 0x040fe200078e0206 */
[----:B------:R-:W-:Y:S01]  /*62030*/  ISETP.LT.AND P6, PT, R59, UR4, !P2 ;  /* 0x000000043b007c0c */ /* 0x000fe2000d7c1270 */
[----:B------:R-:W2:Y:S02]  /*62040*/  LDL.LU R24, [R1+0x61c] ;  /* 0x00061c0001187983 */ /* 0x000ea40000300800 */
[----:B-1----:R-:W-:-:S02]  /*62050*/  VIADD R14, R16, UR5 ;  /* 0x00000005100e7c36 */ /* 0x002fc40008000000 */
[C---:B------:R-:W-:Y:S01]  /*62060*/  IMAD.WIDE R8, R16.reuse, 0x2, R4 ;  /* 0x0000000210087825 */ /* 0x040fe200078e0204 */
[----:B------:R-:W-:Y:S01]  /*62070*/  ISETP.LT.AND P4, PT, R39, UR4, !P2 ;  /* 0x0000000427007c0c */ /* 0x000fe2000d781270 */
[----:B------:R0:W-:Y:S02]  /*62080*/  @P3 STG.E.U16 desc[UR66][R12.64], R15 ;  /* 0x0000000f0c003986 */ /* 0x0001e4000c101542 */
[----:B------:R-:W-:Y:S01]  /*62090*/  IMAD.WIDE R10, R16, 0x2, R2 ;  /* 0x00000002100a7825 */ /* 0x000fe200078e0202 */
[----:B------:R-:W-:Y:S01]  /*620a0*/  ISETP.LT.AND P3, PT, R0, UR4, !P2 ;  /* 0x0000000400007c0c */ /* 0x000fe2000d761270 */
[----:B------:R-:W1:Y:S01]  /*620b0*/  LDCU UR5, c[0x0][0x3b8] ;  /* 0x00007700ff0577ac */ /* 0x000e620008000800 */
[----:B------:R-:W-:Y:S01]  /*620c0*/  PRMT R16, R28, 0x7632, R16 ;  /* 0x000076321c107816 */ /* 0x000fe20000000010 */
[----:B------:R1:W-:Y:S01]  /*620d0*/  @P1 STG.E.U16 desc[UR66][R8.64], R28 ;  /* 0x0000001c08001986 */ /* 0x0003e2000c101542 */
[----:B0-----:R-:W-:Y:S02]  /*620e0*/  VIADD R15, R60, 0x67 ;  /* 0x000000673c0f7836 */ /* 0x001fe40000000000 */
[C---:B------:R-:W-:Y:S01]  /*620f0*/  IMAD.WIDE R12, R14.reuse, 0x2, R56 ;  /* 0x000000020e0c7825 */ /* 0x040fe200078e0238 */
[----:B------:R0:W-:Y:S02]  /*62100*/  @P5 STG.E.U16 desc[UR66][R10.64], R16 ;  /* 0x000000100a005986 */ /* 0x0001e4000c101542 */
[----:B------:R-:W-:Y:S01]  /*62110*/  ISETP.GE.AND P0, PT, R15, UR27, PT ;  /* 0x0000001b0f007c0c */ /* 0x000fe2000bf06270 */
[----:B-1----:R-:W-:Y:S01]  /*62120*/  IMAD.WIDE R8, R14, 0x2, R54 ;  /* 0x000000020e087825 */ /* 0x002fe200078e0236 */
[----:B------:R-:W-:-:S03]  /*62130*/  ISETP.LT.AND P5, PT, R38, UR4, !P2 ;  /* 0x0000000426007c0c */ /* 0x000fc6000d7a1270 */
[----:B0-----:R-:W-:Y:S01]  /*62140*/  IMAD.WIDE R10, R14, 0x2, R52 ;  /* 0x000000020e0a7825 */ /* 0x001fe200078e0234 */
[----:B----4-:R0:W-:Y:S01]  /*62150*/  @P6 STG.E.U16 desc[UR66][R12.64], R25 ;  /* 0x000000190c006986 */ /* 0x0101e2000c101542 */
[----:B------:R-:W-:Y:S02]  /*62160*/  PRMT R15, R25, 0x7632, R15 ;  /* 0x00007632190f7816 */ /* 0x000fe4000000000f */
[----:B------:R-:W-:-:S03]  /*62170*/  ISETP.LT.AND P6, PT, R35, UR4, !P2 ;  /* 0x0000000423007c0c */ /* 0x000fc6000d7c1270 */
[----:B------:R1:W-:Y:S04]  /*62180*/  @P3 STG.E.U16 desc[UR66][R8.64], R15 ;  /* 0x0000000f08003986 */ /* 0x0003e8000c101542 */
[----:B0-----:R-:W4:Y:S01]  /*62190*/  LDL.LU R25, [R1+0x60c] ;  /* 0x00060c0001197983 */ /* 0x001f220000300800 */
[C---:B-1----:R-:W-:Y:S01]  /*621a0*/  IMAD.WIDE R8, R14.reuse, 0x2, R50 ;  /* 0x000000020e087825 */ /* 0x042fe200078e0232 */
[----:B---3--:R-:W-:Y:S02]  /*621b0*/  PRMT R12, R29, 0x7632, R12 ;  /* 0x000076321d0c7816 */ /* 0x008fe4000000000c */
[----:B------:R0:W-:Y:S04]  /*621c0*/  @P4 STG.E.U16 desc[UR66][R10.64], R29 ;  /* 0x0000001d0a004986 */ /* 0x0001e8000c101542 */
[----:B------:R2:W-:Y:S04]  /*621d0*/  @P6 STG.E.U16 desc[UR66][R8.64], R12 ;  /* 0x0000000c08006986 */ /* 0x0005e8000c101542 */
[----:B0-----:R-:W3:Y:S01]  /*621e0*/  LDL.LU R29, [R1+0x62c] ;  /* 0x00062c00011d7983 */ /* 0x001ee20000300800 */
[----:B------:R-:W-:Y:S01]  /*621f0*/  IMAD.WIDE R10, R14, 0x2, R48 ;  /* 0x000000020e0a7825 */ /* 0x000fe200078e0230 */
[----:B--2---:R-:W-:-:S04]  /*62200*/  PRMT R12, R61, 0x7632, R12 ;  /* 0x000076323d0c7816 */ /* 0x004fc8000000000c */
[----:B------:R0:W-:Y:S04]  /*62210*/  @P5 STG.E.U16 desc[UR66][R10.64], R61 ;  /* 0x0000003d0a005986 */ /* 0x0001e8000c101542 */
[----:B0-----:R-:W2:Y:S01]  /*62220*/  LDL.LU R61, [R1+0x5cc] ;  /* 0x0005cc00013d7983 */ /* 0x001ea20000300800 */
[----:B------:R-:W-:Y:S02]  /*62230*/  ISETP.LT.AND P3, PT, R34, UR4, !P2 ;  /* 0x0000000422007c0c */ /* 0x000fe4000d761270 */
[----:B------:R-:W-:Y:S01]  /*62240*/  ISETP.LT.AND P4, PT, R33, UR4, !P2 ;  /* 0x0000000421007c0c */ /* 0x000fe2000d781270 */
[----:B------:R-:W-:Y:S02]  /*62250*/  VIADD R13, R60, 0x68 ;  /* 0x000000683c0d7836 */ /* 0x000fe40000000000 */
[----:B------:R-:W-:Y:S01]  /*62260*/  IMAD.WIDE R8, R14, 0x2, R6 ;  /* 0x000000020e087825 */ /* 0x000fe200078e0206 */
[----:B------:R-:W-:Y:S01]  /*62270*/  ISETP.LT.AND P2, PT, R58, UR4, !P2 ;  /* 0x000000043a007c0c */ /* 0x000fe2000d741270 */
[----:B------:R-:W2:Y:S02]  /*62280*/  LDL.LU R28, [R1+0x63c] ;  /* 0x00063c00011c7983 */ /* 0x000ea40000300800 */
[----:B------:R-:W-:Y:S01]  /*62290*/  IMAD.WIDE R10, R14, 0x2, R4 ;  /* 0x000000020e0a7825 */ /* 0x000fe200078e0204 */
[----:B------:R-:W-:-:S02]  /*622a0*/  ISETP.LT.AND P5, PT, R59, UR4, !P0 ;  /* 0x000000043b007c0c */ /* 0x000fc4000c7a1270 */
[----:B------:R-:W-:Y:S01]  /*622b0*/  ISETP.GE.AND P1, PT, R13, UR25, PT ;  /* 0x000000190d007c0c */ /* 0x000fe2000bf26270 */
[----:B------:R-:W-:Y:S01]  /*622c0*/  @P3 STG.E.U16 desc[UR66][R8.64], R12 ;  /* 0x0000000c08003986 */ /* 0x000fe2000c101542 */
[----:B------:R-:W-:Y:S01]  /*622d0*/  PRMT R13, R24, 0x7632, R13 ;  /* 0x00007632180d7816 */ /* 0x000fe2000000000d */
[C---:B------:R-:W-:Y:S01]  /*622e0*/  VIADD R16, R14.reuse, UR5 ;  /* 0x000000050e107c36 */ /* 0x040fe20008000000 */
[----:B------:R-:W-:Y:S01]  /*622f0*/  ISETP.LT.AND P3, PT, R39, UR4, !P0 ;  /* 0x0000000427007c0c */ /* 0x000fe2000c761270 */
[----:B------:R0:W-:Y:S01]  /*62300*/  @P4 STG.E.U16 desc[UR66][R10.64], R24 ;  /* 0x000000180a004986 */ /* 0x0001e2000c101542 */
[----:B------:R-:W-:Y:S01]  /*62310*/  IMAD.WIDE R14, R14, 0x2, R2 ;  /* 0x000000020e0e7825 */ /* 0x000fe200078e0202 */
[----:B------:R-:W-:Y:S01]  /*62320*/  ISETP.LT.AND P4, PT, R0, UR4, !P0 ;  /* 0x0000000400007c0c */ /* 0x000fe2000c781270 */
[----:B------:R-:W1:Y:S01]  /*62330*/  LDCU UR5, c[0x0][0x3b8] ;  /* 0x00007700ff0577ac */ /* 0x000e620008000800 */
[----:B0-----:R-:W2:Y:S01]  /*62340*/  LDL.LU R24, [R1+0x670] ;  /* 0x0006700001187983 */ /* 0x001ea20000300800 */
[----:B------:R-:W-:Y:S01]  /*62350*/  IMAD.WIDE R8, R16, 0x2, R56 ;  /* 0x0000000210087825 */ /* 0x000fe200078e0238 */
[----:B------:R-:W-:-:S02]  /*62360*/  ISETP.LT.AND P6, PT, R35, UR4, !P0 ;  /* 0x0000000423007c0c */ /* 0x000fc4000c7c1270 */
[----:B------:R0:W-:Y:S01]  /*62370*/  @P2 STG.E.U16 desc[UR66][R14.64], R13 ;  /* 0x0000000d0e002986 */ /* 0x0001e2000c101542 */
[----:B------:R-:W-:-:S04]  /*62380*/  IMAD.WIDE R10, R16, 0x2, R52 ;  /* 0x00000002100a7825 */ /* 0x000fc800078e0234 */
[----:B0-----:R-:W-:Y:S01]  /*62390*/  IMAD.WIDE R12, R16, 0x2, R50 ;  /* 0x00000002100c7825 */ /* 0x001fe200078e0232 */
[----:B----4-:R0:W-:Y:S01]  /*623a0*/  @P5 STG.E.U16 desc[UR66][R8.64], R25 ;  /* 0x0000001908005986 */ /* 0x0101e2000c101542 */
[----:B------:R-:W-:Y:S02]  /*623b0*/  ISETP.LT.AND P5, PT, R38, UR4, !P0 ;  /* 0x0000000426007c0c */ /* 0x000fe4000c7a1270 */
[----:B------:R-:W-:Y:S01]  /*623c0*/  PRMT R14, R25, 0x7632, R14 ;  /* 0x00007632190e7816 */ /* 0x000fe2000000000e */
[----:B0-----:R-:W-:Y:S01]  /*623d0*/  IMAD.WIDE R8, R16, 0x2, R54 ;  /* 0x0000000210087825 */ /* 0x001fe200078e0236 */
[----:B------:R-:W4:Y:S04]  /*623e0*/  LDL.LU R25, [R1+0x660] ;  /* 0x0006600001197983 */ /* 0x000f280000300800 */
[----:B------:R0:W-:Y:S01]  /*623f0*/  @P4 STG.E.U16 desc[UR66][R8.64], R14 ;  /* 0x0000000e08004986 */ /* 0x0001e2000c101542 */
[----:B---3--:R-:W-:-:S03]  /*62400*/  PRMT R17, R29, 0x7632, R17 ;  /* 0x000076321d117816 */ /* 0x008fc60000000011 */
[----:B------:R3:W-:Y:S01]  /*62410*/  @P3 STG.E.U16 desc[UR66][R10.64], R29 ;  /* 0x0000001d0a003986 */ /* 0x0007e2000c101542 */
[----:B0-----:R-:W-:-:S03]  /*62420*/  IMAD.WIDE R8, R16, 0x2, R48 ;  /* 0x0000000210087825 */ /* 0x001fc600078e0230 */
[----:B------:R2:W-:Y:S04]  /*62430*/  @P6 STG.E.U16 desc[UR66][R12.64], R17 ;  /* 0x000000110c006986 */ /* 0x0005e8000c101542 */
[----:B---3--:R-:W3:Y:S01]  /*62440*/  LDL.LU R29, [R1+0x650] ;  /* 0x00065000011d7983 */ /* 0x008ee20000300800 */
[----:B--2---:R-:W-:-:S03]  /*62450*/  PRMT R12, R61, 0x7632, R12 ;  /* 0x000076323d0c7816 */ /* 0x004fc6000000000c */
[----:B------:R0:W-:Y:S04]  /*62460*/  @P5 STG.E.U16 desc[UR66][R8.64], R61 ;  /* 0x0000003d08005986 */ /* 0x0001e8000c101542 */
[----:B0-----:R-:W2:Y:S01]  /*62470*/  LDL.LU R61, [R1+0x640] ;  /* 0x00064000013d7983 */ /* 0x001ea20000300800 */
[----:B------:R-:W-:Y:S02]  /*62480*/  ISETP.LT.AND P4, PT, R34, UR4, !P0 ;  /* 0x0000000422007c0c */ /* 0x000fe4000c781270 */
[----:B------:R-:W-:Y:S01]  /*62490*/  ISETP.LT.AND P3, PT, R33, UR4, !P0 ;  /* 0x0000000421007c0c */ /* 0x000fe2000c761270 */
[----:B------:R-:W-:Y:S01]  /*624a0*/  IMAD.WIDE R10, R16, 0x2, R6 ;  /* 0x00000002100a7825 */ /* 0x000fe200078e0206 */
[----:B------:R-:W-:Y:S02]  /*624b0*/  ISETP.LT.AND P0, PT, R58, UR4, !P0 ;  /* 0x000000043a007c0c */ /* 0x000fe4000c701270 */
[----:B------:R-:W-:-:S02]  /*624c0*/  ISETP.LT.AND P5, PT, R59, UR4, !P1 ;  /* 0x000000043b007c0c */ /* 0x000fc4000cfa1270 */
[----:B------:R-:W-:Y:S01]  /*624d0*/  ISETP.LT.AND P6, PT, R0, UR4, !P1 ;  /* 0x0000000400007c0c */ /* 0x000fe2000cfc1270 */
[----:B------:R-:W-:Y:S02]  /*624e0*/  VIADD R15, R60, 0x69 ;  /* 0x000000693c0f7836 */ /* 0x000fe40000000000 */
[C---:B-1----:R-:W-:Y:S01]  /*624f0*/  VIADD R17, R16.reuse, UR5 ;  /* 0x0000000510117c36 */ /* 0x042fe20008000000 */
[----:B------:R-:W0:Y:S01]  /*62500*/  LDCU UR5, c[0x0][0x3b8] ;  /* 0x00007700ff0577ac */ /* 0x000e220008000800 */
[----:B------:R1:W-:Y:S01]  /*62510*/  @P4 STG.E.U16 desc[UR66][R10.64], R12 ;  /* 0x0000000c0a004986 */ /* 0x0003e2000c101542 */
[----:B------:R-:W-:Y:S01]  /*62520*/  IMAD.WIDE R8, R16, 0x2, R4 ;  /* 0x0000000210087825 */ /* 0x000fe200078e0204 */
[----:B------:R-:W-:Y:S02]  /*62530*/  ISETP.GE.AND P2, PT, R15, UR23, PT ;  /* 0x000000170f007c0c */ /* 0x000fe4000bf46270 */
[----:B------:R-:W-:Y:S01]  /*62540*/  PRMT R18, R24, 0x7632, R18 ;  /* 0x0000763218127816 */ /* 0x000fe20000000012 */
[----:B------:R-:W-:Y:S01]  /*62550*/  IMAD.WIDE R14, R17, 0x2, R54 ;  /* 0x00000002110e7825 */ /* 0x000fe200078e0236 */
[----:B------:R0:W-:Y:S03]  /*62560*/  @P3 STG.E.U16 desc[UR66][R8.64], R28 ;  /* 0x0000001c08003986 */ /* 0x0001e6000c101542 */
[----:B-1----:R-:W-:Y:S01]  /*62570*/  IMAD.WIDE R10, R16, 0x2, R2 ;  /* 0x00000002100a7825 */ /* 0x002fe200078e0202 */
[----:B------:R-:W-:-:S03]  /*62580*/  PRMT R16, R28, 0x7632, R16 ;  /* 0x000076321c107816 */ /* 0x000fc60000000010 */
[----:B------:R-:W-:Y:S02]  /*62590*/  IMAD.WIDE R12, R17, 0x2, R56 ;  /* 0x00000002110c7825 */ /* 0x000fe400078e0238 */
[----:B------:R1:W-:Y:S01]  /*625a0*/  @P0 STG.E.U16 desc[UR66][R10.64], R16 ;  /* 0x000000100a000986 */ /* 0x0003e2000c101542 */
[----:B------:R-:W-:Y:S02]  /*625b0*/  ISETP.LT.AND P0, PT, R39, UR4, !P1 ;  /* 0x0000000427007c0c */ /* 0x000fe4000cf01270 */
[----:B------:R-:W-:Y:S01]  /*625c0*/  ISETP.LT.AND P4, PT, R35, UR4, !P1 ;  /* 0x0000000423007c0c */ /* 0x000fe2000cf81270 */
[----:B------:R1:W-:Y:S04]  /*625d0*/  @P5 STG.E.U16 desc[UR66][R12.64], R24 ;  /* 0x000000180c005986 */ /* 0x0003e8000c101542 */
[----:B------:R1:W-:Y:S01]  /*625e0*/  @P6 STG.E.U16 desc[UR66][R14.64], R18 ;  /* 0x000000120e006986 */ /* 0x0003e2000c101542 */
[----:B------:R-:W-:Y:S01]  /*625f0*/  ISETP.LT.AND P6, PT, R38, UR4, !P1 ;  /* 0x0000000426007c0c */ /* 0x000fe2000cfc1270 */
[----:B0-----:R-:W-:Y:S01]  /*62600*/  IMAD.WIDE R8, R17, 0x2, R52 ;  /* 0x0000000211087825 */ /* 0x001fe200078e0234 */
[----:B------:R-:W-:-:S02]  /*62610*/  ISETP.LT.AND P3, PT, R34, UR4, !P1 ;  /* 0x0000000422007c0c */ /* 0x000fc4000cf61270 */
[----:B------:R-:W-:Y:S01]  /*62620*/  ISETP.LT.AND P5, PT, R33, UR4, !P1 ;  /* 0x0000000421007c0c */ /* 0x000fe2000cfa1270 */
[C---:B-1----:R-:W-:Y:S01]  /*62630*/  IMAD.WIDE R10, R17.reuse, 0x2, R50 ;  /* 0x00000002110a7825 */ /* 0x042fe200078e0232 */
[----:B------:R-:W2:Y:S03]  /*62640*/  LDL.LU R24, [R1+0x674] ;  /* 0x0006740001187983 */ /* 0x000ea60000300800 */
[----:B------:R-:W-:Y:S01]  /*62650*/  IMAD.WIDE R12, R17, 0x2, R48 ;  /* 0x00000002110c7825 */ /* 0x000fe200078e0230 */
[----:B------:R-:W-:-:S03]  /*62660*/  ISETP.LT.AND P1, PT, R58, UR4, !P1 ;  /* 0x000000043a007c0c */ /* 0x000fc6000cf21270 */
[----:B------:R-:W-:Y:S01]  /*62670*/  VIADD R14, R60, 0x6a ;  /* 0x0000006a3c0e7836 */ /* 0x000fe20000000000 */
[----:B----4-:R-:W-:Y:S01]  /*62680*/  PRMT R15, R25, 0x7632, R15 ;  /* 0x00007632190f7816 */ /* 0x010fe2000000000f */
[----:B------:R0:W-:Y:S04]  /*62690*/  @P0 STG.E.U16 desc[UR66][R8.64], R25 ;  /* 0x0000001908000986 */ /* 0x0001e8000c101542 */
[----:B------:R1:W-:Y:S01]  /*626a0*/  @P4 STG.E.U16 desc[UR66][R10.64], R15 ;  /* 0x0000000f0a004986 */ /* 0x0003e2000c101542 */
[----:B------:R-:W-:Y:S02]  /*626b0*/  ISETP.LT.AND P4, PT, R59, UR4, !P2 ;  /* 0x000000043b007c0c */ /* 0x000fe4000d781270 */
[----:B------:R-:W-:Y:S01]  /*626c0*/  ISETP.GE.AND P0, PT, R14, UR21, PT ;  /* 0x000000150e007c0c */ /* 0x000fe2000bf06270 */
[----:B0-----:R-:W4:Y:S01]  /*626d0*/  LDL.LU R25, [R1+0x664] ;  /* 0x0006640001197983 */ /* 0x001f220000300800 */
[----:B-1----:R-:W-:-:S03]  /*626e0*/  IMAD.WIDE R10, R17, 0x2, R6 ;  /* 0x00000002110a7825 */ /* 0x002fc600078e0206 */
[----:B---3--:R0:W-:Y:S01]  /*626f0*/  @P6 STG.E.U16 desc[UR66][R12.64], R29 ;  /* 0x0000001d0c006986 */ /* 0x0081e2000c101542 */
[----:B------:R-:W-:-:S05]  /*62700*/  PRMT R15, R29, 0x7632, R15 ;  /* 0x000076321d0f7816 */ /* 0x000fca000000000f */
[----:B------:R-:W-:Y:S01]  /*62710*/  @P3 STG.E.U16 desc[UR66][R10.64], R15 ;  /* 0x0000000f0a003986 */ /* 0x000fe2000c101542 */
[----:B0-----:R-:W-:Y:S01]  /*62720*/  IMAD.WIDE R12, R17, 0x2, R4 ;  /* 0x00000002110c7825 */ /* 0x001fe200078e0204 */
[----:B------:R-:W-:-:S03]  /*62730*/  ISETP.LT.AND P6, PT, R39, UR4, !P2 ;  /* 0x0000000427007c0c */ /* 0x000fc6000d7c1270 */
[----:B------:R-:W-:Y:S01]  /*62740*/  IMAD.WIDE R8, R17, 0x2, R2 ;  /* 0x0000000211087825 */ /* 0x000fe200078e0202 */
[----:B------:R-:W-:Y:S01]  /*62750*/  ISETP.LT.AND P3, PT, R35, UR4, !P2 ;  /* 0x0000000423007c0c */ /* 0x000fe2000d761270 */
[----:B--2---:R0:W-:Y:S01]  /*62760*/  @P5 STG.E.U16 desc[UR66][R12.64], R61 ;  /* 0x0000003d0c005986 */ /* 0x0041e2000c101542 */
[----:B------:R-:W-:Y:S02]  /*62770*/  PRMT R14, R61, 0x7632, R14 ;  /* 0x000076323d0e7816 */ /* 0x000fe4000000000e */
[----:B------:R-:W-:Y:S01]  /*62780*/  ISETP.LT.AND P5, PT, R0, UR4, !P2 ;  /* 0x0000000400007c0c */ /* 0x000fe2000d7a1270 */
[----:B0-----:R-:W-:Y:S02]  /*62790*/  VIADD R12, R17, UR5 ;  /* 0x00000005110c7c36 */ /* 0x001fe40008000000 */
[----:B------:R0:W-:Y:S01]  /*627a0*/  @P1 STG.E.U16 desc[UR66][R8.64], R14 ;  /* 0x0000000e08001986 */ /* 0x0001e2000c101542 */
[----:B------:R-:W-:Y:S01]  /*627b0*/  VIADD R13, R60, 0x6b ;  /* 0x0000006b3c0d7836 */ /* 0x000fe20000000000 */
[----:B------:R-:W-:Y:S01]  /*627c0*/  PRMT R17, R40, 0x7632, R17 ;  /* 0x0000763228117816 */ /* 0x000fe20000000011 */
[----:B------:R-:W-:Y:S01]  /*627d0*/  IMAD.WIDE R10, R12, 0x2, R56 ;  /* 0x000000020c0a7825 */ /* 0x000fe200078e0238 */
[----:B------:R-:W1:Y:S04]  /*627e0*/  LDCU UR5, c[0x0][0x3b8] ;  /* 0x00007700ff0577ac */ /* 0x000e680008000800 */
[----:B------:R2:W-:Y:S01]  /*627f0*/  @P4 STG.E.U16 desc[UR66][R10.64], R32 ;  /* 0x000000200a004986 */ /* 0x0005e2000c101542 */
[----:B------:R-:W-:Y:S01]  /*62800*/  ISETP.LT.AND P4, PT, R38, UR4, !P2 ;  /* 0x0000000426007c0c */ /* 0x000fe2000d781270 */
[----:B0-----:R-:W-:Y:S01]  /*62810*/  IMAD.WIDE R8, R12, 0x2, R54 ;  /* 0x000000020c087825 */ /* 0x001fe200078e0236 */
[----:B------:R-:W-:-:S02]  /*62820*/  PRMT R14, R32, 0x7632, R14 ;  /* 0x00007632200e7816 */ /* 0x000fc4000000000e */
[----:B------:R-:W-:Y:S01]  /*62830*/  ISETP.GE.AND P1, PT, R13, UR19, PT ;  /* 0x000000130d007c0c */ /* 0x000fe2000bf26270 */
[----:B--2---:R-:W-:Y:S02]  /*62840*/  IMAD.WIDE R10, R12, 0x2, R52 ;  /* 0x000000020c0a7825 */ /* 0x004fe400078e0234 */
[----:B------:R0:W-:Y:S01]  /*62850*/  @P5 STG.E.U16 desc[UR66][R8.64], R14 ;  /* 0x0000000e08005986 */ /* 0x0001e2000c101542 */
[----:B------:R-:W-:-:S03]  /*62860*/  PRMT R13, R36, 0x7632, R13 ;  /* 0x00007632240d7816 */ /* 0x000fc6000000000d */
[----:B------:R2:W-:Y:S01]  /*62870*/  @P6 STG.E.U16 desc[UR66][R10.64], R36 ;  /* 0x000000240a006986 */ /* 0x0005e2000c101542 */
[----:B------:R-:W-:-:S03]  /*62880*/  ISETP.LT.AND P6, PT, R33, UR4, !P2 ;  /* 0x0000000421007c0c */ /* 0x000fc6000d7c1270 */
[----:B------:R-:W3:Y:S01]  /*62890*/  LDL.LU R33, [R1+0x1f78] ;  /* 0x001f780001217983 */ /* 0x000ee20000300800 */
[----:B0-----:R-:W-:-:S03]  /*628a0*/  IMAD.WIDE R8, R12, 0x2, R50 ;  /* 0x000000020c087825 */ /* 0x001fc600078e0232 */
[----:B------:R-:W3:Y:S01]  /*628b0*/  LDL.LU R29, [R1+0x654] ;  /* 0x00065400011d7983 */ /* 0x000ee20000300800 */
[----:B--2---:R-:W-:-:S03]  /*628c0*/  IMAD.WIDE R10, R12, 0x2, R48 ;  /* 0x000000020c0a7825 */ /* 0x004fc600078e0230 */
[----:B------:R-:W-:Y:S04]  /*628d0*/  @P3 STG.E.U16 desc[UR66][R8.64], R13 ;  /* 0x0000000d08003986 */ /* 0x000fe8000c101542 */
[----:B------:R-:W2:Y:S04]  /*628e0*/  LDL.LU R61, [R1+0x644] ;  /* 0x00064400013d7983 */ /* 0x000ea80000300800 */
[----:B------:R0:W-:Y:S04]  /*628f0*/  @P4 STG.E.U16 desc[UR66][R10.64], R40 ;  /* 0x000000280a004986 */ /* 0x0001e8000c101542 */
[----:B0-----:R-:W2:Y:S01]  /*62900*/  LDL R40, [R1+0x1158] ;  /* 0x0011580001287983 */ /* 0x001ea20000100800 */
[----:B------:R-:W-:Y:S01]  /*62910*/  ISETP.LT.AND P5, PT, R34, UR4, !P2 ;  /* 0x0000000422007c0c */ /* 0x000fe2000d7a1270 */
[----:B------:R-:W-:Y:S01]  /*62920*/  IMAD.WIDE R8, R12, 0x2, R6 ;  /* 0x000000020c087825 */ /* 0x000fe200078e0206 */
[----:B------:R-:W-:-:S02]  /*62930*/  ISETP.LT.AND P2, PT, R58, UR4, !P2 ;  /* 0x000000043a007c0c */ /* 0x000fc4000d741270 */
[----:B------:R-:W-:Y:S01]  /*62940*/  ISETP.LT.AND P3, PT, R59, UR4, !P0 ;  /* 0x000000043b007c0c */ /* 0x000fe2000c761270 */
[----:B-1----:R-:W-:Y:S01]  /*62950*/  VIADD R16, R12, UR5 ;  /* 0x000000050c107c36 */ /* 0x002fe20008000000 */
[----:B------:R-:W-:Y:S01]  /*62960*/  PRMT R18, R44, 0x7632, R18 ;  /* 0x000076322c127816 */ /* 0x000fe20000000012 */
[C---:B------:R-:W-:Y:S01]  /*62970*/  IMAD.WIDE R10, R12.reuse, 0x2, R4 ;  /* 0x000000020c0a7825 */ /* 0x040fe200078e0204 */
[----:B------:R-:W-:Y:S01]  /*62980*/  ISETP.LT.AND P4, PT, R39, UR4, !P0 ;  /* 0x0000000427007c0c */ /* 0x000fe2000c781270 */
[----:B------:R-:W0:Y:S02]  /*62990*/  LDCU UR5, c[0x0][0x3b8] ;  /* 0x00007700ff0577ac */ /* 0x000e240008000800 */
[----:B------:R-:W-:Y:S02]  /*629a0*/  IMAD.WIDE R12, R12, 0x2, R2 ;  /* 0x000000020c0c7825 */ /* 0x000fe400078e0202 */
[----:B------:R1:W-:Y:S01]  /*629b0*/  @P5 STG.E.U16 desc[UR66][R8.64], R17 ;  /* 0x0000001108005986 */ /* 0x0003e2000c101542 */
[----:B------:R-:W-:Y:S01]  /*629c0*/  ISETP.LT.AND P5, PT, R0, UR4, !P0 ;  /* 0x0000000400007c0c */ /* 0x000fe2000c7a1270 */
[----:B------:R-:W-:-:S02]  /*629d0*/  IMAD.WIDE R14, R16, 0x2, R56 ;  /* 0x00000002100e7825 */ /* 0x000fc400078e0238 */
[----:B------:R0:W-:Y:S01]  /*629e0*/  @P6 STG.E.U16 desc[UR66][R10.64], R44 ;  /* 0x0000002c0a006986 */ /* 0x0001e2000c101542 */
[----:B------:R-:W-:-:S03]  /*629f0*/  ISETP.LT.AND P6, PT, R35, UR4, !P0 ;  /* 0x0000000423007c0c */ /* 0x000fc6000c7c1270 */
[----:B------:R-:W-:Y:S04]  /*62a00*/  @P2 STG.E.U16 desc[UR66][R12.64], R18 ;  /* 0x000000120c002986 */ /* 0x000fe8000c101542 */
[----:B------:R0:W-:Y:S01]  /*62a10*/  @P3 STG.E.U16 desc[UR66][R14.64], R24 ;  /* 0x000000180e003986 */ /* 0x0001e2000c101542 */
[----:B-1----:R-:W-:Y:S01]  /*62a20*/  IMAD.WIDE R8, R16, 0x2, R54 ;  /* 0x0000000210087825 */ /* 0x002fe200078e0236 */
[----:B------:R-:W-:-:S03]  /*62a30*/  ISETP.LT.AND P3, PT, R38, UR4, !P0 ;  /* 0x0000000426007c0c */ /* 0x000fc6000c761270 */
[----:B0-----:R-:W-:Y:S01]  /*62a40*/  IMAD.WIDE R10, R16, 0x2, R52 ;  /* 0x00000002100a7825 */ /* 0x001fe200078e0234 */
[----:B------:R-:W-:-:S03]  /*62a50*/  PRMT R14, R24, 0x7632, R14 ;  /* 0x00007632180e7816 */ /* 0x000fc6000000000e */
[----:B------:R-:W-:Y:S02]  /*62a60*/  IMAD.WIDE R12, R16, 0x2, R50 ;  /* 0x00000002100c7825 */ /* 0x000fe400078e0232 */
[----:B------:R0:W-:Y:S01]  /*62a70*/  @P5 STG.E.U16 desc[UR66][R8.64], R14 ;  /* 0x0000000e08005986 */ /* 0x0001e2000c101542 */
[----:B------:R-:W-:Y:S01]  /*62a80*/  ISETP.LT.AND P5, PT, R34, UR4, !P0 ;  /* 0x0000000422007c0c */ /* 0x000fe2000c7a1270 */
[----:B------:R-:W-:Y:S02]  /*62a90*/  VIADD R15, R60, 0x6c ;  /* 0x0000006c3c0f7836 */ /* 0x000fe40000000000 */
[----:B0-----:R-:W-:-:S03]  /*62aa0*/  IMAD.WIDE R8, R16, 0x2, R48 ;  /* 0x0000000210087825 */ /* 0x001fc600078e0230 */
[----:B------:R-:W-:Y:S02]  /*62ab0*/  ISETP.GE.AND P2, PT, R15, UR17, PT ;  /* 0x000000110f007c0c */ /* 0x000fe4000bf46270 */
[----:B----4-:R-:W-:Y:S01]  /*62ac0*/  PRMT R17, R25, 0x7632, R17 ;  /* 0x0000763219117816 */ /* 0x010fe20000000011 */
[----:B------:R0:W-:Y:S04]  /*62ad0*/  @P4 STG.E.U16 desc[UR66][R10.64], R25 ;  /* 0x000000190a004986 */ /* 0x0001e8000c101542 */
[----:B------:R1:W-:Y:S01]  /*62ae0*/  @P6 STG.E.U16 desc[UR66][R12.64], R17 ;  /* 0x000000110c006986 */ /* 0x0003e2000c101542 */
[----:B------:R-:W-:Y:S01]  /*62af0*/  ISETP.LT.AND P4, PT, R0, UR4, !P1 ;  /* 0x0000000400007c0c */ /* 0x000fe2000cf81270 */
[----:B0-----:R-:W-:-:S04]  /*62b00*/  IMAD.WIDE R10, R16, 0x2, R6 ;  /* 0x00000002100a7825 */ /* 0x001fc800078e0206 */
[----:B-1----:R-:W-:Y:S01]  /*62b10*/  VIADD R17, R16, UR5 ;  /* 0x0000000510117c36 */ /* 0x002fe20008000000 */
[----:B------:R-:W0:Y:S03]  /*62b20*/  LDCU UR5, c[0x0][0x3b8] ;  /* 0x00007700ff0577ac */ /* 0x000e260008000800 */
[----:B------:R-:W-:Y:S01]  /*62b30*/  IMAD.WIDE R14, R17, 0x2, R54 ;  /* 0x00000002110e7825 */ /* 0x000fe200078e0236 */
[----:B---3--:R1:W-:Y:S01]  /*62b40*/  @P3 STG.E.U16 desc[UR66][R8.64], R29 ;  /* 0x0000001d08003986 */ /* 0x0083e2000c101542 */
[----:B------:R-:W-:Y:S02]  /*62b50*/  PRMT R12, R29, 0x7632, R12 ;  /* 0x000076321d0c7816 */ /* 0x000fe4000000000c */
[----:B------:R-:W-:-:S03]  /*62b60*/  ISETP.LT.AND P3, PT, R59, UR4, !P1 ;  /* 0x000000043b007c0c */ /* 0x000fc6000cf61270 */
[----:B------:R3:W-:Y:S01]  /*62b70*/  @P5 STG.E.U16 desc[UR66][R10.64], R12 ;  /* 0x0000000c0a005986 */ /* 0x0007e2000c101542 */
[----:B------:R-:W-:Y:S01]  /*62b80*/  PRMT R18, R33, 0x7632, R18 ;  /* 0x0000763221127816 */ /* 0x000fe20000000012 */
[----:B-1----:R-:W-:Y:S01]  /*62b90*/  IMAD.WIDE R8, R16, 0x2, R4 ;  /* 0x0000000210087825 */ /* 0x002fe200078e0204 */
[----:B--2---:R-:W-:Y:S02]  /*62ba0*/  ISETP.LT.AND P6, PT, R40, UR4, !P0 ;  /* 0x0000000428007c0c */ /* 0x004fe4000c7c1270 */
[----:B------:R-:W-:Y:S01]  /*62bb0*/  ISETP.LT.AND P0, PT, R58, UR4, !P0 ;  /* 0x000000043a007c0c */ /* 0x000fe2000c701270 */
[----:B---3--:R-:W-:Y:S01]  /*62bc0*/  IMAD.WIDE R10, R16, 0x2, R2 ;  /* 0x00000002100a7825 */ /* 0x008fe200078e0202 */
[----:B------:R-:W-:-:S03]  /*62bd0*/  PRMT R16, R61, 0x7632, R16 ;  /* 0x000076323d107816 */ /* 0x000fc60000000010 */
[----:B------:R-:W-:-:S06]  /*62be0*/  IMAD.WIDE R12, R17, 0x2, R56 ;  /* 0x00000002110c7825 */ /* 0x000fcc00078e0238 */
[----:B------:R1:W-:Y:S04]  /*62bf0*/  @P6 STG.E.U16 desc[UR66][R8.64], R61 ;  /* 0x0000003d08006986 */ /* 0x0003e8000c101542 */
[----:B------:R2:W-:Y:S01]  /*62c00*/  @P0 STG.E.U16 desc[UR66][R10.64], R16 ;  /* 0x000000100a000986 */ /* 0x0005e2000c101542 */
[----:B------:R-:W-:-:S03]  /*62c10*/  ISETP.LT.AND P0, PT, R39, UR4, !P1 ;  /* 0x0000000427007c0c */ /* 0x000fc6000cf01270 */
[----:B------:R-:W-:Y:S04]  /*62c20*/  @P3 STG.E.U16 desc[UR66][R12.64], R33 ;  /* 0x000000210c003986 */ /* 0x000fe8000c101542 */
[----:B------:R3:W-:Y:S01]  /*62c30*/  @P4 STG.E.U16 desc[UR66][R14.64], R18 ;  /* 0x000000120e004986 */ /* 0x0007e2000c101542 */
[----:B------:R-:W-:Y:S02]  /*62c40*/  ISETP.LT.AND P4, PT, R35, UR4, !P1 ;  /* 0x0000000423007c0c */ /* 0x000fe4000cf81270 */
[----:B------:R-:W-:Y:S01]  /*62c50*/  ISETP.LT.AND P6, PT, R38, UR4, !P1 ;  /* 0x0000000426007c0c */ /* 0x000fe2000cfc1270 */
[C---:B-1----:R-:W-:Y:S01]  /*62c60*/  IMAD.WIDE R8, R17.reuse, 0x2, R52 ;  /* 0x0000000211087825 */ /* 0x042fe200078e0234 */
[----:B------:R-:W-:Y:S01]  /*62c70*/  ISETP.LT.AND P3, PT, R34, UR4, !P1 ;  /* 0x0000000422007c0c */ /* 0x000fe2000cf61270 */
[----:B------:R-:W4:Y:S01]  /*62c80*/  LDL.LU R38, [R1+0x1f74] ;  /* 0x001f740001267983 */ /* 0x000f220000300800 */
[----:B------:R-:W-:Y:S01]  /*62c90*/  ISETP.LT.AND P5, PT, R40, UR4, !P1 ;  /* 0x0000000428007c0c */ /* 0x000fe2000cfa1270 */
[----:B--2---:R-:W-:Y:S01]  /*62ca0*/  IMAD.WIDE R10, R17, 0x2, R50 ;  /* 0x00000002110a7825 */ /* 0x004fe200078e0232 */
[----:B---3--:R-:W-:Y:S01]  /*62cb0*/  PRMT R15, R37, 0x7632, R15 ;  /* 0x00007632250f7816 */ /* 0x008fe2000000000f */
[----:B------:R1:W-:Y:S02]  /*62cc0*/  @P0 STG.E.U16 desc[UR66][R8.64], R37 ;  /* 0x0000002508000986 */ /* 0x0003e4000c101542 */
[----:B------:R-:W-:-:S02]  /*62cd0*/  IMAD.WIDE R12, R17, 0x2, R48 ;  /* 0x00000002110c7825 */ /* 0x000fc400078e0230 */
[----:B------:R2:W-:Y:S02]  /*62ce0*/  @P4 STG.E.U16 desc[UR66][R10.64], R15 ;  /* 0x0000000f0a004986 */ /* 0x0005e4000c101542 */
[----:B------:R-:W-:Y:S02]  /*62cf0*/  VIADD R14, R60, 0x6d ;  /* 0x0000006d3c0e7836 */ /* 0x000fe40000000000 */
[----:B------:R-:W3:Y:S01]  /*62d00*/  LDL.LU R34, [R1+0x1f70] ;  /* 0x001f700001227983 */ /* 0x000ee20000300800 */
[----:B-1----:R-:W-:-:S03]  /*62d10*/  IMAD.WIDE R8, R17, 0x2, R6 ;  /* 0x0000000211087825 */ /* 0x002fc600078e0206 */
[----:B------:R-:W3:Y:S01]  /*62d20*/  LDL.LU R24, [R1+0x678] ;  /* 0x0006780001187983 */ /* 0x000ee20000300800 */
[----:B--2---:R-:W-:Y:S01]  /*62d30*/  PRMT R15, R41, 0x7632, R15 ;  /* 0x00007632290f7816 */ /* 0x004fe2000000000f */
[----:B------:R-:W-:Y:S02]  /*62d40*/  IMAD.WIDE R10, R17, 0x2, R4 ;  /* 0x00000002110a7825 */ /* 0x000fe400078e0204 */
[----:B------:R-:W2:Y:S01]  /*62d50*/  LDL.LU R25, [R1+0x668] ;  /* 0x0006680001197983 */ /* 0x000ea20000300800 */
[----:B------:R-:W-:-:S03]  /*62d60*/  ISETP.GE.AND P0, PT, R14, UR15, PT ;  /* 0x0000000f0e007c0c */ /* 0x000fc6000bf06270 */
[----:B------:R1:W-:Y:S01]  /*62d70*/  @P6 STG.E.U16 desc[UR66][R12.64], R41 ;  /* 0x000000290c006986 */ /* 0x0003e2000c101542 */
[----:B------:R-:W-:-:S03]  /*62d80*/  PRMT R14, R45, 0x7632, R14 ;  /* 0x000076322d0e7816 */ /* 0x000fc6000000000e */
[----:B------:R-:W4:Y:S04]  /*62d90*/  LDL.LU R29, [R1+0x658] ;  /* 0x00065800011d7983 */ /* 0x000f280000300800 */
[----:B------:R-:W-:Y:S04]  /*62da0*/  @P3 STG.E.U16 desc[UR66][R8.64], R15 ;  /* 0x0000000f08003986 */ /* 0x000fe8000c101542 */
[----:B------:R-:W4:Y:S04]  /*62db0*/  LDL.LU R61, [R1+0x648] ;  /* 0x00064800013d7983 */ /* 0x000f280000300800 */
[----:B------:R0:W-:Y:S04]  /*62dc0*/  @P5 STG.E.U16 desc[UR66][R10.64], R45 ;  /* 0x0000002d0a005986 */ /* 0x0001e8000c101542 */
[----:B-1----:R-:W4:Y:S04]  /*62dd0*/  LDL R41, [R1+0x1134] ;  /* 0x0011340001297983 */ /* 0x002f280000100800 */
[----:B0-----:R-:W4:Y:S01]  /*62de0*/  LDL R45, [R1+0x1120] ;  /* 0x00112000012d7983 */ /* 0x001f220000100800 */
[----:B------:R-:W-:-:S02]  /*62df0*/  ISETP.LT.AND P1, PT, R58, UR4, !P1 ;  /* 0x000000043a007c0c */ /* 0x000fc4000cf21270 */
[----:B------:R-:W-:Y:S01]  /*62e00*/  ISETP.LT.AND P4, PT, R59, UR4, !P2 ;  /* 0x000000043b007c0c */ /* 0x000fe2000d781270 */
[----:B------:R-:W-:Y:S01]  /*62e10*/  IMAD.WIDE R12, R17, 0x2, R2 ;  /* 0x00000002110c7825 */ /* 0x000fe200078e0202 */
[----:B------:R-:W-:-:S03]  /*62e20*/  ISETP.LT.AND P5, PT, R0, UR4, !P2 ;  /* 0x0000000400007c0c */ /* 0x000fc6000d7a1270 */
[----:B------:R-:W-:Y:S01]  /*62e30*/  VIADD R8, R17, UR5 ;  /* 0x0000000511087c36 */ /* 0x000fe20008000000 */
[----:B------:R-:W-:Y:S01]  /*62e40*/  ISETP.LT.AND P6, PT, R39, UR4, !P2 ;  /* 0x0000000427007c0c */ /* 0x000fe2000d7c1270 */
[----:B------:R-:W0:Y:S04]  /*62e50*/  LDCU UR5, c[0x0][0x3b8] ;  /* 0x00007700ff0577ac */ /* 0x000e280008000800 */
[----:B------:R1:W-:Y:S01]  /*62e60*/  @P1 STG.E.U16 desc[UR66][R12.64], R14 ;  /* 0x0000000e0c001986 */ /* 0x0003e2000c101542 */
[----:B------:R-:W-:Y:S01]  /*62e70*/  ISETP.LT.AND P3, PT, R35, UR4, !P2 ;  /* 0x0000000423007c0c */ /* 0x000fe2000d761270 */
[----:B------:R-:W-:Y:S02]  /*62e80*/  VIADD R9, R60, 0x6e ;  /* 0x0000006e3c097836 */ /* 0x000fe40000000000 */
[----:B------:R-:W-:-:S04]  /*62e90*/  IMAD.WIDE R10, R8, 0x2, R54 ;  /* 0x00000002080a7825 */ /* 0x000fc800078e0236 */
[----:B-1----:R-:W-:Y:S01]  /*62ea0*/  IMAD.WIDE R12, R8, 0x2, R56 ;  /* 0x00000002080c7825 */ /* 0x002fe200078e0238 */
[----:B------:R-:W-:-:S03]  /*62eb0*/  ISETP.GE.AND P1, PT, R9, UR13, PT ;  /* 0x0000000d09007c0c */ /* 0x000fc6000bf26270 */
[----:B0-----:R-:W-:Y:S01]  /*62ec0*/  VIADD R16, R8, UR5 ;  /* 0x0000000508107c36 */ /* 0x001fe20008000000 */
[----:B------:R-:W0:Y:S01]  /*62ed0*/  LDCU UR5, c[0x0][0x3b8] ;  /* 0x00007700ff0577ac */ /* 0x000e220008000800 */
[----:B---3--:R1:W-:Y:S01]  /*62ee0*/  @P4 STG.E.U16 desc[UR66][R12.64], R24 ;  /* 0x000000180c004986 */ /* 0x0083e2000c101542 */
[----:B------:R-:W-:Y:S02]  /*62ef0*/  PRMT R14, R24, 0x7632, R14 ;  /* 0x00007632180e7816 */ /* 0x000fe4000000000e */
[----:B--2---:R-:W-:-:S03]  /*62f00*/  PRMT R9, R25, 0x7632, R9 ;  /* 0x0000763219097816 */ /* 0x004fc60000000009 */
[----:B------:R2:W-:Y:S01]  /*62f10*/  @P5 STG.E.U16 desc[UR66][R10.64], R14 ;  /* 0x0000000e0a005986 */ /* 0x0005e2000c101542 */
[----:B-1----:R-:W-:-:S05]  /*62f20*/  IMAD.WIDE R12, R8, 0x2, R52 ;  /* 0x00000002080c7825 */ /* 0x002fca00078e0234 */
[----:B------:R1:W-:Y:S01]  /*62f30*/  @P6 STG.E.U16 desc[UR66][R12.64], R25 ;  /* 0x000000190c006986 */ /* 0x0003e2000c101542 */
[----:B--2---:R-:W-:Y:S01]  /*62f40*/  IMAD.WIDE R10, R8, 0x2, R50 ;  /* 0x00000002080a7825 */ /* 0x004fe200078e0232 */
[----:B------:R-:W-:-:S04]  /*62f50*/  ISETP.LT.AND P6, PT, R40, UR4, !P2 ;  /* 0x0000000428007c0c */ /* 0x000fc8000d7c1270 */
[----:B------:R2:W-:Y:S01]  /*62f60*/  @P3 STG.E.U16 desc[UR66][R10.64], R9 ;  /* 0x000000090a003986 */ /* 0x0005e2000c101542 */
[----:B----4-:R-:W-:Y:S02]  /*62f70*/  ISETP.LT.AND P5, PT, R41, UR4, !P2 ;  /* 0x0000000429007c0c */ /* 0x010fe4000d7a1270 */
[----:B------:R-:W-:Y:S01]  /*62f80*/  ISETP.LT.AND P4, PT, R45, UR4, !P2 ;  /* 0x000000042d007c0c */ /* 0x000fe2000d781270 */
[----:B-1----:R-:W-:Y:S01]  /*62f90*/  IMAD.WIDE R12, R8, 0x2, R48 ;  /* 0x00000002080c7825 */ /* 0x002fe200078e0230 */
[----:B------:R-:W-:Y:S02]  /*62fa0*/  ISETP.LT.AND P2, PT, R58, UR4, !P2 ;  /* 0x000000043a007c0c */ /* 0x000fe4000d741270 */
[----:B------:R-:W-:Y:S02]  /*62fb0*/  ISETP.LT.AND P3, PT, R59, UR4, !P0 ;  /* 0x000000043b007c0c */ /* 0x000fe4000c761270 */
[----:B------:R-:W-:Y:S01]  /*62fc0*/  PRMT R17, R29, 0x7632, R17 ;  /* 0x000076321d117816 */ /* 0x000fe20000000011 */
[----:B--2---:R-:W-:-:S06]  /*62fd0*/  IMAD.WIDE R10, R8, 0x2, R4 ;  /* 0x00000002080a7825 */ /* 0x004fcc00078e0204 */
[----:B------:R1:W-:Y:S01]  /*62fe0*/  @P4 STG.E.U16 desc[UR66][R12.64], R29 ;  /* 0x0000001d0c004986 */ /* 0x0003e2000c101542 */
[----:B------:R-:W-:Y:S01]  /*62ff0*/  ISETP.LT.AND P4, PT, R0, UR4, !P0 ;  /* 0x0000000400007c0c */ /* 0x000fe2000c781270 */
[----:B------:R-:W-:Y:S01]  /*63000*/  IMAD.WIDE R14, R16, 0x2, R56 ;  /* 0x00000002100e7825 */ /* 0x000fe200078e0238 */
[----:B------:R-:W-:-:S03]  /*63010*/  PRMT R18, R61, 0x7632, R18 ;  /* 0x000076323d127816 */ /* 0x000fc60000000012 */
[----:B-1----:R-:W-:-:S04]  /*63020*/  IMAD.WIDE R12, R8, 0x2, R6 ;  /* 0x00000002080c7825 */ /* 0x002fc800078e0206 */
[----:B------:R-:W-:Y:S01]  /*63030*/  IMAD.WIDE R8, R8, 0x2, R2 ;  /* 0x0000000208087825 */ /* 0x000fe200078e0202 */
[----:B------:R-:W-:Y:S01]  /*63040*/  @P5 STG.E.U16 desc[UR66][R12.64], R17 ;  /* 0x000000110c005986 */ /* 0x000fe2000c101542 */
[----:B------:R-:W-:-:S03]  /*63050*/  ISETP.LT.AND P5, PT, R39, UR4, !P0 ;  /* 0x0000000427007c0c */ /* 0x000fc6000c7a1270 */
[----:B------:R1:W-:Y:S01]  /*63060*/  @P6 STG.E.U16 desc[UR66][R10.64], R61 ;  /* 0x0000003d0a006986 */ /* 0x0003e2000c101542 */
[----:B------:R-:W-:-:S03]  /*63070*/  ISETP.LT.AND P6, PT, R35, UR4, !P0 ;  /* 0x0000000423007c0c */ /* 0x000fc6000c7c1270 */
[----:B------:R2:W-:Y:S04]  /*63080*/  @P2 STG.E.U16 desc[UR66][R8.64], R18 ;  /* 0x0000001208002986 */ /* 0x0005e8000c101542 */
[----:B------:R3:W-:Y:S01]  /*63090*/  @P3 STG.E.U16 desc[UR66][R14.64], R34 ;  /* 0x000000220e003986 */ /* 0x0007e2000c101542 */
[----:B------:R-:W-:Y:S01]  /*630a0*/  ISETP.LT.AND P3, PT, R45, UR4, !P0 ;  /* 0x000000042d007c0c */ /* 0x000fe2000c761270 */
[----:B-1----:R-:W-:Y:S01]  /*630b0*/  IMAD.WIDE R10, R16, 0x2, R52 ;  /* 0x00000002100a7825 */ /* 0x002fe200078e0234 */
[----:B------:R-:W-:Y:S01]  /*630c0*/  PRMT R17, R38, 0x7632, R17 ;  /* 0x0000763226117816 */ /* 0x000fe20000000011 */
[----:B------:R-:W4:Y:S02]  /*630d0*/  LDL.LU R35, [R1+0x1f6c] ;  /* 0x001f6c0001237983 */ /* 0x000f240000300800 */
[----:B--2---:R-:W-:-:S02]  /*630e0*/  IMAD.WIDE R8, R16, 0x2, R54 ;  /* 0x0000000210087825 */ /* 0x004fc400078e0236 */
[----:B------:R-:W2:Y:S01]  /*630f0*/  LDL.LU R24, [R1+0x67c] ;  /* 0x00067c0001187983 */ /* 0x000ea20000300800 */
[----:B---3--:R-:W-:Y:S01]  /*63100*/  PRMT R14, R34, 0x7632, R14 ;  /* 0x00007632220e7816 */ /* 0x008fe2000000000e */
[----:B------:R-:W-:Y:S02]  /*63110*/  IMAD.WIDE R12, R16, 0x2, R50 ;  /* 0x00000002100c7825 */ /* 0x000fe400078e0232 */
[----:B------:R-:W3:Y:S04]  /*63120*/  LDL.LU R25, [R1+0x66c] ;  /* 0x00066c0001197983 */ /* 0x000ee80000300800 */
[----:B------:R1:W-:Y:S01]  /*63130*/  @P4 STG.E.U16 desc[UR66][R8.64], R14 ;  /* 0x0000000e08004986 */ /* 0x0003e2000c101542 */
[----:B------:R-:W-:-:S03]  /*63140*/  ISETP.LT.AND P4, PT, R41, UR4, !P0 ;  /* 0x0000000429007c0c */ /* 0x000fc6000c781270 */
[----:B------:R0:W-:Y:S01]  /*63150*/  @P5 STG.E.U16 desc[UR66][R10.64], R38 ;  /* 0x000000260a005986 */ /* 0x0001e2000c101542 */
[----:B------:R-:W-:-:S03]  /*63160*/  ISETP.LT.AND P5, PT, R40, UR4, !P0 ;  /* 0x0000000428007c0c */ /* 0x000fc6000c7a1270 */
[----:B------:R0:W-:Y:S01]  /*63170*/  @P6 STG.E.U16 desc[UR66][R12.64], R17 ;  /* 0x000000110c006986 */ /* 0x0001e2000c101542 */
[----:B-1----:R-:W-:-:S03]  /*63180*/  IMAD.WIDE R8, R16, 0x2, R48 ;  /* 0x0000000210087825 */ /* 0x002fc600078e0230 */
[----:B------:R-:W4:Y:S01]  /*63190*/  LDL.LU R29, [R1+0x65c] ;  /* 0x00065c00011d7983 */ /* 0x000f220000300800 */
[----:B0-----:R-:W-:-:S03]  /*631a0*/  IMAD.WIDE R10, R16, 0x2, R6 ;  /* 0x00000002100a7825 */ /* 0x001fc600078e0206 */
[----:B------:R0:W-:Y:S01]  /*631b0*/  @P3 STG.E.U16 desc[UR66][R8.64], R42 ;  /* 0x0000002a08003986 */ /* 0x0001e2000c101542 */
[----:B------:R-:W-:Y:S01]  /*631c0*/  PRMT R12, R42, 0x7632, R12 ;  /* 0x000076322a0c7816 */ /* 0x000fe2000000000c */
[C---:B------:R-:W-:Y:S02]  /*631d0*/  VIADD R17, R16.reuse, UR5 ;  /* 0x0000000510117c36 */ /* 0x040fe40008000000 */
[----:B------:R-:W4:Y:S01]  /*631e0*/  LDL.LU R61, [R1+0x64c] ;  /* 0x00064c00013d7983 */ /* 0x000f220000300800 */
[----:B0-----:R-:W-:-:S03]  /*631f0*/  IMAD.WIDE R8, R16, 0x2, R4 ;  /* 0x0000000210087825 */ /* 0x001fc600078e0204 */
[----:B------:R0:W-:Y:S01]  /*63200*/  @P4 STG.E.U16 desc[UR66][R10.64], R12 ;  /* 0x0000000c0a004986 */ /* 0x0001e2000c101542 */
[----:B------:R-:W-:Y:S01]  /*63210*/  ISETP.LT.AND P0, PT, R58, UR4, !P0 ;  /* 0x000000043a007c0c */ /* 0x000fe2000c701270 */
[----:B------:R-:W1:Y:S02]  /*63220*/  LDCU UR5, c[0x0][0x3b8] ;  /* 0x00007700ff0577ac */ /* 0x000e640008000800 */
[----:B------:R0:W-:Y:S02]  /*63230*/  @P5 STG.E.U16 desc[UR66][R8.64], R46 ;  /* 0x0000002e08005986 */ /* 0x0001e4000c101542 */
[----:B0-----:R-:W-:Y:S01]  /*63240*/  IMAD.WIDE R10, R16, 0x2, R2 ;  /* 0x00000002100a7825 */ /* 0x001fe200078e0202 */
[----:B------:R-:W-:Y:S02]  /*63250*/  PRMT R16, R46, 0x7632, R16 ;  /* 0x000076322e107816 */ /* 0x000fe40000000010 */
[----:B------:R-:W4:Y:S01]  /*63260*/  LDL R46, [R1+0x1104] ;  /* 0x00110400012e7983 */ /* 0x000f220000100800 */
[----:B------:R-:W-:-:S02]  /*63270*/  ISETP.LT.AND P6, PT, R59, UR4, !P1 ;  /* 0x000000043b007c0c */ /* 0x000fc4000cfc1270 */
[----:B------:R-:W-:Y:S01]  /*63280*/  ISETP.LT.AND P3, PT, R0, UR4, !P1 ;  /* 0x0000000400007c0c */ /* 0x000fe2000cf61270 */
[----:B------:R-:W-:Y:S02]  /*63290*/  VIADD R15, R60, 0x6f ;  /* 0x0000006f3c0f7836 */ /* 0x000fe40000000000 */
[----:B------:R-:W-:-:S03]  /*632a0*/  IMAD.WIDE R12, R17, 0x2, R56 ;  /* 0x00000002110c7825 */ /* 0x000fc600078e0238 */
[----:B------:R-:W-:Y:S01]  /*632b0*/  ISETP.GE.AND P2, PT, R15, UR11, PT ;  /* 0x0000000b0f007c0c */ /* 0x000fe2000bf46270 */
[----:B------:R-:W-:Y:S01]  /*632c0*/  IMAD.WIDE R14, R17, 0x2, R54 ;  /* 0x00000002110e7825 */ /* 0x000fe200078e0236 */
[----:B------:R0:W-:Y:S01]  /*632d0*/  @P0 STG.E.U16 desc[UR66][R10.64], R16 ;  /* 0x000000100a000986 */ /* 0x0001e2000c101542 */
[----:B------:R-:W-:Y:S01]  /*632e0*/  ISETP.LT.AND P0, PT, R39, UR4, !P1 ;  /* 0x0000000427007c0c */ /* 0x000fe2000cf01270 */
[----:B------:R-:W1:Y:S01]  /*632f0*/  LDCU UR11, c[0x0][0x39c] ;  /* 0x00007380ff0b77ac */ /* 0x000e620008000800 */
[----:B------:R-:W-:Y:S02]  /*63300*/  ISETP.LT.AND P5, PT, R45, UR4, !P1 ;  /* 0x000000042d007c0c */ /* 0x000fe4000cfa1270 */
[----:B------:R-:W-:Y:S01]  /*63310*/  ISETP.LT.AND P4, PT, R40, UR4, !P1 ;  /* 0x0000000428007c0c */ /* 0x000fe2000cf81270 */
[----:B------:R-:W-:-:S04]  /*63320*/  IMAD.WIDE R8, R17, 0x2, R52 ;  /* 0x0000000211087825 */ /* 0x000fc800078e0234 */
[----:B0-----:R-:W-:Y:S01]  /*63330*/  IMAD.WIDE R10, R17, 0x2, R50 ;  /* 0x00000002110a7825 */ /* 0x001fe200078e0232 */
[----:B--2---:R-:W-:Y:S01]  /*63340*/  PRMT R18, R24, 0x7632, R18 ;  /* 0x0000763218127816 */ /* 0x004fe20000000012 */
[----:B------:R0:W-:Y:S01]  /*63350*/  @P6 STG.E.U16 desc[UR66][R12.64], R24 ;  /* 0x000000180c006986 */ /* 0x0001e2000c101542 */
[----:B------:R-:W-:-:S03]  /*63360*/  ISETP.LT.AND P6, PT, R41, UR4, !P1 ;  /* 0x0000000429007c0c */ /* 0x000fc6000cfc1270 */
[----:B------:R2:W-:Y:S04]  /*63370*/  @P3 STG.E.U16 desc[UR66][R14.64], R18 ;  /* 0x000000120e003986 */ /* 0x0005e8000c101542 */
[----:B---3--:R3:W-:Y:S01]  /*63380*/  @P0 STG.E.U16 desc[UR66][R8.64], R25 ;  /* 0x0000001908000986 */ /* 0x0087e2000c101542 */
[----:B0-----:R-:W-:Y:S01]  /*63390*/  IMAD.WIDE R12, R17, 0x2, R48 ;  /* 0x00000002110c7825 */ /* 0x001fe200078e0230 */
[----:B--2---:R-:W-:-:S03]  /*633a0*/  PRMT R18, R25, 0x7632, R18 ;  /* 0x0000763219127816 */ /* 0x004fc60000000012 */
[----:B------:R-:W-:Y:S01]  /*633b0*/  IMAD.WIDE R14, R17, 0x2, R6 ;  /* 0x00000002110e7825 */ /* 0x000fe200078e0206 */
[----:B----4-:R-:W-:-:S03]  /*633c0*/  PRMT R19, R29, 0x7632, R19 ;  /* 0x000076321d137816 */ /* 0x010fc60000000013 */
[----:B---3--:R-:W-:Y:S01]  /*633d0*/  IMAD.WIDE R8, R17, 0x2, R4 ;  /* 0x0000000211087825 */ /* 0x008fe200078e0204 */
[----:B------:R-:W-:-:S13]  /*633e0*/  ISETP.LT.AND P3, PT, R46, UR4, !P1 ;  /* 0x000000042e007c0c */ /* 0x000fda000cf61270 */
[----:B------:R-:W-:Y:S04]  /*633f0*/  @P3 STG.E.U16 desc[UR66][R10.64], R18 ;  /* 0x000000120a003986 */ /* 0x000fe8000c101542 */
[----:B------:R-:W-:Y:S04]  /*63400*/  @P5 STG.E.U16 desc[UR66][R12.64], R29 ;  /* 0x0000001d0c005986 */ /* 0x000fe8000c101542 */
[----:B------:R1:W-:Y:S04]  /*63410*/  @P6 STG.E.U16 desc[UR66][R14.64], R19 ;  /* 0x000000130e006986 */ /* 0x0003e8000c101542 */
[----:B------:R0:W-:Y:S01]  /*63420*/  @P4 STG.E.U16 desc[UR66][R8.64], R61 ;  /* 0x0000003d08004986 */ /* 0x0001e2000c101542 */
[----:B------:R-:W-:-:S03]  /*63430*/  ISETP.LT.AND P4, PT, R39, UR4, !P2 ;  /* 0x0000000427007c0c */ /* 0x000fc6000d781270 */
[----:B------:R-:W2:Y:S04]  /*63440*/  LDL.LU R39, [R1+0x1f68] ;  /* 0x001f680001277983 */ /* 0x000ea80000300800 */
[----:B------:R-:W3:Y:S01]  /*63450*/  LDL.LU R25, [R1+0x690] ;  /* 0x0006900001197983 */ /* 0x000ee20000300800 */
[----:B------:R-:W-:Y:S02]  /*63460*/  ISETP.LT.AND P1, PT, R58, UR4, !P1 ;  /* 0x000000043a007c0c */ /* 0x000fe4000cf21270 */
[----:B------:R-:W-:Y:S02]  /*63470*/  ISETP.LT.AND P3, PT, R59, UR4, !P2 ;  /* 0x000000043b007c0c */ /* 0x000fe4000d761270 */
[----:B------:R-:W-:Y:S01]  /*63480*/  ISETP.LT.AND P5, PT, R0, UR4, !P2 ;  /* 0x0000000400007c0c */ /* 0x000fe2000d7a1270 */
[----:B-1----:R-:W-:Y:S01]  /*63490*/  VIADD R14, R17, UR5 ;  /* 0x00000005110e7c36 */ /* 0x002fe20008000000 */
[----:B------:R-:W-:Y:S01]  /*634a0*/  PRMT R15, R61, 0x7632, R15 ;  /* 0x000076323d0f7816 */ /* 0x000fe2000000000f */
[----:B------:R-:W-:Y:S01]  /*634b0*/  IMAD.WIDE R10, R17, 0x2, R2 ;  /* 0x00000002110a7825 */ /* 0x000fe200078e0202 */
[----:B------:R-:W-:Y:S01]  /*634c0*/  PRMT R17, R35, 0x7632, R17 ;  /* 0x0000763223117816 */ /* 0x000fe20000000011 */
[----:B------:R-:W4:Y:S01]  /*634d0*/  LDL.LU R29, [R1+0x6a0] ;  /* 0x0006a000011d7983 */ /* 0x000f220000300800 */
[----:B------:R-:W1:Y:S01]  /*634e0*/  LDCU UR5, c[0x0][0x3b8] ;  /* 0x00007700ff0577ac */ /* 0x000e620008000800 */
[----:B------:R-:W-:-:S04]  /*634f0*/  IMAD.WIDE R12, R14, 0x2, R56 ;  /* 0x000000020e0c7825 */ /* 0x000fc800078e0238 */
[----:B0-----:R-:W-:Y:S01]  /*63500*/  IMAD.WIDE R8, R14, 0x2, R54 ;  /* 0x000000020e087825 */ /* 0x001fe200078e0236 */
[----:B------:R0:W-:Y:S01]  /*63510*/  @P1 STG.E.U16 desc[UR66][R10.64], R15 ;  /* 0x0000000f0a001986 */ /* 0x0001e2000c101542 */
[----:B------:R-:W-:-:S03]  /*63520*/  ISETP.LT.AND P1, PT, R45, UR4, !P2 ;  /* 0x000000042d007c0c */ /* 0x000fc6000d721270 */
[----:B------:R-:W-:Y:S04]  /*63530*/  @P3 STG.E.U16 desc[UR66][R12.64], R35 ;  /* 0x000000230c003986 */ /* 0x000fe8000c101542 */
[----:B------:R1:W-:Y:S01]  /*63540*/  @P5 STG.E.U16 desc[UR66][R8.64], R17 ;  /* 0x0000001108005986 */ /* 0x0003e2000c101542 */
[----:B------:R-:W-:Y:S01]  /*63550*/  ISETP.LT.AND P5, PT, R46, UR4, !P2 ;  /* 0x000000042e007c0c */ /* 0x000fe2000d7a1270 */
[C---:B0-----:R-:W-:Y:S02]  /*63560*/  IMAD.WIDE R10, R14.reuse, 0x2, R48 ;  /* 0x000000020e0a7825 */ /* 0x041fe400078e0230 */
[----:B------:R-:W3:Y:S02]  /*63570*/  LDL.LU R61, [R1+0x6c0] ;  /* 0x0006c000013d7983 */ /* 0x000ee40000300800 */
[----:B-1----:R-:W-:Y:S01]  /*63580*/  IMAD.WIDE R8, R14, 0x2, R52 ;  /* 0x000000020e087825 */ /* 0x002fe200078e0234 */
[----:B------:R-:W-:-:S02]  /*63590*/  PRMT R17, R43, 0x7632, R17 ;  /* 0x000076322b117816 */ /* 0x000fc40000000011 */
[----:B------:R-:W-:Y:S01]  /*635a0*/  ISETP.LT.AND P3, PT, R41, UR4, !P2 ;  /* 0x0000000429007c0c */ /* 0x000fe2000d761270 */
[----:B------:R-:W-:Y:S02]  /*635b0*/  VIADD R16, R60, 0x70 ;  /* 0x000000703c107836 */ /* 0x000fe40000000000 */
[----:B------:R-:W-:-:S03]  /*635c0*/  IMAD.WIDE R12, R14, 0x2, R6 ;  /* 0x000000020e0c7825 */ /* 0x000fc600078e0206 */
[----:B------:R-:W-:Y:S01]  /*635d0*/  ISETP.GE.AND P0, PT, R16, UR9, PT ;  /* 0x0000000910007c0c */ /* 0x000fe2000bf06270 */
[----:B--2---:R0:W-:Y:S01]  /*635e0*/  @P4 STG.E.U16 desc[UR66][R8.64], R39 ;  /* 0x0000002708004986 */ /* 0x0041e2000c101542 */
[----:B------:R-:W-:Y:S01]  /*635f0*/  PRMT R15, R39, 0x7632, R15 ;  /* 0x00007632270f7816 */ /* 0x000fe2000000000f */
[----:B------:R-:W-:Y:S01]  /*63600*/  VIADD R16, R60, 0x71 ;  /* 0x000000713c107836 */ /* 0x000fe20000000000 */
[----:B------:R-:W1:Y:S01]  /*63610*/  LDCU UR9, c[0x0][0x3b8] ;  /* 0x00007700ff0977ac */ /* 0x000e620008000800 */
[----:B0-----:R-:W-:-:S05]  /*63620*/  IMAD.WIDE R8, R14, 0x2, R50 ;  /* 0x000000020e087825 */ /* 0x001fca00078e0232 */
[----:B------:R-:W-:Y:S04]  /*63630*/  @P5 STG.E.U16 desc[UR66][R8.64], R15 ;  /* 0x0000000f08005986 */ /* 0x000fe8000c101542 */
[----:B------:R0:W-:Y:S04]  /*63640*/  @P1 STG.E.U16 desc[UR66][R10.64], R43 ;  /* 0x0000002b0a001986 */ /* 0x0001e8000c101542 */
[----:B0-----:R-:W2:Y:S01]  /*63650*/  LDL R43, [R1+0x10e8] ;  /* 0x0010e800012b7983 */ /* 0x001ea20000100800 */
[----:B------:R-:W-:Y:S02]  /*63660*/  ISETP.LT.AND P4, PT, R40, UR4, !P2 ;  /* 0x0000000428007c0c */ /* 0x000fe4000d781270 */
[----:B------:R-:W-:Y:S01]  /*63670*/  ISETP.LT.AND P2, PT, R58, UR4, !P2 ;  /* 0x000000043a007c0c */ /* 0x000fe2000d741270 */
[----:B------:R0:W-:Y:S01]  /*63680*/  @P3 STG.E.U16 desc[UR66][R12.64], R17 ;  /* 0x000000110c003986 */ /* 0x0001e2000c101542 */
[----:B------:R-:W-:Y:S01]  /*63690*/  ISETP.LT.AND P3, PT, R59, UR4, !P0 ;  /* 0x000000043b007c0c */ /* 0x000fe2000c761270 */
[----:B------:R-:W-:-:S04]  /*636a0*/  IMAD.WIDE R10, R14, 0x2, R4 ;  /* 0x000000020e0a7825 */ /* 0x000fc800078e0204 */
[----:B------:R-:W-:Y:S01]  /*636b0*/  IMAD.WIDE R8, R14, 0x2, R2 ;  /* 0x000000020e087825 */ /* 0x000fe200078e0202 */
[----:B0-----:R-:W-:-:S03]  /*636c0*/  PRMT R13, R47, 0x7632, R13 ;  /* 0x000076322f0d7816 */ /* 0x001fc6000000000d */
[----:B------:R-:W-:Y:S01]  /*636d0*/  VIADD R12, R14, UR5 ;  /* 0x000000050e0c7c36 */ /* 0x000fe20008000000 */
[----:B------:R-:W-:Y:S01]  /*636e0*/  @P4 STG.E.U16 desc[UR66][R10.64], R47 ;  /* 0x0000002f0a004986 */ /* 0x000fe2000c101542 */
[----:B---3--:R-:W-:Y:S01]  /*636f0*/  PRMT R14, R25, 0x7632, R14 ;  /* 0x00007632190e7816 */ /* 0x008fe2000000000e */
[----:B------:R-:W0:Y:S02]  /*63700*/  LDCU UR5, c[0x0][0x3b8] ;  /* 0x00007700ff0577ac */ /* 0x000e240008000800 */
[----:B------:R3:W-:Y:S02]  /*63710*/  @P2 STG.E.U16 desc[UR66][R8.64], R13 ;  /* 0x0000000d08002986 */ /* 0x0007e4000c101542 */
[----:B---3--:R-:W-:-:S05]  /*63720*/  IMAD.WIDE R8, R12, 0x2, R56 ;  /* 0x000000020c087825 */ /* 0x008fca00078e0238 */
[----:B------:R3:W-:Y:S04]  /*63730*/  @P3 STG.E.U16 desc[UR66][R8.64], R25 ;  /* 0x0000001908003986 */ /* 0x0007e8000c101542 */
[----:B---3--:R-:W3:Y:S01]  /*63740*/  LDL.LU R25, [R1+0x6b0] ;  /* 0x0006b00001197983 */ /* 0x008ee20000300800 */
[----:B------:R-:W-:Y:S01]  /*63750*/  ISETP.LT.AND P1, PT, R0, UR4, !P0 ;  /* 0x0000000400007c0c */ /* 0x000fe2000c721270 */
[----:B------:R-:W-:Y:S02]  /*63760*/  VIADD R13, R60, 0x73 ;  /* 0x000000733c0d7836 */ /* 0x000fe40000000000 */
[----:B------:R-:W-:-:S04]  /*63770*/  IMAD.WIDE R10, R12, 0x2, R54 ;  /* 0x000000020c0a7825 */ /* 0x000fc800078e0236 */
[----:B------:R-:W-:Y:S01]  /*63780*/  IMAD.WIDE R8, R12, 0x2, R52 ;  /* 0x000000020c087825 */ /* 0x000fe200078e0234 */
[----:B------:R-:W-:Y:S02]  /*63790*/  ISETP.GE.AND P4, PT, R13, UR11, PT ;  /* 0x0000000b0d007c0c */ /* 0x000fe4000bf86270 */
[----:B----4-:R-:W-:-:S03]  /*637a0*/  PRMT R13, R29, 0x7632, R13 ;  /* 0x000076321d0d7816 */ /* 0x010fc6000000000d */
[----:B------:R4:W-:Y:S01]  /*637b0*/  @P1 STG.E.U16 desc[UR66][R10.64], R14 ;  /* 0x0000000e0a001986 */ /* 0x0009e2000c101542 */
[----:B------:R-:W-:Y:S02]  /*637c0*/  ISETP.LT.AND P3, PT, R46, UR4, !P0 ;  /* 0x000000042e007c0c */ /* 0x000fe4000c761270 */
[----:B------:R-:W-:Y:S01]  /*637d0*/  ISETP.LT.AND P1, PT, R45, UR4, !P0 ;  /* 0x000000042d007c0c */ /* 0x000fe2000c721270 */
[----:B----4-:R-:W-:Y:S01]  /*637e0*/  IMAD.WIDE R10, R12, 0x2, R50 ;  /* 0x000000020c0a7825 */ /* 0x010fe200078e0232 */
[----:B------:R-:W-:Y:S01]  /*637f0*/  ISETP.GE.AND P6, PT, R16, UR7, PT ;  /* 0x0000000710007c0c */ /* 0x000fe2000bfc6270 */
[----:B------:R-:W4:Y:S02]  /*63800*/  LDCU UR7, c[0x0][0x3b8] ;  /* 0x00007700ff0777ac */ /* 0x000f240008000800 */
[----:B------:R-:W-:Y:S01]  /*63810*/  VIADD R33, R12, UR6 ;  /* 0x000000060c217c36 */ /* 0x000fe20008000000 */
[----:B------:R-:W0:Y:S01]  /*63820*/  LDCU UR6, c[0x0][0x3b8] ;  /* 0x00007700ff0677ac */ /* 0x000e220008000800 */
[----:B--2---:R-:W-:-:S13]  /*63830*/  ISETP.LT.AND P2, PT, R43, UR4, !P0 ;  /* 0x000000042b007c0c */ /* 0x004fda000c741270 */
[----:B------:R2:W-:Y:S01]  /*63840*/  @P2 STG.E.U16 desc[UR66][R8.64], R29 ;  /* 0x0000001d08002986 */ /* 0x0005e2000c101542 */
[----:B------:R-:W-:-:S03]  /*63850*/  ISETP.LT.AND P2, PT, R41, UR4, !P0 ;  /* 0x0000000429007c0c */ /* 0x000fc6000c741270 */
[----:B--2---:R-:W2:Y:S01]  /*63860*/  LDL.LU R29, [R1+0x6d0] ;  /* 0x0006d000011d7983 */ /* 0x004ea20000300800 */
[----:B------:R-:W-:-:S03]  /*63870*/  VIADD R8, R60, 0x74 ;  /* 0x000000743c087836 */ /* 0x000fc60000000000 */
[----:B------:R0:W-:Y:S02]  /*63880*/  @P3 STG.E.U16 desc[UR66][R10.64], R13 ;  /* 0x0000000d0a003986 */ /* 0x0001e4000c101542 */
[----:B------:R-:W-:Y:S01]  /*63890*/  ISETP.GE.AND P3, PT, R8, UR11, PT ;  /* 0x0000000b08007c0c */ /* 0x000fe2000bf66270 */
[----:B------:R-:W-:-:S04]  /*638a0*/  IMAD.WIDE R8, R12, 0x2, R6 ;  /* 0x000000020c087825 */ /* 0x000fc800078e0206 */
[----:B0-----:R-:W-:Y:S01]  /*638b0*/  IMAD.WIDE R10, R12, 0x2, R48 ;  /* 0x000000020c0a7825 */ /* 0x001fe200078e0230 */
[----:B------:R-:W-:-:S04]  /*638c0*/  PRMT R13, R61, 0x7632, R13 ;  /* 0x000076323d0d7816 */ /* 0x000fc8000000000d */
[----:B------:R0:W-:Y:S01]  /*638d0*/  @P1 STG.E.U16 desc[UR66][R10.64], R61 ;  /* 0x0000003d0a001986 */ /* 0x0001e2000c101542 */
[----:B------:R-:W-:-:S03]  /*638e0*/  ISETP.LT.AND P1, PT, R40, UR4, !P0 ;  /* 0x0000000428007c0c */ /* 0x000fc6000c721270 */
[----:B------:R1:W-:Y:S01]  /*638f0*/  @P2 STG.E.U16 desc[UR66][R8.64], R13 ;  /* 0x0000000d08002986 */ /* 0x0003e2000c101542 */
[----:B------:R-:W-:-:S03]  /*63900*/  ISETP.LT.AND P2, PT, R58, UR4, !P0 ;  /* 0x000000043a007c0c */ /* 0x000fc6000c741270 */
[----:B0-----:R-:W2:Y:S01]  /*63910*/  LDL.LU R61, [R1+0x6e0] ;  /* 0x0006e000013d7983 */ /* 0x001ea20000300800 */
[----:B---3--:R-:W-:Y:S01]  /*63920*/  PRMT R10, R25, 0x7632, R10 ;  /* 0x00007632190a7816 */ /* 0x008fe2000000000a */
[----:B-1----:R-:W-:-:S04]  /*63930*/  IMAD.WIDE R8, R12, 0x2, R4 ;  /* 0x000000020c087825 */ /* 0x002fc800078e0204 */
[----:B------:R-:W-:Y:S01]  /*63940*/  IMAD.WIDE R12, R12, 0x2, R2 ;  /* 0x000000020c0c7825 */ /* 0x000fe200078e0202 */
[----:B------:R0:W-:Y:S04]  /*63950*/  @P1 STG.E.U16 desc[UR66][R8.64], R25 ;  /* 0x0000001908001986 */ /* 0x0001e8000c101542 */
[----:B------:R1:W-:Y:S01]  /*63960*/  @P2 STG.E.U16 desc[UR66][R12.64], R10 ;  /* 0x0000000a0c002986 */ /* 0x0003e2000c101542 */
[----:B------:R-:W-:-:S03]  /*63970*/  ISETP.LT.AND P2, PT, R0, UR4, !P6 ;  /* 0x0000000400007c0c */ /* 0x000fc6000f741270 */
[----:B------:R-:W3:Y:S01]  /*63980*/  LDL.LU R0, [R1+0x1f64] ;  /* 0x001f640001007983 */ /* 0x000ee20000300800 */
[----:B------:R-:W-:Y:S01]  /*63990*/  VIADD R21, R33, UR5 ;  /* 0x0000000521157c36 */ /* 0x000fe20008000000 */
[----:B------:R-:W2:Y:S01]  /*639a0*/  LDCU UR5, c[0x0][0x3b8] ;  /* 0x00007700ff0577ac */ /* 0x000ea20008000800 */
[----:B------:R-:W-:Y:S02]  /*639b0*/  ISETP.LT.AND P0, PT, R59, UR4, !P6 ;  /* 0x000000043b007c0c */ /* 0x000fe4000f701270 */
[----:B----4-:R-:W-:Y:S01]  /*639c0*/  VIADD R20, R21, UR7 ;  /* 0x0000000715147c36 */ /* 0x010fe20008000000 */
[----:B------:R-:W4:Y:S03]  /*639d0*/  LDCU UR7, c[0x0][0x3b8] ;  /* 0x00007700ff0777ac */ /* 0x000f260008000800 */
[----:B------:R-:W-:Y:S01]  /*639e0*/  VIADD R19, R20, UR8 ;  /* 0x0000000814137c36 */ /* 0x000fe20008000000 */
[----:B------:R-:W2:Y:S01]  /*639f0*/  LDCU UR8, c[0x0][0x3b8] ;  /* 0x00007700ff0877ac */ /* 0x000ea20008000800 */
[----:B0-----:R-:W-:-:S04]  /*63a00*/  IMAD.WIDE R8, R33, 0x2, R56 ;  /* 0x0000000221087825 */ /* 0x001fc800078e0238 */
[----:B------:R-:W-:Y:S01]  /*63a10*/  VIADD R11, R19, UR9 ;  /* 0x00000009130b7c36 */ /* 0x000fe20008000000 */
[----:B------:R-:W0:Y:S03]  /*63a20*/  LDCU UR9, c[0x0][0x3b8] ;  /* 0x00007700ff0977ac */ /* 0x000e260008000800 */
[----:B-1----:R-:W-:Y:S01]  /*63a30*/  VIADD R10, R11, UR10 ;  /* 0x0000000a0b0a7c36 */ /* 0x002fe20008000000 */
[----:B------:R-:W1:Y:S01]  /*63a40*/  LDCU UR10, c[0x0][0x3b8] ;  /* 0x00007700ff0a77ac */ /* 0x000e620008000800 */
[----:B------:R-:W-:Y:S01]  /*63a50*/  IMAD.WIDE R12, R33, 0x2, R54 ;  /* 0x00000002210c7825 */ /* 0x000fe200078e0236 */
[----:B------:R-:W-:-:S03]  /*63a60*/  ISETP.LT.AND P1, PT, R43, UR4, !P6 ;  /* 0x000000042b007c0c */ /* 0x000fc6000f721270 */
[C---:B------:R-:W-:Y:S02]  /*63a70*/  VIADD R16, R60.reuse, 0x72 ;  /* 0x000000723c107836 */ /* 0x040fe40000000000 */
[----:B------:R-:W-:-:S03]  /*63a80*/  VIADD R15, R60, 0x75 ;  /* 0x000000753c0f7836 */ /* 0x000fc60000000000 */
[----:B------:R-:W-:Y:S01]  /*63a90*/  ISETP.GE.AND P5, PT, R16, UR11, PT ;  /* 0x0000000b10007c0c */ /* 0x000fe2000bfa6270 */
[C---:B------:R-:W-:Y:S02]  /*63aa0*/  VIADD R16, R60.reuse, 0x76 ;  /* 0x000000763c107836 */ /* 0x040fe40000000000 */
[C---:B------:R-:W-:Y:S02]  /*63ab0*/  VIADD R28, R60.reuse, 0x78 ;  /* 0x000000783c1c7836 */ /* 0x040fe40000000000 */
[C---:B------:R-:W-:Y:S01]  /*63ac0*/  VIADD R38, R60.reuse, 0x79 ;  /* 0x000000793c267836 */ /* 0x040fe20000000000 */
[----:B------:R-:W-:Y:S01]  /*63ad0*/  P2R R24, PR, RZ, 0x8 ;  /* 0x00000008ff187803 */ /* 0x000fe20000000000 */
[C---:B------:R-:W-:Y:S02]  /*63ae0*/  VIADD R26, R60.reuse, 0x7b ;  /* 0x0000007b3c1a7836 */ /* 0x040fe40000000000 */
[----:B------:R-:W-:Y:S01]  /*63af0*/  VIADD R39, R60, 0x7a ;  /* 0x0000007a3c277836 */ /* 0x000fe20000000000 */
[----:B------:R-:W-:Y:S01]  /*63b00*/  ISETP.GE.AND P3, PT, R38, UR11, PT ;  /* 0x0000000b26007c0c */ /* 0x000fe2000bf66270 */
[----:B------:R-:W-:-:S02]  /*63b10*/  VIADD R25, R60, 0x7c ;  /* 0x0000007c3c197836 */ /* 0x000fc40000000000 */
[C---:B------:R-:W-:Y:S02]  /*63b20*/  VIADD R35, R60.reuse, 0x7d ;  /* 0x0000007d3c237836 */ /* 0x040fe40000000000 */
[C---:B------:R-:W-:Y:S02]  /*63b30*/  VIADD R36, R60.reuse, 0x7e ;  /* 0x0000007e3c247836 */ /* 0x040fe40000000000 */
[----:B------:R-:W-:Y:S01]  /*63b40*/  VIADD R37, R60, 0x7f ;  /* 0x0000007f3c257836 */ /* 0x000fe20000000000 */
[----:B------:R-:W-:Y:S01]  /*63b50*/  P2R R31, PR, RZ, 0x40 ;  /* 0x00000040ff1f7803 */ /* 0x000fe20000000000 */
[----:B------:R-:W-:Y:S01]  /*63b60*/  IMAD.WIDE R22, R33, 0x2, R50 ;  /* 0x0000000221167825 */ /* 0x000fe200078e0232 */
[----:B------:R-:W-:Y:S02]  /*63b70*/  P2R R30, PR, RZ, 0x20 ;  /* 0x00000020ff1e7803 */ /* 0x000fe40000000000 */
[----:B------:R-:W-:Y:S02]  /*63b80*/  P2R R32, PR, RZ, 0x10 ;  /* 0x00000010ff207803 */ /* 0x000fe40000000000 */
[----:B------:R-:W-:-:S02]  /*63b90*/  ISETP.GE.AND P4, PT, R35, UR11, PT ;  /* 0x0000000b23007c0c */ /* 0x000fc4000bf86270 */
[----:B------:R-:W-:Y:S02]  /*63ba0*/  ISETP.GE.AND P5, PT, R36, UR11, PT ;  /* 0x0000000b24007c0c */ /* 0x000fe4000bfa6270 */
[----:B------:R-:W-:Y:S01]  /*63bb0*/  ISETP.GE.AND P6, PT, R37, UR11, PT ;  /* 0x0000000b25007c0c */ /* 0x000fe2000bfc6270 */
[----:B--2---:R2:W-:Y:S01]  /*63bc0*/  @P0 STG.E.U16 desc[UR66][R8.64], R29 ;  /* 0x0000001d08000986 */ /* 0x0045e2000c101542 */
[----:B------:R-:W-:Y:S01]  /*63bd0*/  PRMT R14, R29, 0x7632, R14 ;  /* 0x000076321d0e7816 */ /* 0x000fe2000000000e */
[----:B--2---:R-:W-:-:S04]  /*63be0*/  VIADD R9, R10, UR6 ;  /* 0x000000060a097c36 */ /* 0x004fc80008000000 */
[----:B------:R4:W-:Y:S01]  /*63bf0*/  @P2 STG.E.U16 desc[UR66][R12.64], R14 ;  /* 0x0000000e0c002986 */ /* 0x0009e2000c101542 */
[----:B------:R-:W2:Y:S01]  /*63c00*/  LDCU UR6, c[0x0][0x3b8] ;  /* 0x00007700ff0677ac */ /* 0x000ea20008000800 */
[----:B------:R-:W-:Y:S01]  /*63c10*/  VIADD R8, R9, UR5 ;  /* 0x0000000509087c36 */ /* 0x000fe20008000000 */
[----:B------:R-:W0:Y:S01]  /*63c20*/  LDCU UR5, c[0x0][0x3b8] ;  /* 0x00007700ff0577ac */ /* 0x000e220008000800 */
[----:B------:R-:W-:Y:S02]  /*63c30*/  ISETP.GE.AND P0, PT, R15, UR11, PT ;  /* 0x0000000b0f007c0c */ /* 0x000fe4000bf06270 */
[----:B----4-:R-:W-:Y:S01]  /*63c40*/  VIADD R13, R8, UR7 ;  /* 0x00000007080d7c36 */ /* 0x010fe20008000000 */
[----:B------:R-:W4:Y:S01]  /*63c50*/  LDCU UR7, c[0x0][0x3b8] ;  /* 0x00007700ff0777ac */ /* 0x000f220008000800 */
[----:B------:R-:W-:Y:S01]  /*63c60*/  IMAD.WIDE R14, R33, 0x2, R52 ;  /* 0x00000002210e7825 */ /* 0x000fe200078e0234 */
[----:B------:R-:W-:-:S03]  /*63c70*/  ISETP.GE.AND P2, PT, R16, UR11, PT ;  /* 0x0000000b10007c0c */ /* 0x000fc6000bf46270 */
[----:B------:R-:W-:-:S04]  /*63c80*/  VIADD R17, R13, UR8 ;  /* 0x000000080d117c36 */ /* 0x000fc80008000000 */
[----:B0-----:R-:W-:Y:S01]  /*63c90*/  VIADD R16, R17, UR9 ;  /* 0x0000000911107c36 */ /* 0x001fe20008000000 */
[----:B------:R1:W-:Y:S01]  /*63ca0*/  @P1 STG.E.U16 desc[UR66][R14.64], R61 ;  /* 0x0000003d0e001986 */ /* 0x0003e2000c101542 */
[----:B------:R-:W-:Y:S01]  /*63cb0*/  VIADD R12, R60, 0x77 ;  /* 0x000000773c0c7836 */ /* 0x000fe20000000000 */
[----:B------:R-:W-:Y:S02]  /*63cc0*/  P2R R27, PR, RZ, 0x4 ;  /* 0x00000004ff1b7803 */ /* 0x000fe40000000000 */
[----:B------:R-:W-:Y:S01]  /*63cd0*/  ISETP.GE.AND P2, PT, R28, UR11, PT ;  /* 0x0000000b1c007c0c */ /* 0x000fe2000bf46270 */
[----:B-1----:R-:W-:Y:S01]  /*63ce0*/  VIADD R15, R16, UR10 ;  /* 0x0000000a100f7c36 */ /* 0x002fe20008000000 */
[----:B------:R-:W-:-:S03]  /*63cf0*/  ISETP.GE.AND P1, PT, R12, UR11, PT ;  /* 0x0000000b0c007c0c */ /* 0x000fc6000bf26270 */
[----:B------:R-:W-:Y:S01]  /*63d00*/  VIADD R14, R15, UR5 ;  /* 0x000000050f0e7c36 */ /* 0x000fe20008000000 */
[----:B------:R-:W-:-:S03]  /*63d10*/  P2R R28, PR, RZ, 0x4 ;  /* 0x00000004ff1c7803 */ /* 0x000fc60000000000 */
[----:B--2---:R-:W-:Y:S01]  /*63d20*/  VIADD R12, R14, UR6 ;  /* 0x000000060e0c7c36 */ /* 0x004fe20008000000 */
[----:B------:R-:W-:Y:S02]  /*63d30*/  ISETP.GE.AND P2, PT, R26, UR11, PT ;  /* 0x0000000b1a007c0c */ /* 0x000fe4000bf46270 */
[----:B------:R-:W-:Y:S01]  /*63d40*/  P2R R29, PR, RZ, 0x2 ;  /* 0x00000002ff1d7803 */ /* 0x000fe20000000000 */
[----:B----4-:R-:W-:Y:S01]  /*63d50*/  VIADD R18, R12, UR7 ;  /* 0x000000070c127c36 */ /* 0x010fe20008000000 */
[----:B------:R-:W-:Y:S02]  /*63d60*/  P2R R26, PR, RZ, 0x8 ;  /* 0x00000008ff1a7803 */ /* 0x000fe40000000000 */
[----:B------:R-:W-:Y:S02]  /*63d70*/  PRMT R34, R61, 0x7632, R34 ;  /* 0x000076323d227816 */ /* 0x000fe40000000022 */
[----:B------:R-:W-:Y:S02]  /*63d80*/  ISETP.GE.AND P1, PT, R39, UR11, PT ;  /* 0x0000000b27007c0c */ /* 0x000fe4000bf26270 */
[----:B------:R-:W-:Y:S01]  /*63d90*/  ISETP.GE.AND P3, PT, R25, UR11, PT ;  /* 0x0000000b19007c0c */ /* 0x000fe2000bf66270 */
[----:B------:R-:W2:Y:S04]  /*63da0*/  LDL.LU R61, [R1+0x700] ;  /* 0x00070000013d7983 */ /* 0x000ea80000300800 */
[----:B------:R-:W4:Y:S04]  /*63db0*/  LDL.LU R47, [R1+0x6f0] ;  /* 0x0006f000012f7983 */ /* 0x000f280000300800 */
[----:B------:R-:W3:Y:S04]  /*63dc0*/  LDL.LU R42, [R1+0x694] ;  /* 0x00069400012a7983 */ /* 0x000ee80000300800 */
[----:B------:R-:W3:Y:S04]  /*63dd0*/  LDL.LU R44, [R1+0x6a4] ;  /* 0x0006a400012c7983 */ /* 0x000ee80000300800 */
[----:B------:R-:W3:Y:S01]  /*63de0*/  LDL.LU R60, [R1+0x10e0] ;  /* 0x0010e000013c7983 */ /* 0x000ee20000300800 */
[----:B------:R-:W-:-:S02]  /*63df0*/  P2R R25, PR, RZ, 0x10 ;  /* 0x00000010ff197803 */ /* 0x000fc40000000000 */
[----:B------:R-:W-:Y:S02]  /*63e00*/  ISETP.NE.AND P4, PT, R30, RZ, PT ;  /* 0x000000ff1e00720c */ /* 0x000fe40003f85270 */
[----:B------:R-:W-:Y:S02]  /*63e10*/  P2R R30, PR, RZ, 0x20 ;  /* 0x00000020ff1e7803 */ /* 0x000fe40000000000 */
[----:B------:R-:W-:Y:S02]  /*63e20*/  ISETP.NE.AND P5, PT, R31, RZ, PT ;  /* 0x000000ff1f00720c */ /* 0x000fe40003fa5270 */
[----:B------:R-:W-:Y:S02]  /*63e30*/  P2R R31, PR, RZ, 0x40 ;  /* 0x00000040ff1f7803 */ /* 0x000fe40000000000 */
[----:B------:R-:W-:-:S13]  /*63e40*/  ISETP.LT.AND P6, PT, R46, UR4, !P5 ;  /* 0x000000042e007c0c */ /* 0x000fda000efc1270 */
[----:B------:R0:W-:Y:S01]  /*63e50*/  @P6 STG.E.U16 desc[UR66][R22.64], R34 ;  /* 0x0000002216006986 */ /* 0x0001e2000c101542 */
[----:B------:R-:W-:Y:S01]  /*63e60*/  ISETP.LT.AND P6, PT, R45, UR4, !P5 ;  /* 0x000000042d007c0c */ /* 0x000fe2000efc1270 */
[----:B0-----:R-:W-:-:S12]  /*63e70*/  IMAD.WIDE R22, R33, 0x2, R48 ;  /* 0x0000000221167825 */ /* 0x001fd800078e0230 */
[----:B--2---:R0:W-:Y:S01]  /*63e80*/  @P6 STG.E.U16 desc[UR66][R22.64], R61 ;  /* 0x0000003d16006986 */ /* 0x0041e2000c101542 */
[----:B------:R-:W-:-:S03]  /*63e90*/  PRMT R34, R61, 0x7632, R34 ;  /* 0x000076323d227816 */ /* 0x000fc60000000022 */
[----:B0-----:R-:W2:Y:S01]  /*63ea0*/  LDL.LU R61, [R1+0x6c4] ;  /* 0x0006c400013d7983 */ /* 0x001ea20000300800 */
[----:B------:R-:W-:Y:S01]  /*63eb0*/  ISETP.LT.AND P6, PT, R41, UR4, !P5 ;  /* 0x0000000429007c0c */ /* 0x000fe2000efc1270 */
[----:B------:R-:W-:Y:S02]  /*63ec0*/  IMAD.WIDE R22, R33, 0x2, R6 ;  /* 0x0000000221167825 */ /* 0x000fe400078e0206 */
[----:B------:R-:W2:Y:S10]  /*63ed0*/  LDL.LU R38, [R1+0x6b4] ;  /* 0x0006b40001267983 */ /* 0x000eb40000300800 */
[----:B------:R0:W-:Y:S01]  /*63ee0*/  @P6 STG.E.U16 desc[UR66][R22.64], R34 ;  /* 0x0000002216006986 */ /* 0x0001e2000c101542 */
[----:B------:R-:W-:-:S02]  /*63ef0*/  ISETP.LT.AND P6, PT, R40, UR4, !P5 ;  /* 0x0000000428007c0c */ /* 0x000fc4000efc1270 */
[----:B------:R-:W-:Y:S01]  /*63f00*/  ISETP.LT.AND P5, PT, R58, UR4, !P5 ;  /* 0x000000043a007c0c */ /* 0x000fe2000efa1270 */
[----:B0-----:R-:W-:Y:S01]  /*63f10*/  IMAD.WIDE R22, R33, 0x2, R4 ;  /* 0x0000000221167825 */ /* 0x001fe200078e0204 */
[----:B----4-:R-:W-:-:S09]  /*63f20*/  PRMT R34, R47, 0x7632, R34 ;  /* 0x000076322f227816 */ /* 0x010fd20000000022 */
[----:B------:R0:W-:Y:S04]  /*63f30*/  @P6 STG.E.U16 desc[UR66][R22.64], R47 ;  /* 0x0000002f16006986 */ /* 0x0001e8000c101542 */
[----:B0-----:R-:W4:Y:S01]  /*63f40*/  LDL.LU R47, [R1+0x6d4] ;  /* 0x0006d400012f7983 */ /* 0x001f220000300800 */
[----:B------:R-:W-:-:S05]  /*63f50*/  IMAD.WIDE R22, R33, 0x2, R2 ;  /* 0x0000000221167825 */ /* 0x000fca00078e0202 */
[----:B------:R0:W-:Y:S01]  /*63f60*/  @P5 STG.E.U16 desc[UR66][R22.64], R34 ;  /* 0x0000002216005986 */ /* 0x0001e2000c101542 */
[----:B------:R-:W-:Y:S02]  /*63f70*/  ISETP.LT.AND P5, PT, R59, UR4, !P4 ;  /* 0x000000043b007c0c */ /* 0x000fe4000e7a1270 */
[----:B------:R-:W-:Y:S02]  /*63f80*/  ISETP.NE.AND P6, PT, R32, RZ, PT ;  /* 0x000000ff2000720c */ /* 0x000fe40003fc5270 */
[----:B---3--:R-:W-:Y:S01]  /*63f90*/  PRMT R32, R42, 0x7632, R32 ;  /* 0x000076322a207816 */ /* 0x008fe20000000020 */
[----:B0-----:R-:W-:-:S08]  /*63fa0*/  IMAD.WIDE R22, R21, 0x2, R56 ;  /* 0x0000000215167825 */ /* 0x001fd000078e0238 */
[----:B------:R0:W-:Y:S04]  /*63fb0*/  @P5 STG.E.U16 desc[UR66][R22.64], R42 ;  /* 0x0000002a16005986 */ /* 0x0001e8000c101542 */
[----:B0-----:R-:W3:Y:S01]  /*63fc0*/  LDL.LU R42, [R1+0x6e4] ;  /* 0x0006e400012a7983 */ /* 0x001ee20000300800 */
[----:B------:R-:W-:Y:S01]  /*63fd0*/  ISETP.LT.AND P5, PT, R60, UR4, !P4 ;  /* 0x000000043c007c0c */ /* 0x000fe2000e7a1270 */
[----:B------:R-:W-:-:S12]  /*63fe0*/  IMAD.WIDE R22, R21, 0x2, R54 ;  /* 0x0000000215167825 */ /* 0x000fd800078e0236 */
[----:B------:R0:W-:Y:S01]  /*63ff0*/  @P5 STG.E.U16 desc[UR66][R22.64], R32 ;  /* 0x0000002016005986 */ /* 0x0001e2000c101542 */
[----:B------:R-:W-:Y:S01]  /*64000*/  ISETP.LT.AND P5, PT, R43, UR4, !P4 ;  /* 0x000000042b007c0c */ /* 0x000fe2000e7a1270 */
[----:B0-----:R-:W-:Y:S01]  /*64010*/  IMAD.WIDE R22, R21, 0x2, R52 ;  /* 0x0000000215167825 */ /* 0x001fe200078e0234 */
[----:B------:R-:W-:-:S11]  /*64020*/  PRMT R32, R44, 0x7632, R32 ;  /* 0x000076322c207816 */ /* 0x000fd60000000020 */
[----:B------:R0:W-:Y:S04]  /*64030*/  @P5 STG.E.U16 desc[UR66][R22.64], R44 ;  /* 0x0000002c16005986 */ /* 0x0001e8000c101542 */
[----:B0-----:R-:W3:Y:S01]  /*64040*/  LDL.LU R44, [R1+0x704] ;  /* 0x00070400012c7983 */ /* 0x001ee20000300800 */
[----:B------:R-:W-:Y:S01]  /*64050*/  ISETP.LT.AND P5, PT, R46, UR4, !P4 ;  /* 0x000000042e007c0c */ /* 0x000fe2000e7a1270 */
[----:B------:R-:W-:-:S12]  /*64060*/  IMAD.WIDE R22, R21, 0x2, R50 ;  /* 0x0000000215167825 */ /* 0x000fd800078e0232 */
[----:B------:R0:W-:Y:S01]  /*64070*/  @P5 STG.E.U16 desc[UR66][R22.64], R32 ;  /* 0x0000002016005986 */ /* 0x0001e2000c101542 */
[----:B------:R-:W-:Y:S01]  /*64080*/  ISETP.LT.AND P5, PT, R45, UR4, !P4 ;  /* 0x000000042d007c0c */ /* 0x000fe2000e7a1270 */
[----:B0-----:R-:W-:-:S12]  /*64090*/  IMAD.WIDE R22, R21, 0x2, R48 ;  /* 0x0000000215167825 */ /* 0x001fd800078e0230 */
[----:B--2---:R0:W-:Y:S01]  /*640a0*/  @P5 STG.E.U16 desc[UR66][R22.64], R61 ;  /* 0x0000003d16005986 */ /* 0x0041e2000c101542 */
[----:B------:R-:W-:-:S03]  /*640b0*/  PRMT R32, R61, 0x7632, R32 ;  /* 0x000076323d207816 */ /* 0x000fc60000000020 */
[----:B0-----:R-:W2:Y:S01]  /*640c0*/  LDL.LU R61, [R1+0x6f4] ;  /* 0x0006f400013d7983 */ /* 0x001ea20000300800 */
[----:B------:R-:W-:Y:S01]  /*640d0*/  ISETP.LT.AND P5, PT, R41, UR4, !P4 ;  /* 0x0000000429007c0c */ /* 0x000fe2000e7a1270 */
[----:B------:R-:W-:-:S12]  /*640e0*/  IMAD.WIDE R22, R21, 0x2, R6 ;  /* 0x0000000215167825 */ /* 0x000fd800078e0206 */
[----:B------:R0:W-:Y:S01]  /*640f0*/  @P5 STG.E.U16 desc[UR66][R22.64], R32 ;  /* 0x0000002016005986 */ /* 0x0001e2000c101542 */
[----:B------:R-:W-:Y:S02]  /*64100*/  ISETP.LT.AND P5, PT, R40, UR4, !P4 ;  /* 0x0000000428007c0c */ /* 0x000fe4000e7a1270 */
[----:B------:R-:W-:Y:S01]  /*64110*/  ISETP.LT.AND P4, PT, R58, UR4, !P4 ;  /* 0x000000043a007c0c */ /* 0x000fe2000e781270 */
[----:B0-----:R-:W-:-:S10]  /*64120*/  IMAD.WIDE R22, R21, 0x2, R4 ;  /* 0x0000000215167825 */ /* 0x001fd400078e0204 */
[----:B------:R0:W-:Y:S01]  /*64130*/  @P5 STG.E.U16 desc[UR66][R22.64], R38 ;  /* 0x0000002616005986 */ /* 0x0001e2000c101542 */
[----:B------:R-:W-:Y:S02]  /*64140*/  ISETP.NE.AND P5, PT, R24, RZ, PT ;  /* 0x000000ff1800720c */ /* 0x000fe40003fa5270 */
[----:B------:R-:W-:Y:S01]  /*64150*/  PRMT R24, R38, 0x7632, R24 ;  /* 0x0000763226187816 */ /* 0x000fe20000000018 */
[----:B0-----:R-:W-:-:S05]  /*64160*/  IMAD.WIDE R22, R21, 0x2, R2 ;  /* 0x0000000215167825 */ /* 0x001fca00078e0202 */
[----:B------:R0:W-:Y:S01]  /*64170*/  @P4 STG.E.U16 desc[UR66][R22.64], R24 ;  /* 0x0000001816004986 */ /* 0x0001e2000c101542 */
[----:B------:R-:W-:Y:S02]  /*64180*/  ISETP.LT.AND P4, PT, R59, UR4, !P6 ;  /* 0x000000043b007c0c */ /* 0x000fe4000f781270 */
[----:B----4-:R-:W-:Y:S01]  /*64190*/  PRMT R21, R47, 0x7632, R21 ;  /* 0x000076322f157816 */ /* 0x010fe20000000015 */
[----:B0-----:R-:W-:-:S10]  /*641a0*/  IMAD.WIDE R22, R20, 0x2, R56 ;  /* 0x0000000214167825 */ /* 0x001fd400078e0238 */
[----:B------:R0:W-:Y:S01]  /*641b0*/  @P4 STG.E.U16 desc[UR66][R22.64], R47 ;  /* 0x0000002f16004986 */ /* 0x0001e2000c101542 */
[----:B------:R-:W-:-:S03]  /*641c0*/  ISETP.LT.AND P4, PT, R60, UR4, !P6 ;  /* 0x000000043c007c0c */ /* 0x000fc6000f781270 */
[----:B0-----:R-:W4:Y:S01]  /*641d0*/  LDL.LU R47, [R1+0x698] ;  /* 0x00069800012f7983 */ /* 0x001f220000300800 */
[----:B------:R-:W-:-:S09]  /*641e0*/  IMAD.WIDE R22, R20, 0x2, R54 ;  /* 0x0000000214167825 */ /* 0x000fd200078e0236 */
[----:B------:R0:W-:Y:S01]  /*641f0*/  @P4 STG.E.U16 desc[UR66][R22.64], R21 ;  /* 0x0000001516004986 */ /* 0x0001e2000c101542 */
[----:B------:R-:W-:Y:S01]  /*64200*/  ISETP.LT.AND P4, PT, R43, UR4, !P6 ;  /* 0x000000042b007c0c */ /* 0x000fe2000f781270 */
[----:B0-----:R-:W-:Y:S01]  /*64210*/  IMAD.WIDE R22, R20, 0x2, R52 ;  /* 0x0000000214167825 */ /* 0x001fe200078e0234 */
[----:B---3--:R-:W-:-:S11]  /*64220*/  PRMT R21, R42, 0x7632, R21 ;  /* 0x000076322a157816 */ /* 0x008fd60000000015 */
[----:B------:R0:W-:Y:S04]  /*64230*/  @P4 STG.E.U16 desc[UR66][R22.64], R42 ;  /* 0x0000002a16004986 */ /* 0x0001e8000c101542 */
[----:B0-----:R-:W3:Y:S01]  /*64240*/  LDL.LU R42, [R1+0x6a8] ;  /* 0x0006a800012a7983 */ /* 0x001ee20000300800 */
[----:B------:R-:W-:-:S03]  /*64250*/  ISETP.LT.AND P4, PT, R46, UR4, !P6 ;  /* 0x000000042e007c0c */ /* 0x000fc6000f781270 */
[----:B------:R-:W3:Y:S01]  /*64260*/  LDL.LU R38, [R1+0x6c8] ;  /* 0x0006c80001267983 */ /* 0x000ee20000300800 */
[----:B------:R-:W-:-:S09]  /*64270*/  IMAD.WIDE R22, R20, 0x2, R50 ;  /* 0x0000000214167825 */ /* 0x000fd200078e0232 */
        /* <DEDUP_REMOVED lines=11> */
[----:B--2---:R0:W-:Y:S02]  /*64330*/  @P4 STG.E.U16 desc[UR66][R22.64], R61 ;  /* 0x0000003d16004986 */ /* 0x0041e4000c101542 */
[----:B0-----:R-:W-:Y:S02]  /*64340*/  PRMT R22, R61, 0x7632, R22 ;  /* 0x000076323d167816 */ /* 0x001fe40000000016 */
[----:B------:R-:W2:Y:S01]  /*64350*/  LDL.LU R61, [R1+0x6d8] ;  /* 0x0006d800013d7983 */ /* 0x000ea20000300800 */
[----:B------:R-:W-:Y:S01]  /*64360*/  ISETP.LT.AND P6, PT, R58, UR4, !P6 ;  /* 0x000000043a007c0c */ /* 0x000fe2000f7c1270 */
[----:B------:R-:W-:-:S12]  /*64370*/  IMAD.WIDE R20, R20, 0x2, R2 ;  /* 0x0000000214147825 */ /* 0x000fd800078e0202 */
[----:B------:R0:W-:Y:S01]  /*64380*/  @P6 STG.E.U16 desc[UR66][R20.64], R22 ;  /* 0x0000001614006986 */ /* 0x0001e2000c101542 */
[----:B------:R-:W-:Y:S01]  /*64390*/  ISETP.LT.AND P6, PT, R59, UR4, !P5 ;  /* 0x000000043b007c0c */ /* 0x000fe2000efc1270 */
[----:B0-----:R-:W-:-:S12]  /*643a0*/  IMAD.WIDE R20, R19, 0x2, R56 ;  /* 0x0000000213147825 */ /* 0x001fd800078e0238 */
[----:B----4-:R0:W-:Y:S01]  /*643b0*/  @P6 STG.E.U16 desc[UR66][R20.64], R47 ;  /* 0x0000002f14006986 */ /* 0x0101e2000c101542 */
[----:B------:R-:W-:Y:S02]  /*643c0*/  PRMT R22, R47, 0x7632, R22 ;  /* 0x000076322f167816 */ /* 0x000fe40000000016 */
[----:B------:R-:W-:Y:S01]  /*643d0*/  ISETP.LT.AND P6, PT, R60, UR4, !P5 ;  /* 0x000000043c007c0c */ /* 0x000fe2000efc1270 */
[----:B0-----:R-:W4:Y:S01]  /*643e0*/  LDL.LU R47, [R1+0x6e8] ;  /* 0x0006e800012f7983 */ /* 0x001f220000300800 */
[----:B------:R-:W-:-:S11]  /*643f0*/  IMAD.WIDE R20, R19, 0x2, R54 ;  /* 0x0000000213147825 */ /* 0x000fd600078e0236 */
[----:B------:R0:W-:Y:S01]  /*64400*/  @P6 STG.E.U16 desc[UR66][R20.64], R22 ;  /* 0x0000001614006986 */ /* 0x0001e2000c101542 */
[----:B------:R-:W-:Y:S01]  /*64410*/  ISETP.LT.AND P6, PT, R43, UR4, !P5 ;  /* 0x000000042b007c0c */ /* 0x000fe2000efc1270 */
[----:B0-----:R-:W-:-:S12]  /*64420*/  IMAD.WIDE R20, R19, 0x2, R52 ;  /* 0x0000000213147825 */ /* 0x001fd800078e0234 */
[----:B---3--:R0:W-:Y:S01]  /*64430*/  @P6 STG.E.U16 desc[UR66][R20.64], R42 ;  /* 0x0000002a14006986 */ /* 0x0081e2000c101542 */
[----:B------:R-:W-:Y:S02]  /*64440*/  PRMT R22, R42, 0x7632, R22 ;  /* 0x000076322a167816 */ /* 0x000fe40000000016 */
[----:B------:R-:W-:Y:S01]  /*64450*/  ISETP.LT.AND P6, PT, R46, UR4, !P5 ;  /* 0x000000042e007c0c */ /* 0x000fe2000efc1270 */
[----:B0-----:R-:W3:Y:S01]  /*64460*/  LDL.LU R42, [R1+0x708] ;  /* 0x00070800012a7983 */ /* 0x001ee20000300800 */
[----:B------:R-:W-:-:S11]  /*64470*/  IMAD.WIDE R20, R19, 0x2, R50 ;  /* 0x0000000213147825 */ /* 0x000fd600078e0232 */
[----:B------:R0:W-:Y:S01]  /*64480*/  @P6 STG.E.U16 desc[UR66][R20.64], R22 ;  /* 0x0000001614006986 */ /* 0x0001e2000c101542 */
[----:B------:R-:W-:Y:S01]  /*64490*/  ISETP.LT.AND P6, PT, R45, UR4, !P5 ;  /* 0x000000042d007c0c */ /* 0x000fe2000efc1270 */
[----:B0-----:R-:W-:-:S12]  /*644a0*/  IMAD.WIDE R20, R19, 0x2, R48 ;  /* 0x0000000213147825 */ /* 0x001fd800078e0230 */
[----:B------:R0:W-:Y:S01]  /*644b0*/  @P6 STG.E.U16 desc[UR66][R20.64], R38 ;  /* 0x0000002614006986 */ /* 0x0001e2000c101542 */
[----:B------:R-:W-:Y:S02]  /*644c0*/  ISETP.LT.AND P6, PT, R41, UR4, !P5 ;  /* 0x0000000429007c0c */ /* 0x000fe4000efc1270 */
[----:B------:R-:W-:Y:S01]  /*644d0*/  PRMT R22, R38, 0x7632, R22 ;  /* 0x0000763226167816 */ /* 0x000fe20000000016 */
[----:B0-----:R-:W-:-:S10]  /*644e0*/  IMAD.WIDE R20, R19, 0x2, R6 ;  /* 0x0000000213147825 */ /* 0x001fd400078e0206 */
[----:B------:R0:W-:Y:S01]  /*644f0*/  @P6 STG.E.U16 desc[UR66][R20.64], R22 ;  /* 0x0000001614006986 */ /* 0x0001e2000c101542 */
[----:B------:R-:W-:Y:S01]  /*64500*/  ISETP.LT.AND P6, PT, R40, UR4, !P5 ;  /* 0x0000000428007c0c */ /* 0x000fe2000efc1270 */
[----:B0-----:R-:W-:Y:S01]  /*64510*/  IMAD.WIDE R20, R19, 0x2, R4 ;  /* 0x0000000213147825 */ /* 0x001fe200078e0204 */
[----:B------:R-:W-:-:S11]  /*64520*/  PRMT R22, R44, 0x7632, R22 ;  /* 0x000076322c167816 */ /* 0x000fd60000000016 */
[----:B------:R0:W-:Y:S04]  /*64530*/  @P6 STG.E.U16 desc[UR66][R20.64], R44 ;  /* 0x0000002c14006986 */ /* 0x0001e8000c101542 */
[----:B0-----:R-:W3:Y:S01]  /*64540*/  LDL.LU R44, [R1+0x6f8] ;  /* 0x0006f800012c7983 */ /* 0x001ee20000300800 */
[----:B------:R-:W-:Y:S02]  /*64550*/  ISETP.LT.AND P5, PT, R58, UR4, !P5 ;  /* 0x000000043a007c0c */ /* 0x000fe4000efa1270 */
[----:B------:R-:W-:Y:S01]  /*64560*/  ISETP.LT.AND P6, PT, R59, UR4, !P0 ;  /* 0x000000043b007c0c */ /* 0x000fe2000c7c1270 */
[----:B------:R-:W-:-:S10]  /*64570*/  IMAD.WIDE R20, R19, 0x2, R2 ;  /* 0x0000000213147825 */ /* 0x000fd400078e0202 */
[----:B------:R0:W-:Y:S02]  /*64580*/  @P5 STG.E.U16 desc[UR66][R20.64], R22 ;  /* 0x0000001614005986 */ /* 0x0001e4000c101542 */
[----:B0-----:R-:W-:-:S05]  /*64590*/  IMAD.WIDE R20, R11, 0x2, R56 ;  /* 0x000000020b147825 */ /* 0x001fca00078e0238 */
[----:B--2---:R0:W-:Y:S01]  /*645a0*/  @P6 STG.E.U16 desc[UR66][R20.64], R61 ;  /* 0x0000003d14006986 */ /* 0x0041e2000c101542 */
[----:B------:R-:W-:-:S03]  /*645b0*/  PRMT R19, R61, 0x7632, R19 ;  /* 0x000076323d137816 */ /* 0x000fc60000000013 */
[----:B0-----:R-:W2:Y:S01]  /*645c0*/  LDL.LU R61, [R1+0x69c] ;  /* 0x00069c00013d7983 */ /* 0x001ea20000300800 */
        /* <DEDUP_REMOVED lines=14> */
[----:B------:R-:W-:-:S03]  /*646b0*/  PRMT R19, R42, 0x7632, R19 ;  /* 0x000076322a137816 */ /* 0x000fc60000000013 */
[----:B0-----:R-:W3:Y:S01]  /*646c0*/  LDL.LU R42, [R1+0x6cc] ;  /* 0x0006cc00012a7983 */ /* 0x001ee20000300800 */
[----:B------:R-:W-:-:S03]  /*646d0*/  ISETP.LT.AND P6, PT, R41, UR4, !P0 ;  /* 0x0000000429007c0c */ /* 0x000fc6000c7c1270 */
[----:B------:R-:W3:Y:S01]  /*646e0*/  LDL.LU R38, [R1+0x6bc] ;  /* 0x0006bc0001267983 */ /* 0x000ee20000300800 */
[----:B------:R-:W-:-:S09]  /*646f0*/  IMAD.WIDE R20, R11, 0x2, R6 ;  /* 0x000000020b147825 */ /* 0x000fd200078e0206 */
[----:B------:R0:W-:Y:S01]  /*64700*/  @P6 STG.E.U16 desc[UR66][R20.64], R19 ;  /* 0x0000001314006986 */ /* 0x0001e2000c101542 */
[----:B------:R-:W-:Y:S01]  /*64710*/  ISETP.LT.AND P6, PT, R40, UR4, !P0 ;  /* 0x0000000428007c0c */ /* 0x000fe2000c7c1270 */
[----:B0-----:R-:W-:-:S12]  /*64720*/  IMAD.WIDE R20, R11, 0x2, R4 ;  /* 0x000000020b147825 */ /* 0x001fd800078e0204 */
[----:B------:R0:W-:Y:S01]  /*64730*/  @P6 STG.E.U16 desc[UR66][R20.64], R44 ;  /* 0x0000002c14006986 */ /* 0x0001e2000c101542 */
[----:B------:R-:W-:-:S03]  /*64740*/  PRMT R19, R44, 0x7632, R19 ;  /* 0x000076322c137816 */ /* 0x000fc60000000013 */
[----:B0-----:R-:W3:Y:S01]  /*64750*/  LDL.LU R44, [R1+0x6dc] ;  /* 0x0006dc00012c7983 */ /* 0x001ee20000300800 */
[----:B------:R-:W-:Y:S01]  /*64760*/  ISETP.LT.AND P0, PT, R58, UR4, !P0 ;  /* 0x000000043a007c0c */ /* 0x000fe2000c701270 */
[----:B------:R-:W-:Y:S01]  /*64770*/  IMAD.WIDE R20, R11, 0x2, R2 ;  /* 0x000000020b147825 */ /* 0x000fe200078e0202 */
[----:B------:R-:W-:-:S11]  /*64780*/  ISETP.NE.AND P5, PT, R27, RZ, PT ;  /* 0x000000ff1b00720c */ /* 0x000fd60003fa5270 */
        /* <DEDUP_REMOVED lines=12> */
[----:B------:R-:W-:Y:S02]  /*64850*/  ISETP.LT.AND P0, PT, R46, UR4, !P5 ;  /* 0x000000042e007c0c */ /* 0x000fe4000ef01270 */
[----:B------:R-:W-:Y:S01]  /*64860*/  PRMT R11, R47, 0x7632, R11 ;  /* 0x000076322f0b7816 */ /* 0x000fe2000000000b */
[C---:B0-----:R-:W-:Y:S01]  /*64870*/  IMAD.WIDE R20, R10.reuse, 0x2, R50 ;  /* 0x000000020a147825 */ /* 0x041fe200078e0232 */
[----:B------:R-:W4:Y:S09]  /*64880*/  LDL.LU R47, [R1+0x70c] ;  /* 0x00070c00012f7983 */ /* 0x000f320000300800 */
[----:B------:R0:W-:Y:S01]  /*64890*/  @P0 STG.E.U16 desc[UR66][R20.64], R11 ;  /* 0x0000000b14000986 */ /* 0x0001e2000c101542 */
[----:B------:R-:W-:Y:S01]  /*648a0*/  ISETP.LT.AND P0, PT, R45, UR4, !P5 ;  /* 0x000000042d007c0c */ /* 0x000fe2000ef01270 */
[----:B0-----:R-:W-:-:S12]  /*648b0*/  IMAD.WIDE R20, R10, 0x2, R48 ;  /* 0x000000020a147825 */ /* 0x001fd800078e0230 */
[----:B---3--:R0:W-:Y:S01]  /*648c0*/  @P0 STG.E.U16 desc[UR66][R20.64], R42 ;  /* 0x0000002a14000986 */ /* 0x0081e2000c101542 */
[----:B------:R-:W-:Y:S02]  /*648d0*/  ISETP.LT.AND P0, PT, R41, UR4, !P5 ;  /* 0x0000000429007c0c */ /* 0x000fe4000ef01270 */
[----:B------:R-:W-:Y:S01]  /*648e0*/  PRMT R11, R42, 0x7632, R11 ;  /* 0x000076322a0b7816 */ /* 0x000fe2000000000b */
[----:B0-----:R-:W-:Y:S01]  /*648f0*/  IMAD.WIDE R20, R10, 0x2, R6 ;  /* 0x000000020a147825 */ /* 0x001fe200078e0206 */
[----:B------:R-:W3:Y:S09]  /*64900*/  LDL.LU R42, [R1+0x6fc] ;  /* 0x0006fc00012a7983 */ /* 0x000ef20000300800 */
[----:B------:R0:W-:Y:S01]  /*64910*/  @P0 STG.E.U16 desc[UR66][R20.64], R11 ;  /* 0x0000000b14000986 */ /* 0x0001e2000c101542 */
[----:B------:R-:W-:Y:S01]  /*64920*/  ISETP.LT.AND P0, PT, R40, UR4, !P5 ;  /* 0x0000000428007c0c */ /* 0x000fe2000ef01270 */
[----:B0-----:R-:W-:-:S12]  /*64930*/  IMAD.WIDE R20, R10, 0x2, R4 ;  /* 0x000000020a147825 */ /* 0x001fd800078e0204 */
[----:B------:R-:W-:Y:S01]  /*64940*/  @P0 STG.E.U16 desc[UR66][R20.64], R38 ;  /* 0x0000002614000986 */ /* 0x000fe2000c101542 */
[----:B------:R-:W-:Y:S01]  /*64950*/  ISETP.LT.AND P0, PT, R58, UR4, !P5 ;  /* 0x000000043a007c0c */ /* 0x000fe2000ef01270 */
[----:B------:R-:W-:Y:S01]  /*64960*/  IMAD.WIDE R10, R10, 0x2, R2 ;  /* 0x000000020a0a7825 */ /* 0x000fe200078e0202 */
[----:B------:R-:W-:Y:S02]  /*64970*/  PRMT R19, R38, 0x7632, R19 ;  /* 0x0000763226137816 */ /* 0x000fe40000000013 */
[----:B------:R-:W-:-:S09]  /*64980*/  ISETP.NE.AND P6, PT, R29, RZ, PT ;  /* 0x000000ff1d00720c */ /* 0x000fd20003fc5270 */
[----:B------:R0:W-:Y:S01]  /*64990*/  @P0 STG.E.U16 desc[UR66][R10.64], R19 ;  /* 0x000000130a000986 */ /* 0x0001e2000c101542 */
[----:B------:R-:W-:Y:S01]  /*649a0*/  ISETP.LT.AND P0, PT, R59, UR4, !P6 ;  /* 0x000000043b007c0c */ /* 0x000fe2000f701270 */
[----:B0-----:R-:W-:-:S12]  /*649b0*/  IMAD.WIDE R10, R9, 0x2, R56 ;  /* 0x00000002090a7825 */ /* 0x001fd800078e0238 */
[----:B------:R0:W-:Y:S01]  /*649c0*/  @P0 STG.E.U16 desc[UR66][R10.64], R44 ;  /* 0x0000002c0a000986 */ /* 0x0001e2000c101542 */
[----:B------:R-:W-:-:S03]  /*649d0*/  PRMT R19, R44, 0x7632, R19 ;  /* 0x000076322c137816 */ /* 0x000fc60000000013 */
        /* <DEDUP_REMOVED lines=9> */
[----:B------:R-:W-:-:S03]  /*64a70*/  ISETP.LT.AND P0, PT, R46, UR4, !P6 ;  /* 0x000000042e007c0c */ /* 0x000fc6000f701270 */
[----:B------:R-:W2:Y:S01]  /*64a80*/  LDL.LU R38, [R1+0x740] ;  /* 0x0007400001267983 */ /* 0x000ea20000300800 */
[----:B------:R-:W-:-:S09]  /*64a90*/  IMAD.WIDE R10, R9, 0x2, R50 ;  /* 0x00000002090a7825 */ /* 0x000fd200078e0232 */
        /* <DEDUP_REMOVED lines=15> */
[----:B------:R-:W-:Y:S01]  /*64b90*/  IMAD.WIDE R10, R9, 0x2, R2 ;  /* 0x00000002090a7825 */ /* 0x000fe200078e0202 */
[----:B------:R-:W-:-:S10]  /*64ba0*/  ISETP.NE.AND P5, PT, R28, RZ, PT ;  /* 0x000000ff1c00720c */ /* 0x000fd40003fa5270 */
        /* <DEDUP_REMOVED lines=25> */
[----:B0-----:R-:W-:-:S12]  /*64d40*/  IMAD.WIDE R10, R8, 0x2, R4 ;  /* 0x00000002080a7825 */ /* 0x001fd800078e0204 */
[----:B----4-:R0:W-:Y:S01]  /*64d50*/  @P0 STG.E.U16 desc[UR66][R10.64], R47 ;  /* 0x0000002f0a000986 */ /* 0x0101e2000c101542 */
[----:B------:R-:W-:Y:S01]  /*64d60*/  ISETP.LT.AND P0, PT, R58, UR4, !P5 ;  /* 0x000000043a007c0c */ /* 0x000fe2000ef01270 */
[----:B------:R-:W-:Y:S01]  /*64d70*/  IMAD.WIDE R8, R8, 0x2, R2 ;  /* 0x0000000208087825 */ /* 0x000fe200078e0202 */
[----:B------:R-:W-:Y:S02]  /*64d80*/  ISETP.NE.AND P6, PT, R26, RZ, PT ;  /* 0x000000ff1a00720c */ /* 0x000fe40003fc5270 */
[----:B0-----:R-:W-:Y:S02]  /*64d90*/  PRMT R11, R47, 0x7632, R11 ;  /* 0x000076322f0b7816 */ /* 0x001fe4000000000b */
[----:B------:R-:W4:Y:S07]  /*64da0*/  LDL.LU R47, [R1+0x764] ;  /* 0x00076400012f7983 */ /* 0x000f2e0000300800 */
[----:B------:R0:W-:Y:S01]  /*64db0*/  @P0 STG.E.U16 desc[UR66][R8.64], R11 ;  /* 0x0000000b08000986 */ /* 0x0001e2000c101542 */
[----:B------:R-:W-:Y:S01]  /*64dc0*/  ISETP.LT.AND P0, PT, R59, UR4, !P6 ;  /* 0x000000043b007c0c */ /* 0x000fe2000f701270 */
[----:B0-----:R-:W-:-:S12]  /*64dd0*/  IMAD.WIDE R8, R13, 0x2, R56 ;  /* 0x000000020d087825 */ /* 0x001fd800078e0238 */
[----:B---3--:R0:W-:Y:S01]  /*64de0*/  @P0 STG.E.U16 desc[UR66][R8.64], R42 ;  /* 0x0000002a08000986 */ /* 0x0081e2000c101542 */
[----:B------:R-:W-:Y:S02]  /*64df0*/  ISETP.LT.AND P0, PT, R60, UR4, !P6 ;  /* 0x000000043c007c0c */ /* 0x000fe4000f701270 */
[----:B------:R-:W-:Y:S01]  /*64e00*/  PRMT R19, R42, 0x7632, R19 ;  /* 0x000076322a137816 */ /* 0x000fe20000000013 */
[----:B0-----:R-:W-:-:S10]  /*64e10*/  IMAD.WIDE R8, R13, 0x2, R54 ;  /* 0x000000020d087825 */ /* 0x001fd400078e0236 */
[----:B------:R0:W-:Y:S01]  /*64e20*/  @P0 STG.E.U16 desc[UR66][R8.64], R19 ;  /* 0x0000001308000986 */ /* 0x0001e2000c101542 */
[----:B------:R-:W-:Y:S01]  /*64e30*/  ISETP.LT.AND P0, PT, R43, UR4, !P6 ;  /* 0x000000042b007c0c */ /* 0x000fe2000f701270 */
[----:B0-----:R-:W-:-:S12]  /*64e40*/  IMAD.WIDE R8, R13, 0x2, R52 ;  /* 0x000000020d087825 */ /* 0x001fd800078e0234 */
[----:B------:R0:W-:Y:S01]  /*64e50*/  @P0 STG.E.U16 desc[UR66][R8.64], R44 ;  /* 0x0000002c08000986 */ /* 0x0001e2000c101542 */
[----:B------:R-:W-:-:S03]  /*64e60*/  PRMT R21, R44, 0x7632, R21 ;  /* 0x000076322c157816 */ /* 0x000fc60000000015 */
[----:B0-----:R-:W3:Y:S04]  /*64e70*/  LDL.LU R44, [R1+0x754] ;  /* 0x00075400012c7983 */ /* 0x001ee80000300800 */
[----:B------:R-:W3:Y:S01]  /*64e80*/  LDL.LU R38, [R1+0x744] ;  /* 0x0007440001267983 */ /* 0x000ee20000300800 */
[----:B------:R-:W-:Y:S01]  /*64e90*/  ISETP.LT.AND P0, PT, R46, UR4, !P6 ;  /* 0x000000042e007c0c */ /* 0x000fe2000f701270 */
[----:B------:R-:W-:Y:S02]  /*64ea0*/  IMAD.WIDE R8, R13, 0x2, R50 ;  /* 0x000000020d087825 */ /* 0x000fe400078e0232 */
[----:B------:R-:W3:Y:S10]  /*64eb0*/  LDL.LU R42, [R1+0x734] ;  /* 0x00073400012a7983 */ /* 0x000ef40000300800 */
        /* <DEDUP_REMOVED lines=8> */
[----:B------:R-:W-:Y:S04]  /*64f40*/  @P0 STG.E.U16 desc[UR66][R8.64], R19 ;  /* 0x0000001308000986 */ /* 0x000fe8000c101542 */
[----:B------:R-:W0:Y:S01]  /*64f50*/  LDS.128 R8, [R0] ;  /* 0x0000000000087984 */ /* 0x000e220000000c00 */
[----:B------:R-:W-:Y:S01]  /*64f60*/  ISETP.LT.AND P0, PT, R40, UR4, !P6 ;  /* 0x0000000428007c0c */ /* 0x000fe2000f701270 */
[----:B------:R-:W-:-:S12]  /*64f70*/  IMAD.WIDE R20, R13, 0x2, R4 ;  /* 0x000000020d147825 */ /* 0x000fd800078e0204 */
[----:B0-----:R0:W-:Y:S01]  /*64f80*/  @P0 STG.E.U16 desc[UR66][R20.64], R8 ;  /* 0x0000000814000986 */ /* 0x0011e2000c101542 */
[----:B------:R-:W-:Y:S02]  /*64f90*/  ISETP.LT.AND P0, PT, R58, UR4, !P6 ;  /* 0x000000043a007c0c */ /* 0x000fe4000f701270 */
[----:B------:R-:W-:Y:S01]  /*64fa0*/  PRMT R22, R8, 0x7632, R22 ;  /* 0x0000763208167816 */ /* 0x000fe20000000016 */
[----:B0-----:R-:W-:-:S10]  /*64fb0*/  IMAD.WIDE R20, R13, 0x2, R2 ;  /* 0x000000020d147825 */ /* 0x001fd400078e0202 */
[----:B------:R0:W-:Y:S01]  /*64fc0*/  @P0 STG.E.U16 desc[UR66][R20.64], R22 ;  /* 0x0000001614000986 */ /* 0x0001e2000c101542 */
[----:B------:R-:W-:Y:S01]  /*64fd0*/  ISETP.LT.AND P0, PT, R59, UR4, !P1 ;  /* 0x000000043b007c0c */ /* 0x000fe2000cf01270 */
[----:B0-----:R-:W-:-:S12]  /*64fe0*/  IMAD.WIDE R20, R17, 0x2, R56 ;  /* 0x0000000211147825 */ /* 0x001fd800078e0238 */
[----:B----4-:R0:W-:Y:S01]  /*64ff0*/  @P0 STG.E.U16 desc[UR66][R20.64], R47 ;  /* 0x0000002f14000986 */ /* 0x0101e2000c101542 */
[----:B------:R-:W-:Y:S02]  /*65000*/  ISETP.LT.AND P0, PT, R60, UR4, !P1 ;  /* 0x000000043c007c0c */ /* 0x000fe4000cf01270 */
[----:B------:R-:W-:Y:S01]  /*65010*/  PRMT R0, R47, 0x7632, R0 ;  /* 0x000076322f007816 */ /* 0x000fe20000000000 */
[----:B0-----:R-:W-:Y:S01]  /*65020*/  IMAD.WIDE R20, R17, 0x2, R54 ;  /* 0x0000000211147825 */ /* 0x001fe200078e0236 */
        /* <DEDUP_REMOVED lines=8> */
[----:B------:R-:W-:Y:S01]  /*650b0*/  PRMT R0, R38, 0x7632, R0 ;  /* 0x0000763226007816 */ /* 0x000fe20000000000 */
[----:B------:R-:W3:Y:S08]  /*650c0*/  LDL.LU R44, [R1+0x684] ;  /* 0x00068400012c7983 */ /* 0x000ef00000300800 */
[----:B------:R0:W-:Y:S01]  /*650d0*/  @P0 STG.E.U16 desc[UR66][R20.64], R8 ;  /* 0x0000000814000986 */ /* 0x0001e2000c101542 */
[----:B------:R-:W-:Y:S01]  /*650e0*/  ISETP.LT.AND P0, PT, R45, UR4, !P1 ;  /* 0x000000042d007c0c */ /* 0x000fe2000cf01270 */
[----:B0-----:R-:W-:-:S12]  /*650f0*/  IMAD.WIDE R20, R17, 0x2, R48 ;  /* 0x0000000211147825 */ /* 0x001fd800078e0230 */
[----:B------:R0:W-:Y:S01]  /*65100*/  @P0 STG.E.U16 desc[UR66][R20.64], R38 ;  /* 0x0000002614000986 */ /* 0x0001e2000c101542 */
[----:B------:R-:W-:Y:S01]  /*65110*/  ISETP.LT.AND P0, PT, R41, UR4, !P1 ;  /* 0x0000000429007c0c */ /* 0x000fe2000cf01270 */
[----:B0-----:R-:W-:-:S12]  /*65120*/  IMAD.WIDE R20, R17, 0x2, R6 ;  /* 0x0000000211147825 */ /* 0x001fd800078e0206 */
[----:B------:R0:W-:Y:S01]  /*65130*/  @P0 STG.E.U16 desc[UR66][R20.64], R0 ;  /* 0x0000000014000986 */ /* 0x0001e2000c101542 */
[----:B------:R-:W-:Y:S02]  /*65140*/  ISETP.LT.AND P0, PT, R40, UR4, !P1 ;  /* 0x0000000428007c0c */ /* 0x000fe4000cf01270 */
[----:B------:R-:W-:Y:S01]  /*65150*/  ISETP.LT.AND P1, PT, R58, UR4, !P1 ;  /* 0x000000043a007c0c */ /* 0x000fe2000cf21270 */
[----:B0-----:R-:W-:Y:S01]  /*65160*/  IMAD.WIDE R20, R17, 0x2, R4 ;  /* 0x0000000211147825 */ /* 0x001fe200078e0204 */
[----:B------:R-:W-:-:S09]  /*65170*/  PRMT R8, R42, 0x7632, R8 ;  /* 0x000076322a087816 */ /* 0x000fd20000000008 */
[----:B------:R0:W-:Y:S01]  /*65180*/  @P0 STG.E.U16 desc[UR66][R20.64], R42 ;  /* 0x0000002a14000986 */ /* 0x0001e2000c101542 */
[----:B------:R-:W-:Y:S01]  /*65190*/  ISETP.LT.AND P0, PT, R59, UR4, !P2 ;  /* 0x000000043b007c0c */ /* 0x000fe2000d701270 */
[----:B0-----:R-:W-:-:S05]  /*651a0*/  IMAD.WIDE R20, R17, 0x2, R2 ;  /* 0x0000000211147825 */ /* 0x001fca00078e0202 */
        /* <DEDUP_REMOVED lines=8> */
[----:B------:R-:W2:Y:S04]  /*65230*/  LDL.LU R42, [R1+0x758] ;  /* 0x00075800012a7983 */ /* 0x000ea80000300800 */
[----:B------:R-:W2:Y:S06]  /*65240*/  LDL.LU R38, [R1+0x748] ;  /* 0x0007480001267983 */ /* 0x000eac0000300800 */
[----:B------:R0:W-:Y:S01]  /*65250*/  @P1 STG.E.U16 desc[UR66][R20.64], R0 ;  /* 0x0000000014001986 */ /* 0x0001e2000c101542 */
[----:B------:R-:W-:Y:S01]  /*65260*/  ISETP.LT.AND P1, PT, R46, UR4, !P2 ;  /* 0x000000042e007c0c */ /* 0x000fe2000d721270 */
[----:B0-----:R-:W-:Y:S01]  /*65270*/  IMAD.WIDE R20, R16, 0x2, R52 ;  /* 0x0000000210147825 */ /* 0x001fe200078e0234 */
[----:B------:R-:W-:-:S03]  /*65280*/  PRMT R0, R9, 0x7632, R0 ;  /* 0x0000763209007816 */ /* 0x000fc60000000000 */
[----:B------:R-:W-:Y:S01]  /*65290*/  IMAD.WIDE R26, R15, 0x2, R56 ;  /* 0x000000020f1a7825 */ /* 0x000fe200078e0238 */
[----:B----4-:R0:W-:Y:S01]  /*652a0*/  @P0 STG.E.U16 desc[UR66][R20.64], R47 ;  /* 0x0000002f14000986 */ /* 0x0101e2000c101542 */
[----:B------:R-:W-:Y:S02]  /*652b0*/  PRMT R13, R47, 0x7632, R13 ;  /* 0x000076322f0d7816 */ /* 0x000fe4000000000d */
[----:B------:R-:W-:Y:S01]  /*652c0*/  ISETP.LT.AND P0, PT, R45, UR4, !P2 ;  /* 0x000000042d007c0c */ /* 0x000fe2000d701270 */
[----:B0-----:R-:W-:-:S05]  /*652d0*/  IMAD.WIDE R20, R16, 0x2, R50 ;  /* 0x0000000210147825 */ /* 0x001fca00078e0232 */
[----:B------:R0:W-:Y:S01]  /*652e0*/  @P1 STG.E.U16 desc[UR66][R20.64], R13 ;  /* 0x0000000d14001986 */ /* 0x0001e2000c101542 */
[----:B------:R-:W-:Y:S01]  /*652f0*/  ISETP.LT.AND P1, PT, R41, UR4, !P2 ;  /* 0x0000000429007c0c */ /* 0x000fe2000d721270 */
[----:B0-----:R-:W-:-:S05]  /*65300*/  IMAD.WIDE R20, R16, 0x2, R48 ;  /* 0x0000000210147825 */ /* 0x001fca00078e0230 */
[----:B---3--:R0:W-:Y:S01]  /*65310*/  @P0 STG.E.U16 desc[UR66][R20.64], R44 ;  /* 0x0000002c14000986 */ /* 0x0081e2000c101542 */
[----:B------:R-:W-:Y:S02]  /*65320*/  PRMT R8, R44, 0x7632, R8 ;  /* 0x000076322c087816 */ /* 0x000fe40000000008 */
[----:B------:R-:W-:Y:S02]  /*65330*/  ISETP.LT.AND P0, PT, R40, UR4, !P2 ;  /* 0x0000000428007c0c */ /* 0x000fe4000d701270 */
[----:B------:R-:W-:Y:S01]  /*65340*/  ISETP.LT.AND P2, PT, R58, UR4, !P2 ;  /* 0x000000043a007c0c */ /* 0x000fe2000d741270 */
[C---:B0-----:R-:W-:Y:S01]  /*65350*/  IMAD.WIDE R20, R16.reuse, 0x2, R6 ;  /* 0x0000000210147825 */ /* 0x041fe200078e0206 */
[----:B------:R-:W3:Y:S04]  /*65360*/  LDL.LU R44, [R1+0x738] ;  /* 0x00073800012c7983 */ /* 0x000ee80000300800 */
[----:B------:R0:W-:Y:S01]  /*65370*/  @P1 STG.E.U16 desc[UR66][R20.64], R8 ;  /* 0x0000000814001986 */ /* 0x0001e2000c101542 */
[----:B------:R-:W-:Y:S01]  /*65380*/  ISETP.LT.AND P1, PT, R59, UR4, !P3 ;  /* 0x000000043b007c0c */ /* 0x000fe2000df21270 */
[----:B0-----:R-:W-:-:S04]  /*65390*/  IMAD.WIDE R20, R16, 0x2, R4 ;  /* 0x0000000210147825 */ /* 0x001fc800078e0204 */
[----:B------:R-:W-:Y:S01]  /*653a0*/  IMAD.WIDE R16, R16, 0x2, R2 ;  /* 0x0000000210107825 */ /* 0x000fe200078e0202 */
[----:B------:R-:W-:Y:S04]  /*653b0*/  @P0 STG.E.U16 desc[UR66][R20.64], R9 ;  /* 0x0000000914000986 */ /* 0x000fe8000c101542 */
[----:B------:R-:W-:Y:S04]  /*653c0*/  @P2 STG.E.U16 desc[UR66][R16.64], R0 ;  /* 0x0000000010002986 */ /* 0x000fe8000c101542 */
[----:B--2---:R0:W-:Y:S01]  /*653d0*/  @P1 STG.E.U16 desc[UR66][R26.64], R61 ;  /* 0x0000003d1a001986 */ /* 0x0041e2000c101542 */
[----:B------:R-:W-:-:S03]  /*653e0*/  PRMT R13, R61, 0x7632, R13 ;  /* 0x000076323d0d7816 */ /* 0x000fc6000000000d */
[----:B0-----:R-:W2:Y:S01]  /*653f0*/  LDL.LU R61, [R1+0x728] ;  /* 0x00072800013d7983 */ /* 0x001ea20000300800 */
[----:B------:R-:W-:Y:S02]  /*65400*/  ISETP.LT.AND P0, PT, R60, UR4, !P3 ;  /* 0x000000043c007c0c */ /* 0x000fe4000df01270 */
[----:B------:R-:W-:Y:S01]  /*65410*/  ISETP.LT.AND P2, PT, R43, UR4, !P3 ;  /* 0x000000042b007c0c */ /* 0x000fe2000df41270 */
[----:B------:R-:W-:Y:S01]  /*65420*/  IMAD.WIDE R22, R15, 0x2, R54 ;  /* 0x000000020f167825 */ /* 0x000fe200078e0236 */
[----:B------:R-:W-:Y:S01]  /*65430*/  ISETP.LT.AND P1, PT, R46, UR4, !P3 ;  /* 0x000000042e007c0c */ /* 0x000fe2000df21270 */
[----:B------:R-:W4:Y:S01]  /*65440*/  LDL.LU R47, [R1+0x718] ;  /* 0x00071800012f7983 */ /* 0x000f220000300800 */
[----:B------:R-:W-:Y:S01]  /*65450*/  ISETP.NE.AND P4, PT, R25, RZ, PT ;  /* 0x000000ff1900720c */ /* 0x000fe20003f85270 */
[----:B------:R-:W-:Y:S01]  /*65460*/  IMAD.WIDE R24, R15, 0x2, R52 ;  /* 0x000000020f187825 */ /* 0x000fe200078e0234 */
[----:B------:R-:W-:-:S03]  /*65470*/  PRMT R9, R42, 0x7632, R9 ;  /* 0x000076322a097816 */ /* 0x000fc60000000009 */
[----:B------:R-:W-:Y:S02]  /*65480*/  IMAD.WIDE R28, R15, 0x2, R50 ;  /* 0x000000020f1c7825 */ /* 0x000fe400078e0232 */
[----:B------:R-:W-:Y:S01]  /*65490*/  @P0 STG.E.U16 desc[UR66][R22.64], R13 ;  /* 0x0000000d16000986 */ /* 0x000fe2000c101542 */
[----:B------:R-:W-:-:S03]  /*654a0*/  ISETP.LT.AND P0, PT, R45, UR4, !P3 ;  /* 0x000000042d007c0c */ /* 0x000fc6000df01270 */
[----:B------:R0:W-:Y:S01]  /*654b0*/  @P2 STG.E.U16 desc[UR66][R24.64], R42 ;  /* 0x0000002a18002986 */ /* 0x0001e2000c101542 */
[----:B------:R-:W-:Y:S01]  /*654c0*/  ISETP.LT.AND P2, PT, R41, UR4, !P3 ;  /* 0x0000000429007c0c */ /* 0x000fe2000df41270 */
[C---:B------:R-:W-:Y:S02]  /*654d0*/  IMAD.WIDE R16, R15.reuse, 0x2, R48 ;  /* 0x000000020f107825 */ /* 0x040fe400078e0230 */
[----:B------:R1:W-:Y:S01]  /*654e0*/  @P1 STG.E.U16 desc[UR66][R28.64], R9 ;  /* 0x000000091c001986 */ /* 0x0003e2000c101542 */
[----:B------:R-:W-:Y:S02]  /*654f0*/  ISETP.LT.AND P1, PT, R40, UR4, !P3 ;  /* 0x0000000428007c0c */ /* 0x000fe4000df21270 */
[----:B------:R-:W-:Y:S01]  /*65500*/  PRMT R0, R38, 0x7632, R0 ;  /* 0x0000763226007816 */ /* 0x000fe20000000000 */
[----:B0-----:R-:W4:Y:S01]  /*65510*/  LDL.LU R42, [R1+0x688] ;  /* 0x00068800012a7983 */ /* 0x001f220000300800 */
[----:B-1----:R-:W-:-:S03]  /*65520*/  IMAD.WIDE R8, R15, 0x2, R6 ;  /* 0x000000020f087825 */ /* 0x002fc600078e0206 */
[----:B------:R-:W-:Y:S01]  /*65530*/  @P0 STG.E.U16 desc[UR66][R16.64], R38 ;  /* 0x0000002610000986 */ /* 0x000fe2000c101542 */
[----:B------:R-:W-:Y:S01]  /*65540*/  ISETP.LT.AND P3, PT, R58, UR4, !P3 ;  /* 0x000000043a007c0c */ /* 0x000fe2000df61270 */
[----:B------:R-:W-:Y:S02]  /*65550*/  IMAD.WIDE R20, R15, 0x2, R4 ;  /* 0x000000020f147825 */ /* 0x000fe400078e0204 */
[----:B------:R-:W-:Y:S01]  /*65560*/  @P2 STG.E.U16 desc[UR66][R8.64], R0 ;  /* 0x0000000008002986 */ /* 0x000fe2000c101542 */
[----:B------:R-:W-:Y:S01]  /*65570*/  ISETP.LT.AND P2, PT, R59, UR4, !P4 ;  /* 0x000000043b007c0c */ /* 0x000fe2000e741270 */
[----:B------:R-:W-:-:S04]  /*65580*/  IMAD.WIDE R26, R15, 0x2, R2 ;  /* 0x000000020f1a7825 */ /* 0x000fc800078e0202 */
[----:B------:R-:W-:Y:S01]  /*65590*/  IMAD.WIDE R22, R14, 0x2, R56 ;  /* 0x000000020e167825 */ /* 0x000fe200078e0238 */
[----:B---3--:R-:W-:Y:S01]  /*655a0*/  PRMT R13, R44, 0x7632, R13 ;  /* 0x000076322c0d7816 */ /* 0x008fe2000000000d */
[----:B------:R0:W-:Y:S04]  /*655b0*/  @P1 STG.E.U16 desc[UR66][R20.64], R44 ;  /* 0x0000002c14001986 */ /* 0x0001e8000c101542 */
[----:B------:R-:W-:Y:S04]  /*655c0*/  @P3 STG.E.U16 desc[UR66][R26.64], R13 ;  /* 0x0000000d1a003986 */ /* 0x000fe8000c101542 */
[----:B0-----:R-:W3:Y:S01]  /*655d0*/  LDL.LU R44, [R1+0x76c] ;  /* 0x00076c00012c7983 */ /* 0x001ee20000300800 */
[----:B--2---:R-:W-:-:S03]  /*655e0*/  PRMT R0, R61, 0x7632, R0 ;  /* 0x000076323d007816 */ /* 0x004fc60000000000 */
[----:B------:R0:W-:Y:S04]  /*655f0*/  @P2 STG.E.U16 desc[UR66][R22.64], R61 ;  /* 0x0000003d16002986 */ /* 0x0001e8000c101542 */
[----:B0-----:R-:W2:Y:S01]  /*65600*/  LDL.LU R61, [R1+0x75c] ;  /* 0x00075c00013d7983 */ /* 0x001ea20000300800 */
[----:B------:R-:W-:Y:S02]  /*65610*/  ISETP.LT.AND P0, PT, R60, UR4, !P4 ;  /* 0x000000043c007c0c */ /* 0x000fe4000e701270 */
[----:B------:R-:W-:Y:S01]  /*65620*/  ISETP.LT.AND P1, PT, R43, UR4, !P4 ;  /* 0x000000042b007c0c */ /* 0x000fe2000e721270 */
[----:B------:R-:W-:Y:S01]  /*65630*/  IMAD.WIDE R16, R14, 0x2, R54 ;  /* 0x000000020e107825 */ /* 0x000fe200078e0236 */
[----:B------:R-:W-:-:S03]  /*65640*/  ISETP.LT.AND P3, PT, R46, UR4, !P4 ;  /* 0x000000042e007c0c */ /* 0x000fc6000e761270 */
[----:B------:R-:W-:Y:S01]  /*65650*/  IMAD.WIDE R24, R14, 0x2, R52 ;  /* 0x000000020e187825 */ /* 0x000fe200078e0234 */
[----:B------:R-:W-:-:S05]  /*65660*/  ISETP.LT.AND P2, PT, R45, UR4, !P4 ;  /* 0x000000042d007c0c */ /* 0x000fca000e741270 */
[----:B------:R0:W-:Y:S01]  /*65670*/  @P0 STG.E.U16 desc[UR66][R16.64], R0 ;  /* 0x0000000010000986 */ /* 0x0001e2000c101542 */
[----:B------:R-:W-:Y:S01]  /*65680*/  ISETP.LT.AND P0, PT, R41, UR4, !P4 ;  /* 0x0000000429007c0c */ /* 0x000fe2000e701270 */
[----:B------:R-:W-:Y:S01]  /*65690*/  IMAD.WIDE R20, R14, 0x2, R50 ;  /* 0x000000020e147825 */ /* 0x000fe200078e0232 */
[----:B----4-:R-:W-:Y:S01]  /*656a0*/  PRMT R13, R47, 0x7632, R13 ;  /* 0x000076322f0d7816 */ /* 0x010fe2000000000d */
[----:B------:R1:W-:Y:S01]  /*656b0*/  @P1 STG.E.U16 desc[UR66][R24.64], R47 ;  /* 0x0000002f18001986 */ /* 0x0003e2000c101542 */
[----:B------:R-:W-:Y:S02]  /*656c0*/  ISETP.LT.AND P1, PT, R40, UR4, !P4 ;  /* 0x0000000428007c0c */ /* 0x000fe4000e721270 */
[----:B------:R-:W-:Y:S01]  /*656d0*/  ISETP.NE.AND P5, PT, R30, RZ, PT ;  /* 0x000000ff1e00720c */ /* 0x000fe20003fa5270 */
[----:B------:R-:W-:Y:S01]  /*656e0*/  IMAD.WIDE R26, R14, 0x2, R48 ;  /* 0x000000020e1a7825 */ /* 0x000fe200078e0230 */
[----:B------:R-:W-:Y:S01]  /*656f0*/  PRMT R15, R42, 0x7632, R15 ;  /* 0x000076322a0f7816 */ /* 0x000fe2000000000f */
[----:B------:R-:W-:Y:S01]  /*65700*/  @P3 STG.E.U16 desc[UR66][R20.64], R13 ;  /* 0x0000000d14003986 */ /* 0x000fe2000c101542 */
[----:B------:R-:W-:Y:S01]  /*65710*/  ISETP.LT.AND P4, PT, R58, UR4, !P4 ;  /* 0x000000043a007c0c */ /* 0x000fe2000e781270 */
[C---:B------:R-:W-:Y:S01]  /*65720*/  IMAD.WIDE R8, R14.reuse, 0x2, R6 ;  /* 0x000000020e087825 */ /* 0x040fe200078e0206 */
[----:B------:R-:W-:Y:S01]  /*65730*/  ISETP.LT.AND P3, PT, R59, UR4, !P5 ;  /* 0x000000043b007c0c */ /* 0x000fe2000ef61270 */
[----:B------:R-:W-:Y:S02]  /*65740*/  @P2 STG.E.U16 desc[UR66][R26.64], R42 ;  /* 0x0000002a1a002986 */ /* 0x000fe4000c101542 */
[----:B0-----:R-:W-:-:S02]  /*65750*/  IMAD.WIDE R16, R14, 0x2, R4 ;  /* 0x000000020e107825 */ /* 0x001fc400078e0204 */
[----:B------:R0:W-:Y:S01]  /*65760*/  @P0 STG.E.U16 desc[UR66][R8.64], R15 ;  /* 0x0000000f08000986 */ /* 0x0001e2000c101542 */
[----:B------:R-:W-:Y:S01]  /*65770*/  ISETP.LT.AND P0, PT, R60, UR4, !P5 ;  /* 0x000000043c007c0c */ /* 0x000fe2000ef01270 */
[----:B------:R-:W-:Y:S01]  /*65780*/  IMAD.WIDE R22, R12, 0x2, R56 ;  /* 0x000000020c167825 */ /* 0x000fe200078e0238 */
[----:B------:R-:W-:Y:S01]  /*65790*/  PRMT R0, R10, 0x7632, R0 ;  /* 0x000076320a007816 */ /* 0x000fe20000000000 */
[----:B-1----:R-:W4:Y:S04]  /*657a0*/  LDL.LU R47, [R1+0x74c] ;  /* 0x00074c00012f7983 */ /* 0x002f280000300800 */
[----:B------:R-:W-:Y:S01]  /*657b0*/  @P1 STG.E.U16 desc[UR66][R16.64], R10 ;  /* 0x0000000a10001986 */ /* 0x000fe2000c101542 */
[----:B------:R-:W-:Y:S01]  /*657c0*/  ISETP.LT.AND P1, PT, R43, UR4, !P5 ;  /* 0x000000042b007c0c */ /* 0x000fe2000ef21270 */
[----:B0-----:R-:W-:-:S02]  /*657d0*/  IMAD.WIDE R14, R14, 0x2, R2 ;  /* 0x000000020e0e7825 */ /* 0x001fc400078e0202 */
[----:B------:R-:W4:Y:S01]  /*657e0*/  LDL.LU R42, [R1+0x73c] ;  /* 0x00073c00012a7983 */ /* 0x000f220000300800 */
[----:B------:R-:W-:Y:S01]  /*657f0*/  ISETP.NE.AND P6, PT, R31, RZ, PT ;  /* 0x000000ff1f00720c */ /* 0x000fe20003fc5270 */
[C---:B------:R-:W-:Y:S02]  /*65800*/  IMAD.WIDE R8, R12.reuse, 0x2, R54 ;  /* 0x000000020c087825 */ /* 0x040fe400078e0236 */
[----:B------:R-:W-:Y:S02]  /*65810*/  @P4 STG.E.U16 desc[UR66][R14.64], R0 ;  /* 0x000000000e004986 */ /* 0x000fe4000c101542 */
[----:B------:R-:W-:Y:S01]  /*65820*/  IMAD.WIDE R20, R12, 0x2, R52 ;  /* 0x000000020c147825 */ /* 0x000fe200078e0234 */
[----:B---3--:R-:W-:Y:S01]  /*65830*/  PRMT R13, R44, 0x7632, R13 ;  /* 0x000076322c0d7816 */ /* 0x008fe2000000000d */
[----:B------:R0:W-:Y:S04]  /*65840*/  @P3 STG.E.U16 desc[UR66][R22.64], R44 ;  /* 0x0000002c16003986 */ /* 0x0001e8000c101542 */
[----:B------:R-:W-:Y:S01]  /*65850*/  @P0 STG.E.U16 desc[UR66][R8.64], R13 ;  /* 0x0000000d08000986 */ /* 0x000fe2000c101542 */
[----:B------:R-:W-:-:S03]  /*65860*/  ISETP.LT.AND P0, PT, R59, UR4, !P6 ;  /* 0x000000043b007c0c */ /* 0x000fc6000f701270 */
[----:B0-----:R-:W3:Y:S04]  /*65870*/  LDL.LU R44, [R1+0x72c] ;  /* 0x00072c00012c7983 */ /* 0x001ee80000300800 */
[----:B------:R-:W3:Y:S01]  /*65880*/  LDL.LU R59, [R1+0x71c] ;  /* 0x00071c00013b7983 */ /* 0x000ee20000300800 */
[----:B--2---:R-:W-:-:S03]  /*65890*/  PRMT R10, R61, 0x7632, R10 ;  /* 0x000076323d0a7816 */ /* 0x004fc6000000000a */
[----:B------:R0:W-:Y:S04]  /*658a0*/  @P1 STG.E.U16 desc[UR66][R20.64], R61 ;  /* 0x0000003d14001986 */ /* 0x0001e8000c101542 */
[----:B0-----:R-:W2:Y:S01]  /*658b0*/  LDL.LU R61, [R1+0x68c] ;  /* 0x00068c00013d7983 */ /* 0x001ea20000300800 */
[----:B------:R-:W-:Y:S02]  /*658c0*/  ISETP.LT.AND P2, PT, R46, UR4, !P5 ;  /* 0x000000042e007c0c */ /* 0x000fe4000ef41270 */
[----:B------:R-:W-:Y:S02]  /*658d0*/  ISETP.LT.AND P3, PT, R45, UR4, !P5 ;  /* 0x000000042d007c0c */ /* 0x000fe4000ef61270 */
[----:B------:R-:W-:Y:S02]  /*658e0*/  ISETP.LT.AND P4, PT, R41, UR4, !P5 ;  /* 0x0000000429007c0c */ /* 0x000fe4000ef81270 */
[----:B------:R-:W-:-:S02]  /*658f0*/  ISETP.LT.AND P1, PT, R40, UR4, !P5 ;  /* 0x0000000428007c0c */ /* 0x000fc4000ef21270 */
[----:B------:R-:W-:Y:S01]  /*65900*/  ISETP.LT.AND P5, PT, R58, UR4, !P5 ;  /* 0x000000043a007c0c */ /* 0x000fe2000efa1270 */
[----:B------:R-:W-:-:S04]  /*65910*/  IMAD.WIDE R24, R12, 0x2, R50 ;  /* 0x000000020c187825 */ /* 0x000fc800078e0232 */
[C---:B------:R-:W-:Y:S01]  /*65920*/  IMAD.WIDE R14, R12.reuse, 0x2, R48 ;  /* 0x000000020c0e7825 */ /* 0x040fe200078e0230 */
[----:B------:R0:W-:Y:S03]  /*65930*/  @P2 STG.E.U16 desc[UR66][R24.64], R10 ;  /* 0x0000000a18002986 */ /* 0x0001e6000c101542 */
[----:B------:R-:W-:Y:S01]  /*65940*/  IMAD.WIDE R16, R12, 0x2, R6 ;  /* 0x000000020c107825 */ /* 0x000fe200078e0206 */
[----:B------:R-:W-:-:S03]  /*65950*/  ISETP.LT.AND P2, PT, R60, UR4, !P6 ;  /* 0x000000043c007c0c */ /* 0x000fc6000f741270 */
[C---:B------:R-:W-:Y:S01]  /*65960*/  IMAD.WIDE R8, R12.reuse, 0x2, R4 ;  /* 0x000000020c087825 */ /* 0x040fe200078e0204 */
[----:B----4-:R-:W-:Y:S01]  /*65970*/  PRMT R0, R47, 0x7632, R0 ;  /* 0x000076322f007816 */ /* 0x010fe20000000000 */
[----:B------:R-:W-:Y:S02]  /*65980*/  @P3 STG.E.U16 desc[UR66][R14.64], R47 ;  /* 0x0000002f0e003986 */ /* 0x000fe4000c101542 */
[----:B------:R-:W-:Y:S01]  /*65990*/  IMAD.WIDE R12, R12, 0x2, R2 ;  /* 0x000000020c0c7825 */ /* 0x000fe200078e0202 */
[----:B------:R-:W-:Y:S01]  /*659a0*/  ISETP.LT.AND P3, PT, R43, UR4, !P6 ;  /* 0x000000042b007c0c */ /* 0x000fe2000f761270 */
[----:B------:R2:W-:Y:S02]  /*659b0*/  @P4 STG.E.U16 desc[UR66][R16.64], R0 ;  /* 0x0000000010004986 */ /* 0x0005e4000c101542 */
[----:B------:R-:W-:Y:S01]  /*659c0*/  IMAD.WIDE R56, R18, 0x2, R56 ;  /* 0x0000000212387825 */ /* 0x000fe200078e0238 */
[----:B0-----:R-:W-:Y:S01]  /*659d0*/  PRMT R10, R42, 0x7632, R10 ;  /* 0x000076322a0a7816 */ /* 0x001fe2000000000a */
[----:B------:R0:W-:Y:S01]  /*659e0*/  @P1 STG.E.U16 desc[UR66][R8.64], R42 ;  /* 0x0000002a08001986 */ /* 0x0001e2000c101542 */
[----:B------:R-:W-:-:S02]  /*659f0*/  ISETP.LT.AND P4, PT, R46, UR4, !P6 ;  /* 0x000000042e007c0c */ /* 0x000fc4000f781270 */
[----:B------:R-:W-:Y:S01]  /*65a00*/  ISETP.LT.AND P1, PT, R45, UR4, !P6 ;  /* 0x000000042d007c0c */ /* 0x000fe2000f721270 */
[----:B------:R0:W-:Y:S01]  /*65a10*/  @P5 STG.E.U16 desc[UR66][R12.64], R10 ;  /* 0x0000000a0c005986 */ /* 0x0001e2000c101542 */
[----:B------:R-:W-:Y:S01]  /*65a20*/  ISETP.LT.AND P5, PT, R41, UR4, !P6 ;  /* 0x0000000429007c0c */ /* 0x000fe2000f7a1270 */
[----:B------:R-:W-:-:S04]  /*65a30*/  IMAD.WIDE R54, R18, 0x2, R54 ;  /* 0x0000000212367825 */ /* 0x000fc800078e0236 */
[----:B------:R-:W-:-:S04]  /*65a40*/  IMAD.WIDE R52, R18, 0x2, R52 ;  /* 0x0000000212347825 */ /* 0x000fc800078e0234 */
[----:B------:R-:W-:-:S04]  /*65a50*/  IMAD.WIDE R50, R18, 0x2, R50 ;  /* 0x0000000212327825 */ /* 0x000fc800078e0232 */
[----:B------:R-:W-:-:S04]  /*65a60*/  IMAD.WIDE R48, R18, 0x2, R48 ;  /* 0x0000000212307825 */ /* 0x000fc800078e0230 */
[----:B------:R-:W-:-:S04]  /*65a70*/  IMAD.WIDE R6, R18, 0x2, R6 ;  /* 0x0000000212067825 */ /* 0x000fc800078e0206 */
[----:B------:R-:W-:-:S04]  /*65a80*/  IMAD.WIDE R4, R18, 0x2, R4 ;  /* 0x0000000212047825 */ /* 0x000fc800078e0204 */
[----:B------:R-:W-:Y:S01]  /*65a90*/  IMAD.WIDE R2, R18, 0x2, R2 ;  /* 0x0000000212027825 */ /* 0x000fe200078e0202 */
[----:B---3--:R0:W-:Y:S01]  /*65aa0*/  @P0 STG.E.U16 desc[UR66][R56.64], R44 ;  /* 0x0000002c38000986 */ /* 0x0081e2000c101542 */
[----:B------:R-:W-:Y:S02]  /*65ab0*/  ISETP.LT.AND P0, PT, R40, UR4, !P6 ;  /* 0x0000000428007c0c */ /* 0x000fe4000f701270 */
[----:B------:R-:W-:Y:S02]  /*65ac0*/  ISETP.LT.AND P6, PT, R58, UR4, !P6 ;  /* 0x000000043a007c0c */ /* 0x000fe4000f7c1270 */
[----:B------:R-:W-:Y:S02]  /*65ad0*/  PRMT R27, R44, 0x7632, R27 ;  /* 0x000076322c1b7816 */ /* 0x000fe4000000001b */
[----:B------:R-:W-:-:S03]  /*65ae0*/  PRMT R25, R59, 0x7632, R25 ;  /* 0x000076323b197816 */ /* 0x000fc60000000019 */
[----:B------:R0:W-:Y:S04]  /*65af0*/  @P2 STG.E.U16 desc[UR66][R54.64], R27 ;  /* 0x0000001b36002986 */ /* 0x0001e8000c101542 */
[----:B------:R0:W-:Y:S04]  /*65b00*/  @P3 STG.E.U16 desc[UR66][R52.64], R59 ;  /* 0x0000003b34003986 */ /* 0x0001e8000c101542 */
[----:B------:R0:W-:Y:S01]  /*65b10*/  @P4 STG.E.U16 desc[UR66][R50.64], R25 ;  /* 0x0000001932004986 */ /* 0x0001e2000c101542 */
[----:B--2---:R-:W-:-:S03]  /*65b20*/  PRMT R0, R61, 0x7632, R0 ;  /* 0x000076323d007816 */ /* 0x004fc60000000000 */
[----:B------:R0:W-:Y:S04]  /*65b30*/  @P1 STG.E.U16 desc[UR66][R48.64], R61 ;  /* 0x0000003d30001986 */ /* 0x0001e8000c101542 */
[----:B------:R0:W-:Y:S04]  /*65b40*/  @P5 STG.E.U16 desc[UR66][R6.64], R0 ;  /* 0x0000000006005986 */ /* 0x0001e8000c101542 */
[----:B------:R0:W-:Y:S01]  /*65b50*/  @P0 STG.E.U16 desc[UR66][R4.64], R11 ;  /* 0x0000000b04000986 */ /* 0x0001e2000c101542 */
[----:B------:R-:W-:Y:S05]  /*65b60*/  @!P6 EXIT ;  /* 0x000000000000e94d */ /* 0x000fea0003800000 */
[----:B0-----:R-:W-:-:S05]  /*65b70*/  PRMT R11, R11, 0x7632, R11 ;  /* 0x000076320b0b7816 */ /* 0x001fca000000000b */
[----:B------:R-:W-:Y:S01]  /*65b80*/  STG.E.U16 desc[UR66][R2.64], R11 ;  /* 0x0000000b02007986 */ /* 0x000fe2000c101542 */
[----:B------:R-:W-:Y:S05]  /*65b90*/  EXIT ;  /* 0x000000000000794d */ /* 0x000fea0003800000 */
.L_x_2:
[----:B------:R-:W-:-:S00]  /*65ba0*/  BRA `(.L_x_2) ;  /* 0xfffffffc00fc7947 */ /* 0x000fc0000383ffff */
[----:B------:R-:W-:-:S00]  /*65bb0*/  NOP ;  /* 0x0000000000007918 */ /* 0x000fc00000000000 */
        /* <DEDUP_REMOVED lines=12> */
.L_x_3:


//--------------------- .nv.shared.matmul_kernel  --------------------------
	.section	.nv.shared.matmul_kernel,"aw",@nobits
	.sectionflags	@""
	.align	16
	.zero		1024


//--------------------- .nv.shared.reserved.0     --------------------------
	.section	.nv.shared.reserved.0,"aw",@nobits
	.weak		__nv_reservedSMEM_offset_0_alias
	.size		__nv_reservedSMEM_offset_0_alias, 0, 64
	.other		__nv_reservedSMEM_offset_0_alias,@"STO_CUDA_RESERVED_SHARED STV_DEFAULT"
__nv_reservedSMEM_offset_0_alias:
	.zero		0
	.zero		64


//--------------------- .nv.constant0.matmul_kernel --------------------------
	.section	.nv.constant0.matmul_kernel,"a",@progbits
	.sectionflags	@""
	.align	4
.nv.constant0.matmul_kernel:
	.zero		976


//--------------------- SYMBOLS --------------------------

	.type		.nv.reservedSmem.offset0,@object
	.size		.nv.reservedSmem.offset0,0x4
	.type		.nv.reservedSmem.cap,@object
	.size		.nv.reservedSmem.cap,0x4
